	.target	sm_90a

	.elftype	@"ET_EXEC"


//--------------------- .note.nv.tkinfo           --------------------------
	.section	.note.nv.tkinfo,"",@"SHT_NOTE"
	.sectionflags	@"SHF_NOTE_NV_TKINFO"
	.tkinfo
        /*0018*/ 	.word	0x00000002
        /*0030*/ 	.string	""
        /*0030*/ 	.string	"ptxas"
        /*0030*/ 	.string	"Cuda compilation tools, release 13.0, V13.0.88"
        /*0030*/ 	.string	"Build cuda_13.0.r13.0/compiler.36424714_0"
        /*0030*/ 	.string	"-v  -suppress-debug-info  -lineinfo  -arch sm_90a "



//--------------------- .note.nv.cuinfo           --------------------------
	.section	.note.nv.cuinfo,"",@"SHT_NOTE"
	.sectionflags	@"SHF_NOTE_NV_CUINFO"
        /*0018*/ 	.short	0x0002
        /*001a*/ 	.short	0x005a
        /*001c*/ 	.short	0x0082
	.zero		2


//--------------------- .nv.info                  --------------------------
	.section	.nv.info,"",@"SHT_CUDA_INFO"
	.align	4


	//----- nvinfo : EIATTR_REGCOUNT
	.align		4
        /*0000*/ 	.byte	0x04, 0x2f
        /*0002*/ 	.short	(.L_1 - .L_0)
	.align		4
.L_0:
        /*0004*/ 	.word	index@(matmul_kernel)
        /*0008*/ 	.word	0x000000ff


	//----- nvinfo : EIATTR_FRAME_SIZE
	.align		4
.L_1:
        /*000c*/ 	.byte	0x04, 0x11
        /*000e*/ 	.short	(.L_3 - .L_2)
	.align		4
.L_2:
        /*0010*/ 	.word	index@(matmul_kernel)
        /*0014*/ 	.word	0x000029d0


	//----- nvinfo : EIATTR_MIN_STACK_SIZE
	.align		4
.L_3:
        /*0018*/ 	.byte	0x04, 0x12
        /*001a*/ 	.short	(.L_5 - .L_4)
	.align		4
.L_4:
        /*001c*/ 	.word	index@(matmul_kernel)
        /*0020*/ 	.word	0x000029d0
.L_5:


//--------------------- .nv.compat                --------------------------
	.section	.nv.compat,"",@"SHT_CUDA_COMPAT_INFO"
	.align	4
        /*0000*/ 	.byte	0x02, 0x09, 0x01, 0x00, 0x02, 0x02, 0x04, 0x00, 0x02, 0x05, 0x05, 0x00, 0x03, 0x07, 0x01, 0x01
        /*0010*/ 	.byte	0x02, 0x03, 0x00, 0x00, 0x02, 0x06, 0x01, 0x00, 0x04, 0x0b, 0x08, 0x00, 0x00, 0x00, 0x00, 0x00
        /*0020*/ 	.byte	0x00, 0x00, 0x00, 0x00


//--------------------- .nv.info.matmul_kernel    --------------------------
	.section	.nv.info.matmul_kernel,"",@"SHT_CUDA_INFO"
	.sectionflags	@""
	.align	4


	//----- nvinfo : EIATTR_CUDA_API_VERSION
	.align		4
        /*0000*/ 	.byte	0x04, 0x37
        /*0002*/ 	.short	(.L_7 - .L_6)
.L_6:
        /*0004*/ 	.word	0x00000082


	//----- nvinfo : EIATTR_KPARAM_INFO
	.align		4
.L_7:
        /*0008*/ 	.byte	0x04, 0x17
        /*000a*/ 	.short	(.L_9 - .L_8)
.L_8:
        /*000c*/ 	.word	0x00000000
        /*0010*/ 	.short	0x000d
        /*0012*/ 	.short	0x0048
        /*0014*/ 	.byte	0x00, 0xf4, 0x21, 0x00


	//----- nvinfo : EIATTR_KPARAM_INFO
	.align		4
.L_9:
        /*0018*/ 	.byte	0x04, 0x17
        /*001a*/ 	.short	(.L_11 - .L_10)
.L_10:
        /*001c*/ 	.word	0x00000000
        /*0020*/ 	.short	0x000c
        /*0022*/ 	.short	0x0040
        /*0024*/ 	.byte	0x00, 0xf4, 0x21, 0x00


	//----- nvinfo : EIATTR_KPARAM_INFO
	.align		4
.L_11:
        /*0028*/ 	.byte	0x04, 0x17
        /*002a*/ 	.short	(.L_13 - .L_12)
.L_12:
        /*002c*/ 	.word	0x00000000
        /*0030*/ 	.short	0x000b
        /*0032*/ 	.short	0x0038
        /*0034*/ 	.byte	0x00, 0xf0, 0x11, 0x00


	//----- nvinfo : EIATTR_KPARAM_INFO
	.align		4
.L_13:
        /*0038*/ 	.byte	0x04, 0x17
        /*003a*/ 	.short	(.L_15 - .L_14)
.L_14:
        /*003c*/ 	.word	0x00000000
        /*0040*/ 	.short	0x000a
        /*0042*/ 	.short	0x0034
        /*0044*/ 	.byte	0x00, 0xf0, 0x11, 0x00


	//----- nvinfo : EIATTR_KPARAM_INFO
	.align		4
.L_15:
        /*0048*/ 	.byte	0x04, 0x17
        /*004a*/ 	.short	(.L_17 - .L_16)
.L_16:
        /*004c*/ 	.word	0x00000000
        /*0050*/ 	.short	0x0009
        /*0052*/ 	.short	0x0030
        /*0054*/ 	.byte	0x00, 0xf0, 0x11, 0x00


	//----- nvinfo : EIATTR_KPARAM_INFO
	.align		4
.L_17:
        /*0058*/ 	.byte	0x04, 0x17
        /*005a*/ 	.short	(.L_19 - .L_18)
.L_18:
        /*005c*/ 	.word	0x00000000
        /*0060*/ 	.short	0x0008
        /*0062*/ 	.short	0x002c
        /*0064*/ 	.byte	0x00, 0xf0, 0x11, 0x00


	//----- nvinfo : EIATTR_KPARAM_INFO
	.align		4
.L_19:
        /*0068*/ 	.byte	0x04, 0x17
        /*006a*/ 	.short	(.L_21 - .L_20)
.L_20:
        /*006c*/ 	.word	0x00000000
        /*0070*/ 	.short	0x0007
        /*0072*/ 	.short	0x0028
        /*0074*/ 	.byte	0x00, 0xf0, 0x11, 0x00


	//----- nvinfo : EIATTR_KPARAM_INFO
	.align		4
.L_21:
        /*0078*/ 	.byte	0x04, 0x17
        /*007a*/ 	.short	(.L_23 - .L_22)
.L_22:
        /*007c*/ 	.word	0x00000000
        /*0080*/ 	.short	0x0006
        /*0082*/ 	.short	0x0024
        /*0084*/ 	.byte	0x00, 0xf0, 0x11, 0x00


	//----- nvinfo : EIATTR_KPARAM_INFO
	.align		4
.L_23:
        /*0088*/ 	.byte	0x04, 0x17
        /*008a*/ 	.short	(.L_25 - .L_24)
.L_24:
        /*008c*/ 	.word	0x00000000
        /*0090*/ 	.short	0x0005
        /*0092*/ 	.short	0x0020
        /*0094*/ 	.byte	0x00, 0xf0, 0x11, 0x00


	//----- nvinfo : EIATTR_KPARAM_INFO
	.align		4
.L_25:
        /*0098*/ 	.byte	0x04, 0x17
        /*009a*/ 	.short	(.L_27 - .L_26)
.L_26:
        /*009c*/ 	.word	0x00000000
        /*00a0*/ 	.short	0x0004
        /*00a2*/ 	.short	0x001c
        /*00a4*/ 	.byte	0x00, 0xf0, 0x11, 0x00


	//----- nvinfo : EIATTR_KPARAM_INFO
	.align		4
.L_27:
        /*00a8*/ 	.byte	0x04, 0x17
        /*00aa*/ 	.short	(.L_29 - .L_28)
.L_28:
        /*00ac*/ 	.word	0x00000000
        /*00b0*/ 	.short	0x0003
        /*00b2*/ 	.short	0x0018
        /*00b4*/ 	.byte	0x00, 0xf0, 0x11, 0x00


	//----- nvinfo : EIATTR_KPARAM_INFO
	.align		4
.L_29:
        /*00b8*/ 	.byte	0x04, 0x17
        /*00ba*/ 	.short	(.L_31 - .L_30)
.L_30:
        /*00bc*/ 	.word	0x00000000
        /*00c0*/ 	.short	0x0002
        /*00c2*/ 	.short	0x0010
        /*00c4*/ 	.byte	0x00, 0xf4, 0x21, 0x00


	//----- nvinfo : EIATTR_KPARAM_INFO
	.align		4
.L_31:
        /*00c8*/ 	.byte	0x04, 0x17
        /*00ca*/ 	.short	(.L_33 - .L_32)
.L_32:
        /*00cc*/ 	.word	0x00000000
        /*00d0*/ 	.short	0x0001
        /*00d2*/ 	.short	0x0008
        /*00d4*/ 	.byte	0x00, 0xf4, 0x21, 0x00


	//----- nvinfo : EIATTR_KPARAM_INFO
	.align		4
.L_33:
        /*00d8*/ 	.byte	0x04, 0x17
        /*00da*/ 	.short	(.L_35 - .L_34)
.L_34:
        /*00dc*/ 	.word	0x00000000
        /*00e0*/ 	.short	0x0000
        /*00e2*/ 	.short	0x0000
        /*00e4*/ 	.byte	0x00, 0xf4, 0x21, 0x00


	//----- nvinfo : EIATTR_SPARSE_MMA_MASK
	.align		4
.L_35:
        /*00e8*/ 	.byte	0x03, 0x50
        /*00ea*/ 	.short	0x0000


	//----- nvinfo : EIATTR_MAXREG_COUNT
	.align		4
        /*00ec*/ 	.byte	0x03, 0x1b
        /*00ee*/ 	.short	0x00ff


	//----- nvinfo : EIATTR_NUM_BARRIERS
	.align		4
        /*00f0*/ 	.byte	0x02, 0x4c
        /*00f2*/ 	.byte	0x01
	.zero		1


	//----- nvinfo : EIATTR_ANNOTATIONS
	.align		4
        /*00f4*/ 	.byte	0x04, 0x55
        /*00f6*/ 	.short	(.L_37 - .L_36)


	//   ....[0]....
.L_36:
        /*00f8*/ 	.word	0x00000001
        /*00fc*/ 	.byte	0xa0, 0x01, 0x00, 0x00, 0x01, 0x00, 0x00, 0x00, 0xf0, 0x01, 0x00, 0x00, 0x01, 0x00, 0x00, 0x00
        /* <DEDUP_REMOVED lines=3805> */
        /*eedc*/ 	.byte	0xc0, 0xcf, 0x04, 0x00, 0x01, 0x00, 0x00, 0x00, 0x10, 0xd0, 0x04, 0x00


	//----- nvinfo : EIATTR_MERCURY_ISA_VERSION
	.align		4
.L_37:
        /*eee8*/ 	.byte	0x03, 0x5f
        /*eeea*/ 	.short	0x0101


	//----- nvinfo : EIATTR_EXIT_INSTR_OFFSETS
	.align		4
        /*eeec*/ 	.byte	0x04, 0x1c
        /*eeee*/ 	.short	(.L_39 - .L_38)


	//   ....[0]....
.L_38:
        /*eef0*/ 	.word	0x0004d150


	//   ....[1]....
        /*eef4*/ 	.word	0x0004d180


	//----- nvinfo : EIATTR_REQNTID
	.align		4
.L_39:
        /*eef8*/ 	.byte	0x04, 0x10
        /*eefa*/ 	.short	(.L_41 - .L_40)
.L_40:
        /*eefc*/ 	.word	0x00000080
        /*ef00*/ 	.word	0x00000001
        /*ef04*/ 	.word	0x00000001


	//----- nvinfo : EIATTR_CBANK_PARAM_SIZE
	.align		4
.L_41:
        /*ef08*/ 	.byte	0x03, 0x19
        /*ef0a*/ 	.short	0x0050


	//----- nvinfo : EIATTR_PARAM_CBANK
	.align		4
        /*ef0c*/ 	.byte	0x04, 0x0a
        /*ef0e*/ 	.short	(.L_43 - .L_42)
	.align		4
.L_42:
        /*ef10*/ 	.word	index@(.nv.constant0.matmul_kernel)
        /*ef14*/ 	.short	0x0210
        /*ef16*/ 	.short	0x0050


	//----- nvinfo : EIATTR_SW_WAR
	.align		4
.L_43:
        /*ef18*/ 	.byte	0x04, 0x36
        /*ef1a*/ 	.short	(.L_45 - .L_44)
.L_44:
        /*ef1c*/ 	.word	0x00000008
.L_45:


//--------------------- .nv.callgraph             --------------------------
	.section	.nv.callgraph,"",@"SHT_CUDA_CALLGRAPH"
	.align	4
	.sectionentsize	8
	.align		4
        /*0000*/ 	.word	0x00000000
	.align		4
        /*0004*/ 	.word	0xffffffff
	.align		4
        /*0008*/ 	.word	0x00000000
	.align		4
        /*000c*/ 	.word	0xfffffffe
	.align		4
        /*0010*/ 	.word	0x00000000
	.align		4
        /*0014*/ 	.word	0xfffffffd
	.align		4
        /*0018*/ 	.word	0x00000000
	.align		4
        /*001c*/ 	.word	0xfffffffc


//--------------------- .text.matmul_kernel       --------------------------
	.section	.text.matmul_kernel,"ax",@progbits
	.align	128
        .global         matmul_kernel
        .type           matmul_kernel,@function
        .size           matmul_kernel,(.L_x_3 - matmul_kernel)
        .other          matmul_kernel,@"STO_CUDA_ENTRY STV_DEFAULT"
matmul_kernel:
.text.matmul_kernel:
[----:B------:R-:W0:Y:S08]  /*0000*/  LDC R1, c[0x0][0x28] ;  /* 0x00000a00ff017b82 */ /* 0x000e300000000800 */
[----:B------:R-:W1:Y:S01]  /*0010*/  LDC.64 R2, c[0x0][0x228] ;  /* 0x00008a00ff027b82 */ /* 0x000e620000000a00 */
[----:B------:R-:W2:Y:S01]  /*0020*/  S2R R7, SR_CTAID.X ;  /* 0x0000000000077919 */ /* 0x000ea20000002500 */
[----:B0-----:R-:W-:Y:S01]  /*0030*/  VIADD R1, R1, 0xffffd630 ;  /* 0xffffd63001017836 */ /* 0x001fe20000000000 */
[----:B------:R-:W-:-:S02]  /*0040*/  CS2R R88, SRZ ;  /* 0x0000000000587805 */ /* 0x000fc4000001ff00 */
[----:B------:R-:W-:Y:S01]  /*0050*/  CS2R R90, SRZ ;  /* 0x00000000005a7805 */ /* 0x000fe2000001ff00 */
[----:B------:R-:W0:Y:S01]  /*0060*/  S2R R14, SR_TID.X ;  /* 0x00000000000e7919 */ /* 0x000e220000002100 */
[----:B------:R-:W-:Y:S02]  /*0070*/  CS2R R24, SRZ ;  /* 0x0000000000187805 */ /* 0x000fe4000001ff00 */
[----:B------:R-:W-:Y:S02]  /*0080*/  CS2R R26, SRZ ;  /* 0x00000000001a7805 */ /* 0x000fe4000001ff00 */
[----:B------:R-:W-:Y:S02]  /*0090*/  CS2R R120, SRZ ;  /* 0x0000000000787805 */ /* 0x000fe4000001ff00 */
[----:B------:R-:W-:Y:S02]  /*00a0*/  CS2R R122, SRZ ;  /* 0x00000000007a7805 */ /* 0x000fe4000001ff00 */
[----:B------:R-:W-:-:S02]  /*00b0*/  CS2R R112, SRZ ;  /* 0x0000000000707805 */ /* 0x000fc4000001ff00 */
[----:B------:R-:W-:Y:S02]  /*00c0*/  CS2R R114, SRZ ;  /* 0x0000000000727805 */ /* 0x000fe4000001ff00 */
        /* <DEDUP_REMOVED lines=11> */
[----:B------:R-:W-:Y:S01]  /*0180*/  CS2R R34, SRZ ;  /* 0x0000000000227805 */ /* 0x000fe2000001ff00 */
[----:B-1----:R-:W-:Y:S01]  /*0190*/  VIADD R0, R3, 0x7f ;  /* 0x0000007f03007836 */ /* 0x002fe20000000000 */
[----:B------:R1:W-:Y:S01]  /*01a0*/  STL [R1+0x2088], R3 ;  /* 0x0020880301007387 */ /* 0x0003e20000100800 */
[----:B------:R-:W-:Y:S02]  /*01b0*/  CS2R R148, SRZ ;  /* 0x0000000000947805 */ /* 0x000fe4000001ff00 */
[----:B------:R-:W-:Y:S02]  /*01c0*/  CS2R R150, SRZ ;  /* 0x0000000000967805 */ /* 0x000fe4000001ff00 */
[----:B------:R-:W-:Y:S02]  /*01d0*/  CS2R R36, SRZ ;  /* 0x0000000000247805 */ /* 0x000fe4000001ff00 */
[----:B------:R-:W-:Y:S01]  /*01e0*/  SHF.R.S32.HI R5, RZ, 0x1f, R0 ;  /* 0x0000001fff057819 */ /* 0x000fe20000011400 */
[----:B------:R3:W-:Y:S01]  /*01f0*/  STL [R1+0x208c], R2 ;  /* 0x00208c0201007387 */ /* 0x0007e20000100800 */
[----:B------:R-:W-:-:S02]  /*0200*/  CS2R R38, SRZ ;  /* 0x0000000000267805 */ /* 0x000fc4000001ff00 */
[----:B------:R-:W-:Y:S02]  /*0210*/  CS2R R136, SRZ ;  /* 0x0000000000887805 */ /* 0x000fe4000001ff00 */
[----:B------:R-:W-:Y:S02]  /*0220*/  LEA.HI R5, R5, R0, RZ, 0x7 ;  /* 0x0000000005057211 */ /* 0x000fe400078f38ff */
[----:B------:R-:W-:Y:S02]  /*0230*/  CS2R R138, SRZ ;  /* 0x00000000008a7805 */ /* 0x000fe4000001ff00 */
[----:B--2---:R-:W-:Y:S02]  /*0240*/  IABS R10, R7 ;  /* 0x00000007000a7213 */ /* 0x004fe40000000000 */
[----:B------:R-:W-:Y:S02]  /*0250*/  CS2R R124, SRZ ;  /* 0x00000000007c7805 */ /* 0x000fe4000001ff00 */
[----:B------:R-:W-:-:S02]  /*0260*/  SHF.R.S32.HI R5, RZ, 0x7, R5 ;  /* 0x00000007ff057819 */ /* 0x000fc40000011405 */
[----:B------:R-:W-:Y:S02]  /*0270*/  CS2R R126, SRZ ;  /* 0x00000000007e7805 */ /* 0x000fe4000001ff00 */
[----:B------:R-:W-:Y:S02]  /*0280*/  CS2R R104, SRZ ;  /* 0x0000000000687805 */ /* 0x000fe4000001ff00 */
[----:B------:R-:W-:Y:S02]  /*0290*/  CS2R R106, SRZ ;  /* 0x00000000006a7805 */ /* 0x000fe4000001ff00 */
[----:B------:R-:W-:Y:S01]  /*02a0*/  CS2R R108, SRZ ;  /* 0x00000000006c7805 */ /* 0x000fe2000001ff00 */
[----:B------:R-:W-:Y:S01]  /*02b0*/  IMAD.SHL.U32 R6, R5, 0x8, RZ ;  /* 0x0000000805067824 */ /* 0x000fe200078e00ff */
[----:B------:R-:W-:Y:S02]  /*02c0*/  CS2R R110, SRZ ;  /* 0x00000000006e7805 */ /* 0x000fe4000001ff00 */
[----:B------:R-:W-:-:S02]  /*02d0*/  CS2R R84, SRZ ;  /* 0x0000000000547805 */ /* 0x000fc4000001ff00 */
[----:B------:R-:W-:Y:S02]  /*02e0*/  CS2R R86, SRZ ;  /* 0x0000000000567805 */ /* 0x000fe4000001ff00 */
[----:B------:R-:W-:Y:S02]  /*02f0*/  CS2R R40, SRZ ;  /* 0x0000000000287805 */ /* 0x000fe4000001ff00 */
[-C--:B------:R-:W-:Y:S02]  /*0300*/  IABS R9, R6.reuse ;  /* 0x0000000600097213 */ /* 0x080fe40000000000 */
[----:B------:R-:W-:Y:S02]  /*0310*/  CS2R R42, SRZ ;  /* 0x00000000002a7805 */ /* 0x000fe4000001ff00 */
[----:B------:R-:W-:Y:S02]  /*0320*/  IABS R12, R6 ;  /* 0x00000006000c7213 */ /* 0x000fe40000000000 */
[----:B------:R-:W-:Y:S01]  /*0330*/  CS2R R76, SRZ ;  /* 0x00000000004c7805 */ /* 0x000fe2000001ff00 */
[----:B------:R-:W2:Y:S01]  /*0340*/  I2F.RP R0, R9 ;  /* 0x0000000900007306 */ /* 0x000ea20000209400 */
        /* <DEDUP_REMOVED lines=14> */
[----:B--2---:R-:W2:Y:S01]  /*0430*/  MUFU.RCP R0, R0 ;  /* 0x0000000000007308 */ /* 0x004ea20000001000 */
        /* <DEDUP_REMOVED lines=15> */
[----:B------:R-:W-:Y:S01]  /*0530*/  CS2R R144, SRZ ;  /* 0x0000000000907805 */ /* 0x000fe2000001ff00 */
[----:B--2---:R-:W-:Y:S01]  /*0540*/  VIADD R4, R0, 0xffffffe ;  /* 0x0ffffffe00047836 */ /* 0x004fe20000000000 */
[----:B------:R-:W-:Y:S01]  /*0550*/  CS2R R146, SRZ ;  /* 0x0000000000927805 */ /* 0x000fe2000001ff00 */
[----:B------:R-:W-:Y:S01]  /*0560*/  IMAD.MOV R0, RZ, RZ, -R12 ;  /* 0x000000ffff007224 */ /* 0x000fe200078e0a0c */
[----:B------:R-:W-:Y:S01]  /*0570*/  CS2R R188, SRZ ;  /* 0x0000000000bc7805 */ /* 0x000fe2000001ff00 */
[----:B------:R2:W4:Y:S01]  /*0580*/  F2I.FTZ.U32.TRUNC.NTZ R5, R4 ;  /* 0x0000000400057305 */ /* 0x000522000021f000 */
        /* <DEDUP_REMOVED lines=8> */
[----:B--2---:R-:W-:Y:S01]  /*0610*/  IMAD.MOV.U32 R4, RZ, RZ, RZ ;  /* 0x000000ffff047224 */ /* 0x004fe200078e00ff */
[----:B------:R-:W-:Y:S02]  /*0620*/  CS2R R206, SRZ ;  /* 0x0000000000ce7805 */ /* 0x000fe4000001ff00 */
[----:B------:R-:W-:Y:S02]  /*0630*/  CS2R R248, SRZ ;  /* 0x0000000000f87805 */ /* 0x000fe4000001ff00 */
[----:B------:R-:W-:Y:S01]  /*0640*/  CS2R R250, SRZ ;  /* 0x0000000000fa7805 */ /* 0x000fe2000001ff00 */
[----:B----4-:R-:W-:-:S04]  /*0650*/  IMAD.MOV R8, RZ, RZ, -R5 ;  /* 0x000000ffff087224 */ /* 0x010fc800078e0a05 */
[----:B------:R-:W-:Y:S02]  /*0660*/  IMAD R11, R8, R9, RZ ;  /* 0x00000009080b7224 */ /* 0x000fe400078e02ff */
[----:B------:R-:W-:Y:S02]  /*0670*/  IMAD.MOV.U32 R8, RZ, RZ, R10 ;  /* 0x000000ffff087224 */ /* 0x000fe400078e000a */
[----:B------:R-:W-:-:S06]  /*0680*/  IMAD.HI.U32 R5, R5, R11, R4 ;  /* 0x0000000b05057227 */ /* 0x000fcc00078e0004 */
[----:B------:R-:W-:-:S04]  /*0690*/  IMAD.HI.U32 R5, R5, R8, RZ ;  /* 0x0000000805057227 */ /* 0x000fc800078e00ff */
[----:B------:R-:W-:-:S05]  /*06a0*/  IMAD R0, R5, R0, R8 ;  /* 0x0000000005007224 */ /* 0x000fca00078e0208 */
[----:B------:R-:W-:-:S13]  /*06b0*/  ISETP.GT.U32.AND P1, PT, R9, R0, PT ;  /* 0x000000000900720c */ /* 0x000fda0003f24070 */
[----:B------:R-:W-:Y:S02]  /*06c0*/  @!P1 IMAD.IADD R0, R0, 0x1, -R9 ;  /* 0x0000000100009824 */ /* 0x000fe400078e0a09 */
[----:B------:R-:W-:Y:S01]  /*06d0*/  @!P1 VIADD R5, R5, 0x1 ;  /* 0x0000000105059836 */ /* 0x000fe20000000000 */
[----:B------:R-:W-:Y:S02]  /*06e0*/  ISETP.NE.AND P1, PT, R6, RZ, PT ;  /* 0x000000ff0600720c */ /* 0x000fe40003f25270 */
[----:B------:R-:W-:Y:S02]  /*06f0*/  ISETP.GE.U32.AND P0, PT, R0, R9, PT ;  /* 0x000000090000720c */ /* 0x000fe40003f06070 */
[----:B------:R-:W-:-:S04]  /*0700*/  LOP3.LUT R0, R7, R6, RZ, 0x3c, !PT ;  /* 0x0000000607007212 */ /* 0x000fc800078e3cff */
[----:B------:R-:W-:Y:S01]  /*0710*/  ISETP.GE.AND P2, PT, R0, RZ, PT ;  /* 0x000000ff0000720c */ /* 0x000fe20003f46270 */
[----:B------:R-:W-:-:S06]  /*0720*/  VIADD R0, R2, 0x1ff ;  /* 0x000001ff02007836 */ /* 0x000fcc0000000000 */
[----:B------:R-:W-:-:S04]  /*0730*/  @P0 VIADD R5, R5, 0x1 ;  /* 0x0000000105050836 */ /* 0x000fc80000000000 */
[----:B------:R-:W-:Y:S01]  /*0740*/  IMAD.MOV.U32 R4, RZ, RZ, R5 ;  /* 0x000000ffff047224 */ /* 0x000fe200078e0005 */
[----:B------:R-:W-:-:S03]  /*0750*/  SHF.R.S32.HI R5, RZ, 0x1f, R0 ;  /* 0x0000001fff057819 */ /* 0x000fc60000011400 */
[----:B------:R-:W-:Y:S01]  /*0760*/  @!P2 IMAD.MOV R4, RZ, RZ, -R4 ;  /* 0x000000ffff04a224 */ /* 0x000fe200078e0a04 */
[----:B------:R-:W-:Y:S02]  /*0770*/  @!P1 LOP3.LUT R4, RZ, R6, RZ, 0x33, !PT ;  /* 0x00000006ff049212 */ /* 0x000fe400078e33ff */
[----:B------:R-:W-:-:S03]  /*0780*/  LEA.HI R5, R5, R0, RZ, 0x9 ;  /* 0x0000000005057211 */ /* 0x000fc600078f48ff */
[----:B------:R-:W-:Y:S02]  /*0790*/  IMAD.SHL.U32 R8, R4, 0x8, RZ ;  /* 0x0000000804087824 */ /* 0x000fe400078e00ff */
[----:B------:R-:W-:-:S03]  /*07a0*/  IMAD.MOV R4, RZ, RZ, -R4 ;  /* 0x000000ffff047224 */ /* 0x000fc600078e0a04 */
[----:B------:R-:W-:Y:S01]  /*07b0*/  LEA.HI.SX32 R5, R5, -R8, 0x17 ;  /* 0x8000000805057211 */ /* 0x000fe200078fbaff */
[----:B------:R-:W-:-:S03]  /*07c0*/  IMAD R10, R6, R4, R7 ;  /* 0x00000004060a7224 */ /* 0x000fc600078e0207 */
[----:B------:R-:W-:Y:S02]  /*07d0*/  VIMNMX R11, R5, 0x8, PT ;  /* 0x00000008050b7848 */ /* 0x000fe40003fe0100 */
[----:B------:R-:W-:Y:S02]  /*07e0*/  IABS R6, R10 ;  /* 0x0000000a00067213 */ /* 0x000fe40000000000 */
[----:B------:R-:W-:-:S04]  /*07f0*/  IABS R9, R11 ;  /* 0x0000000b00097213 */ /* 0x000fc80000000000 */
[----:B------:R-:W2:Y:S08]  /*0800*/  I2F.RP R0, R9 ;  /* 0x0000000900007306 */ /* 0x000eb00000209400 */
[----:B--2---:R-:W2:Y:S02]  /*0810*/  MUFU.RCP R0, R0 ;  /* 0x0000000000007308 */ /* 0x004ea40000001000 */
[----:B--2---:R-:W-:-:S06]  /*0820*/  VIADD R5, R0, 0xffffffe ;  /* 0x0ffffffe00057836 */ /* 0x004fcc0000000000 */
[----:B------:R-:W2:Y:S02]  /*0830*/  F2I.FTZ.U32.TRUNC.NTZ R5, R5 ;  /* 0x0000000500057305 */ /* 0x000ea4000021f000 */
[----:B--2---:R-:W-:-:S04]  /*0840*/  IMAD.MOV R12, RZ, RZ, -R5 ;  /* 0x000000ffff0c7224 */ /* 0x004fc800078e0a05 */
[----:B------:R-:W-:Y:S01]  /*0850*/  IMAD.MOV.U32 R4, RZ, RZ, R12 ;  /* 0x000000ffff047224 */ /* 0x000fe200078e000c */
[----:B------:R-:W-:-:S03]  /*0860*/  IABS R12, R11 ;  /* 0x0000000b000c7213 */ /* 0x000fc60000000000 */
[----:B------:R-:W-:Y:S02]  /*0870*/  IMAD R7, R4, R9, RZ ;  /* 0x0000000904077224 */ /* 0x000fe400078e02ff */
[----:B------:R-:W-:Y:S02]  /*0880*/  IMAD.MOV.U32 R4, RZ, RZ, RZ ;  /* 0x000000ffff047224 */ /* 0x000fe400078e00ff */
[----:B------:R-:W-:Y:S02]  /*0890*/  IMAD.MOV R0, RZ, RZ, -R12 ;  /* 0x000000ffff007224 */ /* 0x000fe400078e0a0c */
[----:B------:R-:W-:Y:S01]  /*08a0*/  IMAD.HI.U32 R4, R5, R7, R4 ;  /* 0x0000000705047227 */ /* 0x000fe200078e0004 */
[----:B------:R-:W1:Y:S01]  /*08b0*/  LDC R12, c[0x0][0x230] ;  /* 0x00008c00ff0c7b82 */ /* 0x000e620000000800 */
[----:B------:R-:W3:Y:S04]  /*08c0*/  S2R R5, SR_CgaCtaId ;  /* 0x0000000000057919 */ /* 0x000ee80000008800 */
[----:B------:R-:W-:Y:S01]  /*08d0*/  IMAD.HI.U32 R13, R4, R6, RZ ;  /* 0x00000006040d7227 */ /* 0x000fe200078e00ff */
[----:B------:R-:W-:-:S03]  /*08e0*/  MOV R4, 0x400 ;  /* 0x0000040000047802 */ /* 0x000fc60000000f00 */
[----:B------:R-:W-:Y:S01]  /*08f0*/  IMAD R0, R13, R0, R6 ;  /* 0x000000000d007224 */ /* 0x000fe200078e0206 */
[----:B------:R-:W-:Y:S01]  /*0900*/  ULDC.64 UR60, c[0x0][0x208] ;  /* 0x00008200003c7ab9 */ /* 0x000fe20000000a00 */
[----:B------:R-:W-:-:S03]  /*0910*/  CS2R R6, SRZ ;  /* 0x0000000000067805 */ /* 0x000fc6000001ff00 */
[----:B------:R-:W-:Y:S01]  /*0920*/  ISETP.GT.U32.AND P1, PT, R9, R0, PT ;  /* 0x000000000900720c */ /* 0x000fe20003f24070 */
[----:B-1----:R-:W-:-:S12]  /*0930*/  VIADD R3, R12, 0x7f ;  /* 0x0000007f0c037836 */ /* 0x002fd80000000000 */
[----:B------:R-:W-:Y:S02]  /*0940*/  @!P1 IMAD.IADD R0, R0, 0x1, -R9 ;  /* 0x0000000100009824 */ /* 0x000fe400078e0a09 */
[----:B------:R-:W-:Y:S01]  /*0950*/  @!P1 VIADD R13, R13, 0x1 ;  /* 0x000000010d0d9836 */ /* 0x000fe20000000000 */
[----:B------:R-:W-:Y:S02]  /*0960*/  ISETP.NE.AND P1, PT, R11, RZ, PT ;  /* 0x000000ff0b00720c */ /* 0x000fe40003f25270 */
[----:B------:R-:W-:Y:S02]  /*0970*/  ISETP.GE.U32.AND P0, PT, R0, R9, PT ;  /* 0x000000090000720c */ /* 0x000fe40003f06070 */
[----:B---3--:R-:W-:Y:S02]  /*0980*/  LEA R2, R5, R4, 0x18 ;  /* 0x0000000405027211 */ /* 0x008fe400078ec0ff */
[----:B------:R-:W-:Y:S02]  /*0990*/  CS2R R4, SRZ ;  /* 0x0000000000047805 */ /* 0x000fe4000001ff00 */
[----:B------:R-:W-:Y:S01]  /*09a0*/  LOP3.LUT R0, R10, R11, RZ, 0x3c, !PT ;  /* 0x0000000b0a007212 */ /* 0x000fe200078e3cff */
[----:B------:R0:W-:Y:S03]  /*09b0*/  STL [R1+0x2084], R2 ;  /* 0x0020840201007387 */ /* 0x0001e60000100800 */
[----:B------:R-:W-:Y:S01]  /*09c0*/  ISETP.GE.AND P2, PT, R0, RZ, PT ;  /* 0x000000ff0000720c */ /* 0x000fe20003f46270 */
[----:B------:R-:W-:Y:S02]  /*09d0*/  STL [R1+0xb0], RZ ;  /* 0x0000b0ff01007387 */ /* 0x000fe40000100800 */
[----:B------:R-:W-:Y:S01]  /*09e0*/  @P0 VIADD R13, R13, 0x1 ;  /* 0x000000010d0d0836 */ /* 0x000fe20000000000 */
[----:B------:R-:W-:Y:S01]  /*09f0*/  ISETP.GE.AND P0, PT, R3, 0x80, PT ;  /* 0x000000800300780c */ /* 0x000fe20003f06270 */
[----:B------:R-:W-:Y:S01]  /*0a00*/  STL [R1+0xb4], RZ ;  /* 0x0000b4ff01007387 */ /* 0x000fe20000100800 */
[----:B0-----:R-:W-:-:S03]  /*0a10*/  LOP3.LUT R2, R14, 0x7f, RZ, 0xc0, !PT ;  /* 0x0000007f0e027812 */ /* 0x001fc600078ec0ff */
[----:B------:R-:W-:Y:S04]  /*0a20*/  STL [R1+0xb8], RZ ;  /* 0x0000b8ff01007387 */ /* 0x000fe80000100800 */
[----:B------:R-:W-:Y:S01]  /*0a30*/  @!P2 IMAD.MOV R13, RZ, RZ, -R13 ;  /* 0x000000ffff0da224 */ /* 0x000fe200078e0a0d */
[----:B------:R-:W-:Y:S01]  /*0a40*/  @!P1 LOP3.LUT R13, RZ, R11, RZ, 0x33, !PT ;  /* 0x0000000bff0d9212 */ /* 0x000fe200078e33ff */
[----:B------:R-:W-:Y:S04]  /*0a50*/  STL [R1+0xbc], RZ ;  /* 0x0000bcff01007387 */ /* 0x000fe80000100800 */
[----:B------:R-:W-:Y:S01]  /*0a60*/  STL [R1+0xc0], RZ ;  /* 0x0000c0ff01007387 */ /* 0x000fe20000100800 */
[----:B------:R-:W-:-:S02]  /*0a70*/  IMAD.MOV R0, RZ, RZ, -R13 ;  /* 0x000000ffff007224 */ /* 0x000fc400078e0a0d */
[----:B------:R-:W-:Y:S01]  /*0a80*/  IMAD.SHL.U32 R13, R13, 0x80, RZ ;  /* 0x000000800d0d7824 */ /* 0x000fe200078e00ff */
[----:B------:R-:W-:Y:S01]  /*0a90*/  STL [R1+0xc4], RZ ;  /* 0x0000c4ff01007387 */ /* 0x000fe20000100800 */
[----:B------:R-:W-:Y:S01]  /*0aa0*/  IMAD R0, R11, R0, R10 ;  /* 0x000000000b007224 */ /* 0x000fe200078e020a */
[----:B------:R-:W-:Y:S01]  /*0ab0*/  CS2R R10, SRZ ;  /* 0x00000000000a7805 */ /* 0x000fe2000001ff00 */
[C---:B------:R-:W-:Y:S01]  /*0ac0*/  VIADD R3, R13.reuse, 0x1 ;  /* 0x000000010d037836 */ /* 0x040fe20000000000 */
[----:B------:R-:W-:Y:S01]  /*0ad0*/  STL [R1+0xc8], RZ ;  /* 0x0000c8ff01007387 */ /* 0x000fe20000100800 */
[C---:B------:R-:W-:Y:S02]  /*0ae0*/  VIADD R3, R13.reuse, 0x4 ;  /* 0x000000040d037836 */ /* 0x040fe40000000000 */
[C---:B------:R-:W-:Y:S01]  /*0af0*/  VIADD R3, R13.reuse, 0x7 ;  /* 0x000000070d037836 */ /* 0x040fe20000000000 */
[----:B------:R-:W-:Y:S01]  /*0b00*/  STL [R1+0xcc], RZ ;  /* 0x0000ccff01007387 */ /* 0x000fe20000100800 */
[----:B------:R-:W-:-:S02]  /*0b10*/  VIADD R3, R13, 0xa ;  /* 0x0000000a0d037836 */ /* 0x000fc40000000000 */
[C---:B------:R-:W-:Y:S01]  /*0b20*/  VIADD R3, R13.reuse, 0xd ;  /* 0x0000000d0d037836 */ /* 0x040fe20000000000 */
[----:B------:R-:W-:Y:S01]  /*0b30*/  STL [R1+0xd0], RZ ;  /* 0x0000d0ff01007387 */ /* 0x000fe20000100800 */
[C---:B------:R-:W-:Y:S02]  /*0b40*/  VIADD R3, R13.reuse, 0x10 ;  /* 0x000000100d037836 */ /* 0x040fe40000000000 */
        /* <DEDUP_REMOVED lines=9> */
[----:B------:R-:W-:Y:S01]  /*0be0*/  IMAD.IADD R0, R8, 0x1, R0 ;  /* 0x0000000108007824 */ /* 0x000fe200078e0200 */
[----:B------:R-:W-:Y:S01]  /*0bf0*/  STL [R1+0xe0], RZ ;  /* 0x0000e0ff01007387 */ /* 0x000fe20000100800 */
[C---:B------:R-:W-:Y:S01]  /*0c00*/  VIADD R3, R13.reuse, 0x25 ;  /* 0x000000250d037836 */ /* 0x040fe20000000000 */
[----:B------:R-:W-:Y:S01]  /*0c10*/  CS2R R8, SRZ ;  /* 0x0000000000087805 */ /* 0x000fe2000001ff00 */
[C---:B------:R-:W-:Y:S01]  /*0c20*/  VIADD R3, R13.reuse, 0x28 ;  /* 0x000000280d037836 */ /* 0x040fe20000000000 */
[----:B------:R-:W-:Y:S01]  /*0c30*/  STL [R1+0xe4], RZ ;  /* 0x0000e4ff01007387 */ /* 0x000fe20000100800 */
[----:B------:R-:W-:-:S02]  /*0c40*/  VIADD R3, R13, 0x2b ;  /* 0x0000002b0d037836 */ /* 0x000fc40000000000 */
[C---:B------:R-:W-:Y:S01]  /*0c50*/  VIADD R3, R13.reuse, 0x2e ;  /* 0x0000002e0d037836 */ /* 0x040fe20000000000 */
[----:B------:R-:W-:Y:S01]  /*0c60*/  STL [R1+0xe8], RZ ;  /* 0x0000e8ff01007387 */ /* 0x000fe20000100800 */
[----:B------:R-:W-:Y:S02]  /*0c70*/  IMAD R3, R0, 0x200, R2 ;  /* 0x0000020000037824 */ /* 0x000fe400078e0202 */
[----:B------:R-:W-:Y:S01]  /*0c80*/  VIADD R14, R13, 0x2 ;  /* 0x000000020d0e7836 */ /* 0x000fe20000000000 */
[----:B------:R-:W-:Y:S01]  /*0c90*/  STL [R1+0xec], RZ ;  /* 0x0000ecff01007387 */ /* 0x000fe20000100800 */
[----:B------:R-:W-:Y:S02]  /*0ca0*/  VIADD R2, R3, 0x80 ;  /* 0x0000008003027836 */ /* 0x000fe40000000000 */
        /* <DEDUP_REMOVED lines=164> */
[----:B------:R-:W-:-:S03]  /*16f0*/  VIADD R0, R13, 0x7f ;  /* 0x0000007f0d007836 */ /* 0x000fc60000000000 */
[----:B------:R-:W-:Y:S04]  /*1700*/  STL [R1+0x52c], RZ ;  /* 0x00052cff01007387 */ /* 0x000fe80000100800 */
        /* <DEDUP_REMOVED lines=16> */
[----:B------:R-:W-:Y:S04]  /*1810*/  STL [R1+0x5d0], R3 ;  /* 0x0005d00301007387 */ /* 0x000fe80000100800 */
[----:B------:R0:W-:Y:S02]  /*1820*/  STL [R1+0x5f8], R2 ;  /* 0x0005f80201007387 */ /* 0x0001e40000100800 */
[----:B0-----:R-:W-:-:S02]  /*1830*/  VIADD R2, R3, 0x100 ;  /* 0x0000010003027836 */ /* 0x001fc40000000000 */
[----:B------:R-:W-:-:S03]  /*1840*/  VIADD R3, R3, 0x180 ;  /* 0x0000018003037836 */ /* 0x000fc60000000000 */
[----:B------:R0:W-:Y:S04]  /*1850*/  STL [R1+0x5f4], R2 ;  /* 0x0005f40201007387 */ /* 0x0001e80000100800 */
[----:B0-----:R0:W5:Y:S04]  /*1860*/  LDL.LU R2, [R1+0x208c] ;  /* 0x00208c0001027983 */ /* 0x0011680000300800 */
[----:B------:R1:W-:Y:S04]  /*1870*/  STL [R1+0x5f0], R3 ;  /* 0x0005f00301007387 */ /* 0x0003e80000100800 */
[----:B-1----:R0:W5:Y:S01]  /*1880*/  LDL.LU R3, [R1+0x2088] ;  /* 0x0020880001037983 */ /* 0x0021620000300800 */
[----:B------:R-:W-:Y:S05]  /*1890*/  @!P0 BRA `(.L_x_0) ;  /* 0x000003e400388947 */ /* 0x000fea0003800000 */
[----:B------:R-:W2:Y:S04]  /*18a0*/  LDL R207, [R1+0x5d0] ;  /* 0x0005d00001cf7983 */ /* 0x000ea80000100800 */
[----:B------:R-:W3:Y:S04]  /*18b0*/  LDL R248, [R1+0x5f8] ;  /* 0x0005f80001f87983 */ /* 0x000ee80000100800 */
[----:B------:R-:W4:Y:S04]  /*18c0*/  LDL R249, [R1+0x5f4] ;  /* 0x0005f40001f97983 */ /* 0x000f280000100800 */
[----:B------:R-:W4:Y:S01]  /*18d0*/  LDL R250, [R1+0x5f0] ;  /* 0x0005f00001fa7983 */ /* 0x000f220000100800 */
[----:B-----5:R-:W-:-:S02]  /*18e0*/  IABS R16, R2 ;  /* 0x0000000200107213 */ /* 0x020fc40000000000 */
[----:B------:R-:W-:Y:S01]  /*18f0*/  IABS R8, R3 ;  /* 0x0000000300087213 */ /* 0x000fe20000000000 */
[----:B------:R-:W4:Y:S01]  /*1900*/  LDL R251, [R1+0x2084] ;  /* 0x0020840001fb7983 */ /* 0x000f220000100800 */
[----:B------:R-:W1:Y:S01]  /*1910*/  I2F.RP R9, R16 ;  /* 0x0000001000097306 */ /* 0x000e620000209400 */
[----:B------:R-:W-:Y:S01]  /*1920*/  IABS R23, R13 ;  /* 0x0000000d00177213 */ /* 0x000fe20000000000 */
[C---:B------:R-:W-:Y:S01]  /*1930*/  VIADD R205, R13.reuse, 0x23 ;  /* 0x000000230dcd7836 */ /* 0x040fe20000000000 */
[----:B------:R-:W-:Y:S01]  /*1940*/  ISETP.GE.AND P6, PT, R0, RZ, PT ;  /* 0x000000ff0000720c */ /* 0x000fe20003fc6270 */
[C---:B------:R-:W-:Y:S01]  /*1950*/  VIADD R206, R13.reuse, 0x22 ;  /* 0x000000220dce7836 */ /* 0x040fe20000000000 */
[----:B------:R-:W-:Y:S01]  /*1960*/  ISETP.GE.AND P0, PT, R12, RZ, PT ;  /* 0x000000ff0c00720c */ /* 0x000fe20003f06270 */
[C---:B------:R-:W-:Y:S01]  /*1970*/  VIADD R203, R13.reuse, 0x8 ;  /* 0x000000080dcb7836 */ /* 0x040fe20000000000 */
[----:B------:R-:W-:Y:S01]  /*1980*/  LOP3.LUT R193, RZ, R2, RZ, 0x33, !PT ;  /* 0x00000002ffc17212 */ /* 0x000fe200078e33ff */
[----:B------:R-:W0:Y:S01]  /*1990*/  I2F.RP R10, R8 ;  /* 0x00000008000a7306 */ /* 0x000e220000209400 */
[----:B------:R-:W-:Y:S01]  /*19a0*/  IABS R25, R157 ;  /* 0x0000009d00197213 */ /* 0x000fe20000000000 */
[----:B------:R-:W-:Y:S01]  /*19b0*/  VIADD R204, R13, 0x7 ;  /* 0x000000070dcc7836 */ /* 0x000fe20000000000 */
[----:B------:R-:W-:Y:S01]  /*19c0*/  IABS R31, R166 ;  /* 0x000000a6001f7213 */ /* 0x000fe20000000000 */
[----:B------:R-:W4:Y:S01]  /*19d0*/  LDC R194, c[0x0][0x234] ;  /* 0x00008d00ffc27b82 */ /* 0x000f220000000800 */
[----:B------:R-:W-:-:S02]  /*19e0*/  IABS R33, R167 ;  /* 0x000000a700217213 */ /* 0x000fc40000000000 */
[----:B------:R-:W-:Y:S02]  /*19f0*/  CS2R R196, SRZ ;  /* 0x0000000000c47805 */ /* 0x000fe4000001ff00 */
[----:B------:R-:W-:Y:S01]  /*1a00*/  IABS R27, R164 ;  /* 0x000000a4001b7213 */ /* 0x000fe20000000000 */
[----:B-1----:R-:W1:Y:S01]  /*1a10*/  MUFU.RCP R9, R9 ;  /* 0x0000000900097308 */ /* 0x002e620000001000 */
[----:B------:R-:W-:Y:S02]  /*1a20*/  IABS R29, R165 ;  /* 0x000000a5001d7213 */ /* 0x000fe40000000000 */
[----:B------:R-:W-:Y:S02]  /*1a30*/  CS2R R198, SRZ ;  /* 0x0000000000c67805 */ /* 0x000fe4000001ff00 */
[----:B------:R-:W-:Y:S02]  /*1a40*/  IABS R35, R172 ;  /* 0x000000ac00237213 */ /* 0x000fe40000000000 */
[----:B------:R-:W-:-:S02]  /*1a50*/  CS2R R200, SRZ ;  /* 0x0000000000c87805 */ /* 0x000fc4000001ff00 */
[----:B------:R-:W-:Y:S02]  /*1a60*/  IABS R37, R174 ;  /* 0x000000ae00257213 */ /* 0x000fe40000000000 */
[----:B------:R-:W-:Y:S01]  /*1a70*/  IABS R39, R175 ;  /* 0x000000af00277213 */ /* 0x000fe20000000000 */
[----:B0-----:R-:W0:Y:S01]  /*1a80*/  MUFU.RCP R10, R10 ;  /* 0x0000000a000a7308 */ /* 0x001e220000001000 */
[----:B------:R-:W-:Y:S02]  /*1a90*/  IABS R41, R176 ;  /* 0x000000b000297213 */ /* 0x000fe40000000000 */
[----:B------:R-:W-:Y:S02]  /*1aa0*/  IABS R43, R177 ;  /* 0x000000b1002b7213 */ /* 0x000fe40000000000 */
[----:B------:R-:W-:Y:S02]  /*1ab0*/  IABS R45, R181 ;  /* 0x000000b5002d7213 */ /* 0x000fe40000000000 */
[----:B------:R-:W-:Y:S01]  /*1ac0*/  IABS R42, R184 ;  /* 0x000000b8002a7213 */ /* 0x000fe20000000000 */
[----:B-1----:R-:W-:Y:S01]  /*1ad0*/  VIADD R4, R9, 0xffffffe ;  /* 0x0ffffffe09047836 */ /* 0x002fe20000000000 */
[----:B------:R-:W-:-:S02]  /*1ae0*/  IABS R47, R185 ;  /* 0x000000b9002f7213 */ /* 0x000fc40000000000 */
[----:B------:R-:W-:Y:S01]  /*1af0*/  IABS R49, R186 ;  /* 0x000000ba00317213 */ /* 0x000fe20000000000 */
[----:B------:R1:W1:Y:S01]  /*1b00*/  F2I.FTZ.U32.TRUNC.NTZ R5, R4 ;  /* 0x0000000400057305 */ /* 0x000262000021f000 */
[----:B------:R-:W-:Y:S02]  /*1b10*/  IABS R46, R208 ;  /* 0x000000d0002e7213 */ /* 0x000fe40000000000 */
[----:B------:R-:W-:Y:S01]  /*1b20*/  IABS R51, R187 ;  /* 0x000000bb00337213 */ /* 0x000fe20000000000 */
[----:B0-----:R-:W-:Y:S01]  /*1b30*/  VIADD R6, R10, 0xffffffe ;  /* 0x0ffffffe0a067836 */ /* 0x001fe20000000000 */
[----:B------:R-:W-:Y:S02]  /*1b40*/  IABS R53, R211 ;  /* 0x000000d300357213 */ /* 0x000fe40000000000 */
[----:B------:R-:W-:Y:S01]  /*1b50*/  IABS R55, R214 ;  /* 0x000000d600377213 */ /* 0x000fe20000000000 */
[----:B------:R0:W0:Y:S01]  /*1b60*/  F2I.FTZ.U32.TRUNC.NTZ R7, R6 ;  /* 0x0000000600077305 */ /* 0x000022000021f000 */
[----:B-1----:R-:W-:Y:S01]  /*1b70*/  IMAD.MOV.U32 R4, RZ, RZ, RZ ;  /* 0x000000ffff047224 */ /* 0x002fe200078e00ff */
[----:B------:R-:W-:-:S02]  /*1b80*/  IABS R57, R216 ;  /* 0x000000d800397213 */ /* 0x000fc40000000000 */
[----:B------:R-:W-:Y:S02]  /*1b90*/  IABS R59, R217 ;  /* 0x000000d9003b7213 */ /* 0x000fe40000000000 */
[----:B------:R-:W-:Y:S01]  /*1ba0*/  IABS R61, R219 ;  /* 0x000000db003d7213 */ /* 0x000fe20000000000 */
[----:B------:R-:W-:Y:S01]  /*1bb0*/  IMAD.MOV R11, RZ, RZ, -R5 ;  /* 0x000000ffff0b7224 */ /* 0x000fe200078e0a05 */
[----:B------:R-:W-:Y:S01]  /*1bc0*/  IABS R63, R220 ;  /* 0x000000dc003f7213 */ /* 0x000fe20000000000 */
[----:B0-----:R-:W-:Y:S01]  /*1bd0*/  IMAD.MOV.U32 R6, RZ, RZ, RZ ;  /* 0x000000ffff067224 */ /* 0x001fe200078e00ff */
[----:B------:R-:W-:Y:S01]  /*1be0*/  IABS R65, R221 ;  /* 0x000000dd00417213 */ /* 0x000fe20000000000 */
[----:B------:R-:W-:Y:S01]  /*1bf0*/  IMAD R11, R11, R16, RZ ;  /* 0x000000100b0b7224 */ /* 0x000fe200078e02ff */
[----:B------:R-:W-:Y:S02]  /*1c00*/  IABS R67, R224 ;  /* 0x000000e000437213 */ /* 0x000fe40000000000 */
[----:B------:R-:W-:Y:S01]  /*1c10*/  IABS R71, R226 ;  /* 0x000000e200477213 */ /* 0x000fe20000000000 */
[----:B------:R-:W-:Y:S01]  /*1c20*/  IMAD.MOV R19, RZ, RZ, -R7 ;  /* 0x000000ffff137224 */ /* 0x000fe200078e0a07 */
[----:B------:R-:W-:Y:S01]  /*1c30*/  IABS R69, R225 ;  /* 0x000000e100457213 */ /* 0x000fe20000000000 */
[----:B------:R-:W-:Y:S01]  /*1c40*/  IMAD.HI.U32 R4, R5, R11, R4 ;  /* 0x0000000b05047227 */ /* 0x000fe200078e0004 */
[----:B------:R-:W-:-:S02]  /*1c50*/  IABS R68, R230 ;  /* 0x000000e600447213 */ /* 0x000fc40000000000 */
[----:B------:R-:W-:Y:S01]  /*1c60*/  IABS R73, R232 ;  /* 0x000000e800497213 */ /* 0x000fe20000000000 */
[----:B------:R-:W-:Y:S01]  /*1c70*/  IMAD R9, R19, R8, RZ ;  /* 0x0000000813097224 */ /* 0x000fe200078e02ff */
[----:B------:R-:W-:Y:S02]  /*1c80*/  IABS R75, R233 ;  /* 0x000000e9004b7213 */ /* 0x000fe40000000000 */
[----:B------:R-:W-:Y:S01]  /*1c90*/  IABS R77, R234 ;  /* 0x000000ea004d7213 */ /* 0x000fe20000000000 */
[----:B------:R-:W-:Y:S01]  /*1ca0*/  IMAD.HI.U32 R6, R7, R9, R6 ;  /* 0x0000000907067227 */ /* 0x000fe200078e0006 */
[----:B------:R-:W-:Y:S02]  /*1cb0*/  IABS R76, R236 ;  /* 0x000000ec004c7213 */ /* 0x000fe40000000000 */
[----:B------:R-:W-:Y:S02]  /*1cc0*/  IABS R74, R235 ;  /* 0x000000eb004a7213 */ /* 0x000fe40000000000 */
[----:B------:R-:W-:Y:S01]  /*1cd0*/  IABS R79, R237 ;  /* 0x000000ed004f7213 */ /* 0x000fe20000000000 */
[----:B------:R-:W-:Y:S01]  /*1ce0*/  IMAD.HI.U32 R10, R6, R23, RZ ;  /* 0x00000017060a7227 */ /* 0x000fe200078e00ff */
[----:B------:R-:W-:-:S02]  /*1cf0*/  IABS R81, R240 ;  /* 0x000000f000517213 */ /* 0x000fc40000000000 */
[----:B------:R-:W-:Y:S01]  /*1d00*/  IABS R80, R241 ;  /* 0x000000f100507213 */ /* 0x000fe20000000000 */
[----:B------:R-:W-:Y:S01]  /*1d10*/  IMAD.MOV R10, RZ, RZ, -R10 ;  /* 0x000000ffff0a7224 */ /* 0x000fe200078e0a0a */
[----:B------:R-:W-:Y:S01]  /*1d20*/  IABS R83, R242 ;  /* 0x000000f200537213 */ /* 0x000fe20000000000 */
[----:B------:R-:W-:Y:S01]  /*1d30*/  IMAD.HI.U32 R24, R6, R31, RZ ;  /* 0x0000001f06187227 */ /* 0x000fe200078e00ff */
[----:B------:R-:W-:Y:S02]  /*1d40*/  IABS R85, R245 ;  /* 0x000000f500557213 */ /* 0x000fe40000000000 */
[----:B------:R-:W-:Y:S01]  /*1d50*/  IABS R87, R246 ;  /* 0x000000f600577213 */ /* 0x000fe20000000000 */
[----:B------:R-:W-:Y:S01]  /*1d60*/  IMAD R23, R8, R10, R23 ;  /* 0x0000000a08177224 */ /* 0x000fe200078e0217 */
[----:B------:R-:W-:Y:S01]  /*1d70*/  IABS R89, R247 ;  /* 0x000000f700597213 */ /* 0x000fe20000000000 */
[----:B------:R-:W-:Y:S01]  /*1d80*/  IMAD.MOV R24, RZ, RZ, -R24 ;  /* 0x000000ffff187224 */ /* 0x000fe200078e0a18 */
[----:B------:R-:W-:Y:S01]  /*1d90*/  IABS R91, R252 ;  /* 0x000000fc005b7213 */ /* 0x000fe20000000000 */
[----:B------:R-:W-:Y:S01]  /*1da0*/  IMAD.HI.U32 R22, R6, R27, RZ ;  /* 0x0000001b06167227 */ /* 0x000fe200078e00ff */
[----:B------:R-:W-:-:S02]  /*1db0*/  IABS R103, R205 ;  /* 0x000000cd00677213 */ /* 0x000fc40000000000 */
[----:B------:R-:W-:Y:S01]  /*1dc0*/  IABS R105, R206 ;  /* 0x000000ce00697213 */ /* 0x000fe20000000000 */
[----:B------:R-:W-:Y:S01]  /*1dd0*/  IMAD R24, R8, R24, R31 ;  /* 0x0000001808187224 */ /* 0x000fe200078e021f */
[----:B------:R-:W-:Y:S01]  /*1de0*/  IABS R31, R170 ;  /* 0x000000aa001f7213 */ /* 0x000fe20000000000 */
[----:B------:R-:W-:Y:S01]  /*1df0*/  IMAD.MOV R22, RZ, RZ, -R22 ;  /* 0x000000ffff167224 */ /* 0x000fe200078e0a16 */
[----:B------:R-:W-:Y:S01]  /*1e00*/  IABS R131, R203 ;  /* 0x000000cb00837213 */ /* 0x000fe20000000000 */
[----:B------:R-:W-:Y:S01]  /*1e10*/  IMAD.HI.U32 R30, R6, R35, RZ ;  /* 0x00000023061e7227 */ /* 0x000fe200078e00ff */
[----:B------:R-:W-:-:S03]  /*1e20*/  LOP3.LUT R137, RZ, R3, RZ, 0x33, !PT ;  /* 0x00000003ff897212 */ /* 0x000fc600078e33ff */
[----:B------:R-:W-:Y:S01]  /*1e30*/  IMAD R22, R8, R22, R27 ;  /* 0x0000001608167224 */ /* 0x000fe200078e021b */
[----:B------:R-:W-:Y:S01]  /*1e40*/  IABS R27, R168 ;  /* 0x000000a8001b7213 */ /* 0x000fe20000000000 */
[----:B------:R-:W-:-:S04]  /*1e50*/  IMAD.HI.U32 R28, R6, R31, RZ ;  /* 0x0000001f061c7227 */ /* 0x000fc800078e00ff */
[----:B------:R-:W-:-:S04]  /*1e60*/  IMAD.HI.U32 R26, R6, R27, RZ ;  /* 0x0000001b061a7227 */ /* 0x000fc800078e00ff */
[----:B------:R-:W-:Y:S02]  /*1e70*/  IMAD.MOV R26, RZ, RZ, -R26 ;  /* 0x000000ffff1a7224 */ /* 0x000fe400078e0a1a */
[----:B------:R-:W-:Y:S02]  /*1e80*/  IMAD.MOV R28, RZ, RZ, -R28 ;  /* 0x000000ffff1c7224 */ /* 0x000fe400078e0a1c */
[C---:B------:R-:W-:Y:S02]  /*1e90*/  IMAD R26, R8.reuse, R26, R27 ;  /* 0x0000001a081a7224 */ /* 0x040fe400078e021b */
[----:B------:R-:W-:Y:S02]  /*1ea0*/  IMAD R28, R8, R28, R31 ;  /* 0x0000001c081c7224 */ /* 0x000fe400078e021f */
[----:B------:R-:W-:Y:S02]  /*1eb0*/  IMAD.MOV R30, RZ, RZ, -R30 ;  /* 0x000000ffff1e7224 */ /* 0x000fe400078e0a1e */
[----:B------:R-:W-:-:S04]  /*1ec0*/  IMAD.HI.U32 R32, R6, R37, RZ ;  /* 0x0000002506207227 */ /* 0x000fc800078e00ff */
[----:B------:R-:W-:Y:S02]  /*1ed0*/  IMAD R30, R8, R30, R35 ;  /* 0x0000001e081e7224 */ /* 0x000fe400078e0223 */
[----:B------:R-:W-:Y:S02]  /*1ee0*/  IMAD.MOV R32, RZ, RZ, -R32 ;  /* 0x000000ffff207224 */ /* 0x000fe400078e0a20 */
[----:B------:R-:W-:-:S04]  /*1ef0*/  IMAD.HI.U32 R34, R6, R41, RZ ;  /* 0x0000002906227227 */ /* 0x000fc800078e00ff */
[----:B------:R-:W-:Y:S02]  /*1f00*/  IMAD R32, R8, R32, R37 ;  /* 0x0000002008207224 */ /* 0x000fe400078e0225 */
[----:B------:R-:W-:-:S04]  /*1f10*/  IMAD.HI.U32 R35, R6, R43, RZ ;  /* 0x0000002b06237227 */ /* 0x000fc800078e00ff */
[----:B------:R-:W-:Y:S02]  /*1f20*/  IMAD.MOV R34, RZ, RZ, -R34 ;  /* 0x000000ffff227224 */ /* 0x000fe400078e0a22 */
[----:B------:R-:W-:Y:S02]  /*1f30*/  IMAD.MOV R35, RZ, RZ, -R35 ;  /* 0x000000ffff237224 */ /* 0x000fe400078e0a23 */
[C---:B------:R-:W-:Y:S01]  /*1f40*/  IMAD R34, R8.reuse, R34, R41 ;  /* 0x0000002208227224 */ /* 0x040fe200078e0229 */
[----:B------:R-:W-:Y:S01]  /*1f50*/  IABS R41, R179 ;  /* 0x000000b300297213 */ /* 0x000fe20000000000 */
[----:B------:R-:W-:Y:S01]  /*1f60*/  IMAD R35, R8, R35, R43 ;  /* 0x0000002308237224 */ /* 0x000fe200078e022b */
[----:B------:R-:W-:Y:S01]  /*1f70*/  IABS R43, R180 ;  /* 0x000000b4002b7213 */ /* 0x000fe20000000000 */
[----:B------:R-:W-:-:S04]  /*1f80*/  IMAD.HI.U32 R44, R6, R49, RZ ;  /* 0x00000031062c7227 */ /* 0x000fc800078e00ff */
[----:B------:R-:W-:-:S04]  /*1f90*/  IMAD.HI.U32 R37, R6, R41, RZ ;  /* 0x0000002906257227 */ /* 0x000fc800078e00ff */
[----:B------:R-:W-:Y:S02]  /*1fa0*/  IMAD.MOV R37, RZ, RZ, -R37 ;  /* 0x000000ffff257224 */ /* 0x000fe400078e0a25 */
[----:B------:R-:W-:-:S04]  /*1fb0*/  IMAD.HI.U32 R38, R6, R43, RZ ;  /* 0x0000002b06267227 */ /* 0x000fc800078e00ff */
[C---:B------:R-:W-:Y:S02]  /*1fc0*/  IMAD R37, R8.reuse, R37, R41 ;  /* 0x0000002508257224 */ /* 0x040fe400078e0229 */
        /* <DEDUP_REMOVED lines=9> */
[----:B------:R-:W-:Y:S02]  /*2060*/  IMAD.MOV R52, RZ, RZ, -R52 ;  /* 0x000000ffff347224 */ /* 0x000fe400078e0a34 */
[C---:B------:R-:W-:Y:S02]  /*2070*/  IMAD R40, R8.reuse, R40, R43 ;  /* 0x0000002808287224 */ /* 0x040fe400078e022b */
[----:B------:R-:W-:Y:S02]  /*2080*/  IMAD.MOV.U32 R43, RZ, RZ, R42 ;  /* 0x000000ffff2b7224 */ /* 0x000fe400078e002a */
[----:B------:R-:W-:Y:S01]  /*2090*/  IMAD R52, R8, R52, R55 ;  /* 0x0000003408347224 */ /* 0x000fe200078e0237 */
[----:B------:R-:W-:Y:S01]  /*20a0*/  IABS R55, R215 ;  /* 0x000000d700377213 */ /* 0x000fe20000000000 */
[----:B------:R-:W-:-:S04]  /*20b0*/  IMAD.HI.U32 R42, R6, R43, RZ ;  /* 0x0000002b062a7227 */ /* 0x000fc800078e00ff */
[----:B------:R-:W-:Y:S02]  /*20c0*/  IMAD.MOV R42, RZ, RZ, -R42 ;  /* 0x000000ffff2a7224 */ /* 0x000fe400078e0a2a */
[----:B------:R-:W-:-:S04]  /*20d0*/  IMAD.HI.U32 R54, R6, R57, RZ ;  /* 0x0000003906367227 */ /* 0x000fc800078e00ff */
[----:B------:R-:W-:Y:S02]  /*20e0*/  IMAD R42, R8, R42, R43 ;  /* 0x0000002a082a7224 */ /* 0x000fe400078e022b */
[----:B------:R-:W-:-:S04]  /*20f0*/  IMAD.HI.U32 R43, R6, R47, RZ ;  /* 0x0000002f062b7227 */ /* 0x000fc800078e00ff */
[----:B------:R-:W-:Y:S02]  /*2100*/  IMAD.MOV R43, RZ, RZ, -R43 ;  /* 0x000000ffff2b7224 */ /* 0x000fe400078e0a2b */
[----:B------:R-:W-:Y:S02]  /*2110*/  IMAD.MOV R54, RZ, RZ, -R54 ;  /* 0x000000ffff367224 */ /* 0x000fe400078e0a36 */
[C---:B------:R-:W-:Y:S02]  /*2120*/  IMAD R43, R8.reuse, R43, R47 ;  /* 0x0000002b082b7224 */ /* 0x040fe400078e022f */
[----:B------:R-:W-:Y:S02]  /*2130*/  IMAD.MOV.U32 R47, RZ, RZ, R46 ;  /* 0x000000ffff2f7224 */ /* 0x000fe400078e002e */
[----:B------:R-:W-:Y:S02]  /*2140*/  IMAD R54, R8, R54, R57 ;  /* 0x0000003608367224 */ /* 0x000fe400078e0239 */
[----:B------:R-:W-:-:S04]  /*2150*/  IMAD.HI.U32 R46, R6, R47, RZ ;  /* 0x0000002f062e7227 */ /* 0x000fc800078e00ff */
[----:B------:R-:W-:Y:S02]  /*2160*/  IMAD.MOV R46, RZ, RZ, -R46 ;  /* 0x000000ffff2e7224 */ /* 0x000fe400078e0a2e */
[----:B------:R-:W-:-:S04]  /*2170*/  IMAD.HI.U32 R57, R6, R61, RZ ;  /* 0x0000003d06397227 */ /* 0x000fc800078e00ff */
[----:B------:R-:W-:Y:S02]  /*2180*/  IMAD R46, R8, R46, R47 ;  /* 0x0000002e082e7224 */ /* 0x000fe400078e022f */
[----:B------:R-:W-:-:S04]  /*2190*/  IMAD.HI.U32 R47, R6, R49, RZ ;  /* 0x00000031062f7227 */ /* 0x000fc800078e00ff */
        /* <DEDUP_REMOVED lines=8> */
[----:B------:R-:W-:Y:S02]  /*2220*/  IMAD.MOV R58, RZ, RZ, -R58 ;  /* 0x000000ffff3a7224 */ /* 0x000fe400078e0a3a */
[C---:B------:R-:W-:Y:S01]  /*2230*/  IMAD R57, R8.reuse, R57, R61 ;  /* 0x0000003908397224 */ /* 0x040fe200078e023d */
[----:B------:R-:W-:Y:S01]  /*2240*/  IABS R61, R222 ;  /* 0x000000de003d7213 */ /* 0x000fe20000000000 */
[----:B------:R-:W-:-:S02]  /*2250*/  IMAD R58, R8, R58, R63 ;  /* 0x0000003a083a7224 */ /* 0x000fc400078e023f */
[----:B------:R-:W-:-:S04]  /*2260*/  IMAD.HI.U32 R62, R6, R67, RZ ;  /* 0x00000043063e7227 */ /* 0x000fc800078e00ff */
[----:B------:R-:W-:-:S04]  /*2270*/  IMAD.HI.U32 R60, R6, R61, RZ ;  /* 0x0000003d063c7227 */ /* 0x000fc800078e00ff */
[----:B------:R-:W-:Y:S02]  /*2280*/  IMAD.MOV R60, RZ, RZ, -R60 ;  /* 0x000000ffff3c7224 */ /* 0x000fe400078e0a3c */
[----:B------:R-:W-:Y:S02]  /*2290*/  IMAD.MOV R62, RZ, RZ, -R62 ;  /* 0x000000ffff3e7224 */ /* 0x000fe400078e0a3e */
[----:B------:R-:W-:Y:S02]  /*22a0*/  IMAD R60, R8, R60, R61 ;  /* 0x0000003c083c7224 */ /* 0x000fe400078e023d */
[----:B------:R-:W-:-:S04]  /*22b0*/  IMAD.HI.U32 R64, R6, R71, RZ ;  /* 0x0000004706407227 */ /* 0x000fc800078e00ff */
[----:B------:R-:W-:Y:S01]  /*22c0*/  IMAD R62, R8, R62, R67 ;  /* 0x0000003e083e7224 */ /* 0x000fe200078e0243 */
[----:B------:R-:W-:Y:S01]  /*22d0*/  IABS R67, R227 ;  /* 0x000000e300437213 */ /* 0x000fe20000000000 */
[----:B------:R-:W-:Y:S02]  /*22e0*/  IMAD.MOV R64, RZ, RZ, -R64 ;  /* 0x000000ffff407224 */ /* 0x000fe400078e0a40 */
[----:B------:R-:W-:-:S04]  /*22f0*/  IMAD.HI.U32 R63, R6, R69, RZ ;  /* 0x00000045063f7227 */ /* 0x000fc800078e00ff */
[----:B------:R-:W-:Y:S01]  /*2300*/  IMAD R64, R8, R64, R71 ;  /* 0x0000004008407224 */ /* 0x000fe200078e0247 */
[----:B--2---:R-:W-:Y:S01]  /*2310*/  IABS R17, R207 ;  /* 0x000000cf00117213 */ /* 0x004fe20000000000 */
[----:B------:R-:W-:Y:S01]  /*2320*/  IMAD.MOV R63, RZ, RZ, -R63 ;  /* 0x000000ffff3f7224 */ /* 0x000fe200078e0a3f */
[----:B------:R-:W-:Y:S01]  /*2330*/  IABS R71, R231 ;  /* 0x000000e700477213 */ /* 0x000fe20000000000 */
[----:B------:R-:W-:Y:S01]  /*2340*/  IMAD.HI.U32 R70, R6, R73, RZ ;  /* 0x0000004906467227 */ /* 0x000fe200078e00ff */
[----:B---3--:R-:W-:-:S03]  /*2350*/  IABS R5, R248 ;  /* 0x000000f800057213 */ /* 0x008fc60000000000 */
[----:B------:R-:W-:Y:S01]  /*2360*/  IMAD.MOV.U32 R11, RZ, RZ, R17 ;  /* 0x000000ffff0b7224 */ /* 0x000fe200078e0011 */
[----:B----4-:R-:W-:Y:S01]  /*2370*/  IABS R19, R249 ;  /* 0x000000f900137213 */ /* 0x010fe20000000000 */
[----:B------:R-:W-:Y:S02]  /*2380*/  IMAD.MOV.U32 R17, RZ, RZ, R5 ;  /* 0x000000ffff117224 */ /* 0x000fe400078e0005 */
[----:B------:R-:W-:Y:S01]  /*2390*/  IMAD.HI.U32 R5, R4, R11, RZ ;  /* 0x0000000b04057227 */ /* 0x000fe200078e00ff */
[----:B------:R-:W-:-:S03]  /*23a0*/  IABS R21, R250 ;  /* 0x000000fa00157213 */ /* 0x000fc60000000000 */
[----:B------:R-:W-:-:S04]  /*23b0*/  IMAD.HI.U32 R7, R4, R17, RZ ;  /* 0x0000001104077227 */ /* 0x000fc800078e00ff */
[----:B------:R-:W-:-:S04]  /*23c0*/  IMAD.HI.U32 R9, R4, R19, RZ ;  /* 0x0000001304097227 */ /* 0x000fc800078e00ff */
[----:B------:R-:W-:-:S04]  /*23d0*/  IMAD.HI.U32 R4, R4, R21, RZ ;  /* 0x0000001504047227 */ /* 0x000fc800078e00ff */
[----:B------:R-:W-:Y:S02]  /*23e0*/  IMAD.MOV R5, RZ, RZ, -R5 ;  /* 0x000000ffff057224 */ /* 0x000fe400078e0a05 */
[----:B------:R-:W-:Y:S02]  /*23f0*/  IMAD.MOV R18, RZ, RZ, -R4 ;  /* 0x000000ffff127224 */ /* 0x000fe400078e0a04 */
[----:B------:R-:W-:Y:S02]  /*2400*/  IMAD.MOV R7, RZ, RZ, -R7 ;  /* 0x000000ffff077224 */ /* 0x000fe400078e0a07 */
[C---:B------:R-:W-:Y:S01]  /*2410*/  IMAD R4, R16.reuse, R5, R11 ;  /* 0x0000000510047224 */ /* 0x040fe200078e020b */
[----:B------:R-:W-:Y:S01]  /*2420*/  IABS R11, R0 ;  /* 0x00000000000b7213 */ /* 0x000fe20000000000 */
[----:B------:R-:W-:Y:S02]  /*2430*/  IMAD.MOV R9, RZ, RZ, -R9 ;  /* 0x000000ffff097224 */ /* 0x000fe400078e0a09 */
[C---:B------:R-:W-:Y:S01]  /*2440*/  IMAD R5, R16.reuse, R7, R17 ;  /* 0x0000000710057224 */ /* 0x040fe200078e0211 */
[C---:B------:R-:W-:Y:S01]  /*2450*/  ISETP.GT.U32.AND P2, PT, R16.reuse, R4, PT ;  /* 0x000000041000720c */ /* 0x040fe20003f44070 */
[C---:B------:R-:W-:Y:S01]  /*2460*/  IMAD R7, R16.reuse, R9, R19 ;  /* 0x0000000910077224 */ /* 0x040fe200078e0213 */
[----:B------:R-:W-:Y:S01]  /*2470*/  IABS R19, R14 ;  /* 0x0000000e00137213 */ /* 0x000fe20000000000 */
[C---:B------:R-:W-:Y:S01]  /*2480*/  IMAD R9, R16.reuse, R18, R21 ;  /* 0x0000001210097224 */ /* 0x040fe200078e0215 */
[----:B------:R-:W-:Y:S01]  /*2490*/  ISETP.GT.U32.AND P3, PT, R16, R5, PT ;  /* 0x000000051000720c */ /* 0x000fe20003f64070 */
[----:B------:R-:W-:Y:S01]  /*24a0*/  IMAD.HI.U32 R0, R6, R11, RZ ;  /* 0x0000000b06007227 */ /* 0x000fe200078e00ff */
[----:B------:R-:W-:-:S02]  /*24b0*/  ISETP.GT.U32.AND P5, PT, R16, R7, PT ;  /* 0x000000071000720c */ /* 0x000fc40003fa4070 */
[----:B------:R-:W-:Y:S01]  /*24c0*/  ISETP.GT.U32.AND P1, PT, R16, R9, PT ;  /* 0x000000091000720c */ /* 0x000fe20003f24070 */
[----:B------:R-:W-:Y:S01]  /*24d0*/  IMAD.MOV R0, RZ, RZ, -R0 ;  /* 0x000000ffff007224 */ /* 0x000fe200078e0a00 */
[----:B------:R-:W-:Y:S01]  /*24e0*/  IABS R17, R12 ;  /* 0x0000000c00117213 */ /* 0x000fe20000000000 */
[----:B------:R-:W-:Y:S01]  /*24f0*/  IMAD.HI.U32 R12, R6, R19, RZ ;  /* 0x00000013060c7227 */ /* 0x000fe200078e00ff */
[----:B------:R-:W-:-:S03]  /*2500*/  IABS R21, R15 ;  /* 0x0000000f00157213 */ /* 0x000fc60000000000 */
[--C-:B------:R-:W-:Y:S02]  /*2510*/  @!P2 IMAD.IADD R4, R4, 0x1, -R16.reuse ;  /* 0x000000010404a824 */ /* 0x100fe400078e0a10 */
[--C-:B------:R-:W-:Y:S02]  /*2520*/  @!P3 IMAD.IADD R5, R5, 0x1, -R16.reuse ;  /* 0x000000010505b824 */ /* 0x100fe400078e0a10 */
[--C-:B------:R-:W-:Y:S01]  /*2530*/  @!P5 IMAD.IADD R7, R7, 0x1, -R16.reuse ;  /* 0x000000010707d824 */ /* 0x100fe200078e0a10 */
[C---:B------:R-:W-:Y:S01]  /*2540*/  ISETP.GT.U32.AND P4, PT, R16.reuse, R4, PT ;  /* 0x000000041000720c */ /* 0x040fe20003f84070 */
[----:B------:R-:W-:Y:S01]  /*2550*/  @!P1 IMAD.IADD R9, R9, 0x1, -R16 ;  /* 0x0000000109099824 */ /* 0x000fe200078e0a10 */
[----:B------:R-:W-:Y:S01]  /*2560*/  ISETP.GT.U32.AND P3, PT, R16, R5, PT ;  /* 0x000000051000720c */ /* 0x000fe20003f64070 */
[----:B------:R-:W-:Y:S01]  /*2570*/  IMAD R11, R8, R0, R11 ;  /* 0x00000000080b7224 */ /* 0x000fe200078e020b */
[C---:B------:R-:W-:Y:S01]  /*2580*/  ISETP.GT.U32.AND P5, PT, R16.reuse, R7, PT ;  /* 0x000000071000720c */ /* 0x040fe20003fa4070 */
[----:B------:R-:W-:Y:S01]  /*2590*/  IMAD.MOV R12, RZ, RZ, -R12 ;  /* 0x000000ffff0c7224 */ /* 0x000fe200078e0a0c */
[----:B------:R-:W-:Y:S01]  /*25a0*/  ISETP.GT.U32.AND P2, PT, R16, R9, PT ;  /* 0x000000091000720c */ /* 0x000fe20003f44070 */
[----:B------:R-:W-:Y:S01]  /*25b0*/  IMAD.HI.U32 R0, R6, R21, RZ ;  /* 0x0000001506007227 */ /* 0x000fe200078e00ff */
[----:B------:R-:W-:-:S03]  /*25c0*/  ISETP.GE.AND P1, PT, R207, RZ, PT ;  /* 0x000000ffcf00720c */ /* 0x000fc60003f26270 */
[----:B------:R-:W-:Y:S02]  /*25d0*/  IMAD R19, R8, R12, R19 ;  /* 0x0000000c08137224 */ /* 0x000fe400078e0213 */
[--C-:B------:R-:W-:Y:S01]  /*25e0*/  @!P4 IMAD.IADD R4, R4, 0x1, -R16.reuse ;  /* 0x000000010404c824 */ /* 0x100fe200078e0a10 */
[C---:B------:R-:W-:Y:S01]  /*25f0*/  ISETP.GT.U32.AND P4, PT, R8.reuse, R23, PT ;  /* 0x000000170800720c */ /* 0x040fe20003f84070 */
[--C-:B------:R-:W-:Y:S01]  /*2600*/  @!P3 IMAD.IADD R5, R5, 0x1, -R16.reuse ;  /* 0x000000010505b824 */ /* 0x100fe200078e0a10 */
[----:B------:R-:W-:Y:S01]  /*2610*/  ISETP.GT.U32.AND P3, PT, R8, R11, PT ;  /* 0x0000000b0800720c */ /* 0x000fe20003f64070 */
[--C-:B------:R-:W-:Y:S01]  /*2620*/  @!P5 IMAD.IADD R7, R7, 0x1, -R16.reuse ;  /* 0x000000010707d824 */ /* 0x100fe200078e0a10 */
[----:B------:R-:W-:Y:S01]  /*2630*/  ISETP.GE.AND P5, PT, R248, RZ, PT ;  /* 0x000000fff800720c */ /* 0x000fe20003fa6270 */
[----:B------:R-:W-:Y:S01]  /*2640*/  @!P2 IMAD.IADD R9, R9, 0x1, -R16 ;  /* 0x000000010909a824 */ /* 0x000fe200078e0a10 */
[----:B------:R-:W-:Y:S01]  /*2650*/  ISETP.GE.AND P2, PT, R249, RZ, PT ;  /* 0x000000fff900720c */ /* 0x000fe20003f46270 */
[----:B------:R-:W-:Y:S01]  /*2660*/  @!P1 IMAD.MOV R4, RZ, RZ, -R4 ;  /* 0x000000ffff049224 */ /* 0x000fe200078e0a04 */
[----:B------:R-:W-:Y:S01]  /*2670*/  ISETP.GE.AND P1, PT, R250, RZ, PT ;  /* 0x000000fffa00720c */ /* 0x000fe20003f26270 */
[----:B------:R-:W-:Y:S01]  /*2680*/  IMAD.MOV R0, RZ, RZ, -R0 ;  /* 0x000000ffff007224 */ /* 0x000fe200078e0a00 */
[----:B------:R-:W-:Y:S01]  /*2690*/  IABS R16, R158 ;  /* 0x0000009e00107213 */ /* 0x000fe20000000000 */
[----:B------:R-:W-:-:S04]  /*26a0*/  IMAD.HI.U32 R10, R6, R17, RZ ;  /* 0x00000011060a7227 */ /* 0x000fc800078e00ff */
[--C-:B------:R-:W-:Y:S01]  /*26b0*/  @!P4 IMAD.IADD R23, R23, 0x1, -R8.reuse ;  /* 0x000000011717c824 */ /* 0x100fe200078e0a08 */
[----:B------:R-:W-:Y:S01]  /*26c0*/  ISETP.NE.AND P4, PT, R2, RZ, PT ;  /* 0x000000ff0200720c */ /* 0x000fe20003f85270 */
[----:B------:R-:W-:Y:S02]  /*26d0*/  @!P3 IMAD.IADD R11, R11, 0x1, -R8 ;  /* 0x000000010b0bb824 */ /* 0x000fe400078e0a08 */
[----:B------:R-:W-:Y:S01]  /*26e0*/  @!P5 IMAD.MOV R5, RZ, RZ, -R5 ;  /* 0x000000ffff05d224 */ /* 0x000fe200078e0a05 */
[C---:B------:R-:W-:Y:S01]  /*26f0*/  ISETP.GT.U32.AND P3, PT, R8.reuse, R23, PT ;  /* 0x000000170800720c */ /* 0x040fe20003f64070 */
[----:B------:R-:W-:Y:S01]  /*2700*/  @!P2 IMAD.MOV R7, RZ, RZ, -R7 ;  /* 0x000000ffff07a224 */ /* 0x000fe200078e0a07 */
[C---:B------:R-:W-:Y:S01]  /*2710*/  SEL R192, R193.reuse, R4, !P4 ;  /* 0x00000004c1c07207 */ /* 0x040fe20006000000 */
[----:B------:R-:W-:Y:S01]  /*2720*/  @!P1 IMAD.MOV R9, RZ, RZ, -R9 ;  /* 0x000000ffff099224 */ /* 0x000fe200078e0a09 */
[C---:B------:R-:W-:Y:S01]  /*2730*/  SEL R191, R193.reuse, R5, !P4 ;  /* 0x00000005c1bf7207 */ /* 0x040fe20006000000 */
[C---:B------:R-:W-:Y:S01]  /*2740*/  IMAD R21, R8.reuse, R0, R21 ;  /* 0x0000000008157224 */ /* 0x040fe200078e0215 */
[C---:B------:R-:W-:Y:S01]  /*2750*/  SEL R190, R193.reuse, R7, !P4 ;  /* 0x00000007c1be7207 */ /* 0x040fe20006000000 */
[----:B------:R-:W-:Y:S01]  /*2760*/  IMAD.MOV R10, RZ, RZ, -R10 ;  /* 0x000000ffff0a7224 */ /* 0x000fe200078e0a0a */
[----:B------:R-:W-:Y:S01]  /*2770*/  SEL R193, R193, R9, !P4 ;  /* 0x00000009c1c17207 */ /* 0x000fe20006000000 */
[C---:B------:R-:W-:Y:S01]  /*2780*/  IMAD R63, R8.reuse, R63, R69 ;  /* 0x0000003f083f7224 */ /* 0x040fe200078e0245 */
[C---:B------:R-:W-:Y:S01]  /*2790*/  ISETP.GT.U32.AND P4, PT, R8.reuse, R19, PT ;  /* 0x000000130800720c */ /* 0x040fe20003f84070 */
[C---:B------:R-:W-:Y:S01]  /*27a0*/  IMAD R17, R8.reuse, R10, R17 ;  /* 0x0000000a08117224 */ /* 0x040fe200078e0211 */
[----:B------:R-:W-:Y:S01]  /*27b0*/  IABS R9, R152 ;  /* 0x0000009800097213 */ /* 0x000fe20000000000 */
[----:B------:R-:W-:Y:S01]  /*27c0*/  @!P3 IMAD.IADD R23, R23, 0x1, -R8 ;  /* 0x000000011717b824 */ /* 0x000fe200078e0a08 */
[C---:B------:R-:W-:Y:S01]  /*27d0*/  ISETP.GT.U32.AND P3, PT, R8.reuse, R21, PT ;  /* 0x000000150800720c */ /* 0x040fe20003f64070 */
[----:B------:R-:W-:Y:S01]  /*27e0*/  IMAD.MOV R72, RZ, RZ, -R70 ;  /* 0x000000ffff487224 */ /* 0x000fe200078e0a46 */
[----:B------:R-:W-:Y:S01]  /*27f0*/  ISETP.GT.U32.AND P2, PT, R8, R17, PT ;  /* 0x000000110800720c */ /* 0x000fe20003f44070 */
[----:B------:R-:W-:Y:S01]  /*2800*/  IMAD.HI.U32 R4, R6, R9, RZ ;  /* 0x0000000906047227 */ /* 0x000fe200078e00ff */
[----:B------:R-:W-:-:S02]  /*2810*/  IABS R0, R153 ;  /* 0x0000009900007213 */ /* 0x000fc40000000000 */
[C---:B------:R-:W-:Y:S01]  /*2820*/  ISETP.GT.U32.AND P5, PT, R8.reuse, R11, PT ;  /* 0x0000000b0800720c */ /* 0x040fe20003fa4070 */
[----:B------:R-:W-:Y:S01]  /*2830*/  IMAD.MOV R7, RZ, RZ, -R4 ;  /* 0x000000ffff077224 */ /* 0x000fe200078e0a04 */
[----:B------:R-:W-:Y:S01]  /*2840*/  ISETP.GE.AND P1, PT, R13, RZ, PT ;  /* 0x000000ff0d00720c */ /* 0x000fe20003f26270 */
[--C-:B------:R-:W-:Y:S01]  /*2850*/  @!P4 IMAD.IADD R19, R19, 0x1, -R8.reuse ;  /* 0x000000011313c824 */ /* 0x100fe200078e0a08 */
[----:B------:R-:W-:Y:S01]  /*2860*/  IABS R5, R154 ;  /* 0x0000009a00057213 */ /* 0x000fe20000000000 */
[C---:B------:R-:W-:Y:S01]  /*2870*/  IMAD R9, R8.reuse, R7, R9 ;  /* 0x0000000708097224 */ /* 0x040fe200078e0209 */
[----:B------:R-:W-:Y:S01]  /*2880*/  IABS R69, R228 ;  /* 0x000000e400457213 */ /* 0x000fe20000000000 */
[--C-:B------:R-:W-:Y:S01]  /*2890*/  @!P3 IMAD.IADD R21, R21, 0x1, -R8.reuse ;  /* 0x000000011515b824 */ /* 0x100fe200078e0a08 */
[----:B------:R-:W-:Y:S01]  /*28a0*/  ISETP.GT.U32.AND P3, PT, R8, R19, PT ;  /* 0x000000130800720c */ /* 0x000fe20003f64070 */
[----:B------:R-:W-:Y:S01]  /*28b0*/  @!P2 IMAD.IADD R17, R17, 0x1, -R8 ;  /* 0x000000011111a824 */ /* 0x000fe200078e0a08 */
[----:B------:R-:W-:Y:S01]  /*28c0*/  ISETP.GE.AND P2, PT, R15, RZ, PT ;  /* 0x000000ff0f00720c */ /* 0x000fe20003f46270 */
[----:B------:R-:W-:-:S02]  /*28d0*/  IMAD.MOV.U32 R15, RZ, RZ, R0 ;  /* 0x000000ffff0f7224 */ /* 0x000fc400078e0000 */
[----:B------:R-:W-:Y:S01]  /*28e0*/  @!P5 IMAD.IADD R11, R11, 0x1, -R8 ;  /* 0x000000010b0bd824 */ /* 0x000fe200078e0a08 */
[----:B------:R-:W-:Y:S01]  /*28f0*/  ISETP.GT.U32.AND P4, PT, R8, R17, PT ;  /* 0x000000110800720c */ /* 0x000fe20003f84070 */
[----:B------:R-:W-:Y:S01]  /*2900*/  IMAD.HI.U32 R4, R6, R15, RZ ;  /* 0x0000000f06047227 */ /* 0x000fe200078e00ff */
[----:B------:R-:W-:-:S03]  /*2910*/  ISETP.GE.AND P5, PT, R14, RZ, PT ;  /* 0x000000ff0e00720c */ /* 0x000fc60003fa6270 */
[----:B------:R-:W-:Y:S02]  /*2920*/  IMAD.MOV R4, RZ, RZ, -R4 ;  /* 0x000000ffff047224 */ /* 0x000fe400078e0a04 */
[--C-:B------:R-:W-:Y:S01]  /*2930*/  @!P3 IMAD.IADD R19, R19, 0x1, -R8.reuse ;  /* 0x000000011313b824 */ /* 0x100fe200078e0a08 */
[C---:B------:R-:W-:Y:S01]  /*2940*/  ISETP.GT.U32.AND P3, PT, R8.reuse, R9, PT ;  /* 0x000000090800720c */ /* 0x040fe20003f64070 */
[----:B------:R-:W-:Y:S01]  /*2950*/  IMAD R10, R8, R4, R15 ;  /* 0x00000004080a7224 */ /* 0x000fe200078e020f */
[----:B------:R-:W-:Y:S01]  /*2960*/  IABS R15, R155 ;  /* 0x0000009b000f7213 */ /* 0x000fe20000000000 */
[----:B------:R-:W-:Y:S01]  /*2970*/  IMAD.MOV.U32 R0, RZ, RZ, R23 ;  /* 0x000000ffff007224 */ /* 0x000fe200078e0017 */
[----:B------:R-:W-:Y:S01]  /*2980*/  IABS R23, R156 ;  /* 0x0000009c00177213 */ /* 0x000fe20000000000 */
[----:B------:R-:W-:Y:S01]  /*2990*/  @!P4 IMAD.IADD R17, R17, 0x1, -R8 ;  /* 0x000000011111c824 */ /* 0x000fe200078e0a08 */
[----:B------:R-:W-:Y:S01]  /*29a0*/  ISETP.GE.AND P4, PT, R153, RZ, PT ;  /* 0x000000ff9900720c */ /* 0x000fe20003f86270 */
[----:B------:R-:W-:-:S02]  /*29b0*/  IMAD.MOV.U32 R2, RZ, RZ, R11 ;  /* 0x000000ffff027224 */ /* 0x000fc400078e000b */
[----:B------:R-:W-:Y:S02]  /*29c0*/  IMAD.MOV.U32 R7, RZ, RZ, R17 ;  /* 0x000000ffff077224 */ /* 0x000fe400078e0011 */
[----:B------:R-:W-:Y:S01]  /*29d0*/  @!P6 IMAD.MOV R2, RZ, RZ, -R2 ;  /* 0x000000ffff02e224 */ /* 0x000fe200078e0a02 */
[----:B------:R-:W-:Y:S01]  /*29e0*/  ISETP.GE.AND P6, PT, R152, RZ, PT ;  /* 0x000000ff9800720c */ /* 0x000fe20003fc6270 */
[----:B------:R-:W-:Y:S02]  /*29f0*/  @!P3 IMAD.IADD R9, R9, 0x1, -R8 ;  /* 0x000000010909b824 */ /* 0x000fe400078e0a08 */
[----:B------:R-:W-:Y:S01]  /*2a00*/  @!P0 IMAD.MOV R7, RZ, RZ, -R7 ;  /* 0x000000ffff078224 */ /* 0x000fe200078e0a07 */
[----:B------:R-:W-:Y:S01]  /*2a10*/  ISETP.GT.U32.AND P0, PT, R8, R10, PT ;  /* 0x0000000a0800720c */ /* 0x000fe20003f04070 */
[----:B------:R-:W-:Y:S01]  /*2a20*/  IMAD.HI.U32 R14, R6, R23, RZ ;  /* 0x00000017060e7227 */ /* 0x000fe200078e00ff */
[----:B------:R-:W-:-:S03]  /*2a30*/  ISETP.GT.U32.AND P3, PT, R8, R9, PT ;  /* 0x000000090800720c */ /* 0x000fc60003f64070 */
[----:B------:R-:W-:Y:S02]  /*2a40*/  IMAD.MOV R14, RZ, RZ, -R14 ;  /* 0x000000ffff0e7224 */ /* 0x000fe400078e0a0e */
[----:B------:R-:W-:Y:S01]  /*2a50*/  @!P1 IMAD.MOV R0, RZ, RZ, -R0 ;  /* 0x000000ffff009224 */ /* 0x000fe200078e0a00 */
[C---:B------:R-:W-:Y:S01]  /*2a60*/  ISETP.GT.U32.AND P1, PT, R8.reuse, R21, PT ;  /* 0x000000150800720c */ /* 0x040fe20003f24070 */
[----:B------:R-:W-:Y:S01]  /*2a70*/  IMAD R14, R8, R14, R23 ;  /* 0x0000000e080e7224 */ /* 0x000fe200078e0217 */
[----:B------:R-:W-:Y:S01]  /*2a80*/  IABS R23, R162 ;  /* 0x000000a200177213 */ /* 0x000fe20000000000 */
[----:B------:R-:W-:Y:S02]  /*2a90*/  IMAD.MOV.U32 R11, RZ, RZ, R5 ;  /* 0x000000ffff0b7224 */ /* 0x000fe400078e0005 */
[--C-:B------:R-:W-:Y:S02]  /*2aa0*/  @!P0 IMAD.IADD R10, R10, 0x1, -R8.reuse ;  /* 0x000000010a0a8824 */ /* 0x100fe400078e0a08 */
[----:B------:R-:W-:-:S02]  /*2ab0*/  @!P3 IMAD.IADD R9, R9, 0x1, -R8 ;  /* 0x000000010909b824 */ /* 0x000fc400078e0a08 */
[----:B------:R-:W-:Y:S01]  /*2ac0*/  IMAD.MOV.U32 R17, RZ, RZ, R16 ;  /* 0x000000ffff117224 */ /* 0x000fe200078e0010 */
[C---:B------:R-:W-:Y:S01]  /*2ad0*/  ISETP.GT.U32.AND P0, PT, R8.reuse, R10, PT ;  /* 0x0000000a0800720c */ /* 0x040fe20003f04070 */
[----:B------:R-:W-:Y:S01]  /*2ae0*/  @!P6 IMAD.MOV R9, RZ, RZ, -R9 ;  /* 0x000000ffff09e224 */ /* 0x000fe200078e0a09 */
[----:B------:R-:W-:Y:S01]  /*2af0*/  ISETP.GT.U32.AND P6, PT, R8, R14, PT ;  /* 0x0000000e0800720c */ /* 0x000fe20003fc4070 */
[----:B------:R-:W-:-:S04]  /*2b00*/  IMAD.HI.U32 R5, R6, R11, RZ ;  /* 0x0000000b06057227 */ /* 0x000fc800078e00ff */
[----:B------:R-:W-:-:S04]  /*2b10*/  IMAD.HI.U32 R16, R6, R17, RZ ;  /* 0x0000001106107227 */ /* 0x000fc800078e00ff */
[----:B------:R-:W-:Y:S02]  /*2b20*/  IMAD.MOV R5, RZ, RZ, -R5 ;  /* 0x000000ffff057224 */ /* 0x000fe400078e0a05 */
[--C-:B------:R-:W-:Y:S01]  /*2b30*/  @!P1 IMAD.IADD R21, R21, 0x1, -R8.reuse ;  /* 0x0000000115159824 */ /* 0x100fe200078e0a08 */
[----:B------:R-:W-:Y:S01]  /*2b40*/  ISETP.GE.AND P1, PT, R154, RZ, PT ;  /* 0x000000ff9a00720c */ /* 0x000fe20003f26270 */
[----:B------:R-:W-:Y:S01]  /*2b50*/  IMAD.MOV.U32 R4, RZ, RZ, R19 ;  /* 0x000000ffff047224 */ /* 0x000fe200078e0013 */
[----:B------:R-:W-:Y:S01]  /*2b60*/  IABS R19, R159 ;  /* 0x0000009f00137213 */ /* 0x000fe20000000000 */
[--C-:B------:R-:W-:Y:S02]  /*2b70*/  @!P0 IMAD.IADD R10, R10, 0x1, -R8.reuse ;  /* 0x000000010a0a8824 */ /* 0x100fe400078e0a08 */
[----:B------:R-:W-:Y:S01]  /*2b80*/  @!P6 IMAD.IADD R14, R14, 0x1, -R8 ;  /* 0x000000010e0ee824 */ /* 0x000fe200078e0a08 */
[----:B------:R-:W-:Y:S01]  /*2b90*/  ISETP.GE.AND P6, PT, R156, RZ, PT ;  /* 0x000000ff9c00720c */ /* 0x000fe20003fc6270 */
[----:B------:R-:W-:-:S02]  /*2ba0*/  IMAD.MOV R16, RZ, RZ, -R16 ;  /* 0x000000ffff107224 */ /* 0x000fc400078e0a10 */
[C---:B------:R-:W-:Y:S02]  /*2bb0*/  IMAD R11, R8.reuse, R5, R11 ;  /* 0x00000005080b7224 */ /* 0x040fe400078e020b */
[----:B------:R-:W-:Y:S01]  /*2bc0*/  IMAD.MOV.U32 R5, RZ, RZ, R21 ;  /* 0x000000ffff057224 */ /* 0x000fe200078e0015 */
[----:B------:R-:W-:Y:S01]  /*2bd0*/  IABS R21, R160 ;  /* 0x000000a000157213 */ /* 0x000fe20000000000 */
[----:B------:R-:W-:Y:S01]  /*2be0*/  @!P4 IMAD.MOV R10, RZ, RZ, -R10 ;  /* 0x000000ffff0ac224 */ /* 0x000fe200078e0a0a */
[C---:B------:R-:W-:Y:S01]  /*2bf0*/  ISETP.GT.U32.AND P4, PT, R8.reuse, R14, PT ;  /* 0x0000000e0800720c */ /* 0x040fe20003f84070 */
[----:B------:R-:W-:Y:S02]  /*2c00*/  IMAD R16, R8, R16, R17 ;  /* 0x0000001008107224 */ /* 0x000fe400078e0211 */
[----:B------:R-:W-:-:S04]  /*2c10*/  IMAD.HI.U32 R17, R6, R19, RZ ;  /* 0x0000001306117227 */ /* 0x000fc800078e00ff */
[----:B------:R-:W-:-:S04]  /*2c20*/  IMAD.HI.U32 R18, R6, R21, RZ ;  /* 0x0000001506127227 */ /* 0x000fc800078e00ff */
[----:B------:R-:W-:Y:S02]  /*2c30*/  IMAD.MOV R17, RZ, RZ, -R17 ;  /* 0x000000ffff117224 */ /* 0x000fe400078e0a11 */
[----:B------:R-:W-:-:S04]  /*2c40*/  IMAD.HI.U32 R12, R6, R15, RZ ;  /* 0x0000000f060c7227 */ /* 0x000fc800078e00ff */
[----:B------:R-:W-:Y:S01]  /*2c50*/  @!P5 IMAD.MOV R4, RZ, RZ, -R4 ;  /* 0x000000ffff04d224 */ /* 0x000fe200078e0a04 */
[C---:B------:R-:W-:Y:S01]  /*2c60*/  ISETP.GT.U32.AND P5, PT, R8.reuse, R11, PT ;  /* 0x0000000b0800720c */ /* 0x040fe20003fa4070 */
[----:B------:R-:W-:Y:S02]  /*2c70*/  IMAD.MOV R18, RZ, RZ, -R18 ;  /* 0x000000ffff127224 */ /* 0x000fe400078e0a12 */
[C---:B------:R-:W-:Y:S02]  /*2c80*/  IMAD R17, R8.reuse, R17, R19 ;  /* 0x0000001108117224 */ /* 0x040fe400078e0213 */
[----:B------:R-:W-:Y:S02]  /*2c90*/  IMAD.MOV R12, RZ, RZ, -R12 ;  /* 0x000000ffff0c7224 */ /* 0x000fe400078e0a0c */
[----:B------:R-:W-:Y:S01]  /*2ca0*/  IMAD R18, R8, R18, R21 ;  /* 0x0000001208127224 */ /* 0x000fe200078e0215 */
[----:B------:R-:W-:Y:S01]  /*2cb0*/  IABS R21, R161 ;  /* 0x000000a100157213 */ /* 0x000fe20000000000 */
[----:B------:R-:W-:Y:S01]  /*2cc0*/  @!P4 IMAD.IADD R14, R14, 0x1, -R8 ;  /* 0x000000010e0ec824 */ /* 0x000fe200078e0a08 */
[C---:B------:R-:W-:Y:S01]  /*2cd0*/  ISETP.GT.U32.AND P4, PT, R8.reuse, R17, PT ;  /* 0x000000110800720c */ /* 0x040fe20003f84070 */
[----:B------:R-:W-:-:S02]  /*2ce0*/  IMAD R12, R8, R12, R15 ;  /* 0x0000000c080c7224 */ /* 0x000fc400078e020f */
[----:B------:R-:W-:-:S03]  /*2cf0*/  IMAD.HI.U32 R15, R6, R25, RZ ;  /* 0x00000019060f7227 */ /* 0x000fc600078e00ff */
[C---:B------:R-:W-:Y:S01]  /*2d00*/  ISETP.GT.U32.AND P3, PT, R8.reuse, R12, PT ;  /* 0x0000000c0800720c */ /* 0x040fe20003f64070 */
[----:B------:R-:W-:Y:S01]  /*2d10*/  @!P6 IMAD.MOV R14, RZ, RZ, -R14 ;  /* 0x000000ffff0ee224 */ /* 0x000fe200078e0a0e */
[C---:B------:R-:W-:Y:S01]  /*2d20*/  ISETP.GT.U32.AND P6, PT, R8.reuse, R18, PT ;  /* 0x000000120800720c */ /* 0x040fe20003fc4070 */
[----:B------:R-:W-:Y:S02]  /*2d30*/  IMAD.MOV R15, RZ, RZ, -R15 ;  /* 0x000000ffff0f7224 */ /* 0x000fe400078e0a0f */
[--C-:B------:R-:W-:Y:S02]  /*2d40*/  @!P5 IMAD.IADD R11, R11, 0x1, -R8.reuse ;  /* 0x000000010b0bd824 */ /* 0x100fe400078e0a08 */
[C---:B------:R-:W-:Y:S01]  /*2d50*/  IMAD R15, R8.reuse, R15, R25 ;  /* 0x0000000f080f7224 */ /* 0x040fe200078e0219 */
[----:B------:R-:W-:Y:S01]  /*2d60*/  IABS R25, R163 ;  /* 0x000000a300197213 */ /* 0x000fe20000000000 */
[----:B------:R-:W-:Y:S01]  /*2d70*/  @!P4 IMAD.IADD R17, R17, 0x1, -R8 ;  /* 0x000000011111c824 */ /* 0x000fe200078e0a08 */
[----:B------:R-:W-:Y:S01]  /*2d80*/  ISETP.GT.U32.AND P5, PT, R8, R11, PT ;  /* 0x0000000b0800720c */ /* 0x000fe20003fa4070 */
[----:B------:R-:W-:Y:S01]  /*2d90*/  IMAD.HI.U32 R19, R6, R21, RZ ;  /* 0x0000001506137227 */ /* 0x000fe200078e00ff */
[----:B------:R-:W-:-:S02]  /*2da0*/  ISETP.GT.U32.AND P0, PT, R8, R15, PT ;  /* 0x0000000f0800720c */ /* 0x000fc40003f04070 */
[----:B------:R-:W-:Y:S01]  /*2db0*/  ISETP.GE.AND P4, PT, R162, RZ, PT ;  /* 0x000000ffa200720c */ /* 0x000fe20003f86270 */
[--C-:B------:R-:W-:Y:S01]  /*2dc0*/  @!P6 IMAD.IADD R18, R18, 0x1, -R8.reuse ;  /* 0x000000011212e824 */ /* 0x100fe200078e0a08 */
[----:B------:R-:W-:Y:S01]  /*2dd0*/  ISETP.GT.U32.AND P6, PT, R8, R17, PT ;  /* 0x000000110800720c */ /* 0x000fe20003fc4070 */
[--C-:B------:R-:W-:Y:S02]  /*2de0*/  @!P3 IMAD.IADD R12, R12, 0x1, -R8.reuse ;  /* 0x000000010c0cb824 */ /* 0x100fe400078e0a08 */
[----:B------:R-:W-:Y:S02]  /*2df0*/  IMAD.MOV R19, RZ, RZ, -R19 ;  /* 0x000000ffff137224 */ /* 0x000fe400078e0a13 */
[----:B------:R-:W-:Y:S01]  /*2e00*/  @!P2 IMAD.MOV R5, RZ, RZ, -R5 ;  /* 0x000000ffff05a224 */ /* 0x000fe200078e0a05 */
[C---:B------:R-:W-:Y:S01]  /*2e10*/  ISETP.GT.U32.AND P3, PT, R8.reuse, R12, PT ;  /* 0x0000000c0800720c */ /* 0x040fe20003f64070 */
[--C-:B------:R-:W-:Y:S01]  /*2e20*/  @!P5 IMAD.IADD R11, R11, 0x1, -R8.reuse ;  /* 0x000000010b0bd824 */ /* 0x100fe200078e0a08 */
[----:B------:R-:W-:Y:S01]  /*2e30*/  ISETP.GE.AND P2, PT, R155, RZ, PT ;  /* 0x000000ff9b00720c */ /* 0x000fe20003f46270 */
[C---:B------:R-:W-:Y:S01]  /*2e40*/  IMAD R19, R8.reuse, R19, R21 ;  /* 0x0000001308137224 */ /* 0x040fe200078e0215 */
[----:B------:R-:W-:Y:S01]  /*2e50*/  ISETP.GT.U32.AND P5, PT, R8, R16, PT ;  /* 0x000000100800720c */ /* 0x000fe20003fa4070 */
[--C-:B------:R-:W-:Y:S01]  /*2e60*/  @!P0 IMAD.IADD R15, R15, 0x1, -R8.reuse ;  /* 0x000000010f0f8824 */ /* 0x100fe200078e0a08 */
[----:B------:R-:W-:Y:S01]  /*2e70*/  ISETP.GE.AND P0, PT, R158, RZ, PT ;  /* 0x000000ff9e00720c */ /* 0x000fe20003f06270 */
[----:B------:R-:W-:Y:S01]  /*2e80*/  @!P6 IMAD.IADD R17, R17, 0x1, -R8 ;  /* 0x000000011111e824 */ /* 0x000fe200078e0a08 */
[C---:B------:R-:W-:Y:S01]  /*2e90*/  ISETP.GT.U32.AND P6, PT, R8.reuse, R19, PT ;  /* 0x000000130800720c */ /* 0x040fe20003fc4070 */
[----:B------:R-:W-:Y:S01]  /*2ea0*/  @!P1 IMAD.MOV R11, RZ, RZ, -R11 ;  /* 0x000000ffff0b9224 */ /* 0x000fe200078e0a0b */
[----:B------:R-:W-:Y:S01]  /*2eb0*/  ISETP.GT.U32.AND P1, PT, R8, R15, PT ;  /* 0x0000000f0800720c */ /* 0x000fe20003f24070 */
[----:B------:R-:W-:-:S04]  /*2ec0*/  IMAD.HI.U32 R21, R6, R25, RZ ;  /* 0x0000001906157227 */ /* 0x000fc800078e00ff */
[--C-:B------:R-:W-:Y:S01]  /*2ed0*/  @!P3 IMAD.IADD R12, R12, 0x1, -R8.reuse ;  /* 0x000000010c0cb824 */ /* 0x100fe200078e0a08 */
[----:B------:R-:W-:Y:S01]  /*2ee0*/  ISETP.GE.AND P3, PT, R157, RZ, PT ;  /* 0x000000ff9d00720c */ /* 0x000fe20003f66270 */
[----:B------:R-:W-:Y:S02]  /*2ef0*/  IMAD.MOV R21, RZ, RZ, -R21 ;  /* 0x000000ffff157224 */ /* 0x000fe400078e0a15 */
[----:B------:R-:W-:Y:S02]  /*2f00*/  @!P5 IMAD.IADD R16, R16, 0x1, -R8 ;  /* 0x000000011010d824 */ /* 0x000fe400078e0a08 */
[----:B------:R-:W-:Y:S01]  /*2f10*/  @!P2 IMAD.MOV R12, RZ, RZ, -R12 ;  /* 0x000000ffff0ca224 */ /* 0x000fe200078e0a0c */
[----:B------:R-:W-:Y:S01]  /*2f20*/  ISETP.GE.AND P2, PT, R159, RZ, PT ;  /* 0x000000ff9f00720c */ /* 0x000fe20003f46270 */
[C---:B------:R-:W-:Y:S01]  /*2f30*/  IMAD R21, R8.reuse, R21, R25 ;  /* 0x0000001508157224 */ /* 0x040fe200078e0219 */
[----:B------:R-:W-:Y:S01]  /*2f40*/  ISETP.GT.U32.AND P5, PT, R8, R16, PT ;  /* 0x000000100800720c */ /* 0x000fe20003fa4070 */
[----:B------:R-:W-:-:S02]  /*2f50*/  @!P6 IMAD.IADD R19, R19, 0x1, -R8 ;  /* 0x000000011313e824 */ /* 0x000fc400078e0a08 */
[----:B------:R-:W-:Y:S01]  /*2f60*/  @!P1 IMAD.IADD R15, R15, 0x1, -R8 ;  /* 0x000000010f0f9824 */ /* 0x000fe200078e0a08 */
[----:B------:R-:W-:Y:S01]  /*2f70*/  ISETP.GT.U32.AND P6, PT, R8, R21, PT ;  /* 0x000000150800720c */ /* 0x000fe20003fc4070 */
[----:B------:R-:W-:Y:S01]  /*2f80*/  IMAD.HI.U32 R20, R6, R23, RZ ;  /* 0x0000001706147227 */ /* 0x000fe200078e00ff */
[----:B------:R-:W-:-:S03]  /*2f90*/  ISETP.GE.AND P1, PT, R160, RZ, PT ;  /* 0x000000ffa000720c */ /* 0x000fc60003f26270 */
[----:B------:R-:W-:Y:S01]  /*2fa0*/  @!P3 IMAD.MOV R15, RZ, RZ, -R15 ;  /* 0x000000ffff0fb224 */ /* 0x000fe200078e0a0f */
[C---:B------:R-:W-:Y:S01]  /*2fb0*/  ISETP.GT.U32.AND P3, PT, R8.reuse, R18, PT ;  /* 0x000000120800720c */ /* 0x040fe20003f64070 */
[----:B------:R-:W-:Y:S01]  /*2fc0*/  @!P2 IMAD.MOV R17, RZ, RZ, -R17 ;  /* 0x000000ffff11a224 */ /* 0x000fe200078e0a11 */
[----:B------:R-:W-:Y:S01]  /*2fd0*/  ISETP.GT.U32.AND P2, PT, R8, R19, PT ;  /* 0x000000130800720c */ /* 0x000fe20003f44070 */
[----:B------:R-:W-:Y:S02]  /*2fe0*/  IMAD.MOV R20, RZ, RZ, -R20 ;  /* 0x000000ffff147224 */ /* 0x000fe400078e0a14 */
[--C-:B------:R-:W-:Y:S01]  /*2ff0*/  @!P5 IMAD.IADD R16, R16, 0x1, -R8.reuse ;  /* 0x000000011010d824 */ /* 0x100fe200078e0a08 */
[----:B------:R-:W-:Y:S01]  /*3000*/  ISETP.GE.AND P5, PT, R161, RZ, PT ;  /* 0x000000ffa100720c */ /* 0x000fe20003fa6270 */
[----:B------:R-:W-:Y:S02]  /*3010*/  @!P6 IMAD.IADD R21, R21, 0x1, -R8 ;  /* 0x000000011515e824 */ /* 0x000fe400078e0a08 */
[----:B------:R-:W-:-:S02]  /*3020*/  IMAD R20, R8, R20, R23 ;  /* 0x0000001408147224 */ /* 0x000fc400078e0217 */
[----:B------:R-:W-:Y:S01]  /*3030*/  IMAD.HI.U32 R25, R6, R33, RZ ;  /* 0x0000002106197227 */ /* 0x000fe200078e00ff */
[----:B------:R-:W-:-:S03]  /*3040*/  ISETP.GT.U32.AND P6, PT, R8, R21, PT ;  /* 0x000000150800720c */ /* 0x000fc60003fc4070 */
[--C-:B------:R-:W-:Y:S01]  /*3050*/  @!P3 IMAD.IADD R18, R18, 0x1, -R8.reuse ;  /* 0x000000011212b824 */ /* 0x100fe200078e0a08 */
[C---:B------:R-:W-:Y:S01]  /*3060*/  ISETP.GT.U32.AND P3, PT, R8.reuse, R20, PT ;  /* 0x000000140800720c */ /* 0x040fe20003f64070 */
[----:B------:R-:W-:Y:S02]  /*3070*/  IMAD.MOV R25, RZ, RZ, -R25 ;  /* 0x000000ffff197224 */ /* 0x000fe400078e0a19 */
[--C-:B------:R-:W-:Y:S01]  /*3080*/  @!P2 IMAD.IADD R19, R19, 0x1, -R8.reuse ;  /* 0x000000011313a824 */ /* 0x100fe200078e0a08 */
[C---:B------:R-:W-:Y:S01]  /*3090*/  ISETP.GT.U32.AND P2, PT, R8.reuse, R22, PT ;  /* 0x000000160800720c */ /* 0x040fe20003f44070 */
[C---:B------:R-:W-:Y:S01]  /*30a0*/  IMAD R25, R8.reuse, R25, R33 ;  /* 0x0000001908197224 */ /* 0x040fe200078e0221 */
[----:B------:R-:W-:Y:S01]  /*30b0*/  IABS R33, R171 ;  /* 0x000000ab00217213 */ /* 0x000fe20000000000 */
[----:B------:R-:W-:Y:S01]  /*30c0*/  @!P5 IMAD.MOV R19, RZ, RZ, -R19 ;  /* 0x000000ffff13d224 */ /* 0x000fe200078e0a13 */
[C---:B------:R-:W-:Y:S01]  /*30d0*/  ISETP.GT.U32.AND P5, PT, R8.reuse, R24, PT ;  /* 0x000000180800720c */ /* 0x040fe20003fa4070 */
[----:B------:R-:W-:Y:S01]  /*30e0*/  @!P6 IMAD.IADD R21, R21, 0x1, -R8 ;  /* 0x000000011515e824 */ /* 0x000fe200078e0a08 */
[----:B------:R-:W-:Y:S01]  /*30f0*/  ISETP.GT.U32.AND P6, PT, R8, R25, PT ;  /* 0x000000190800720c */ /* 0x000fe20003fc4070 */
[----:B------:R-:W-:-:S04]  /*3100*/  IMAD.HI.U32 R23, R6, R29, RZ ;  /* 0x0000001d06177227 */ /* 0x000fc800078e00ff */
[----:B------:R-:W-:Y:S02]  /*3110*/  @!P3 IMAD.IADD R20, R20, 0x1, -R8 ;  /* 0x000000011414b824 */ /* 0x000fe400078e0a08 */
[----:B------:R-:W-:Y:S02]  /*3120*/  IMAD.MOV R23, RZ, RZ, -R23 ;  /* 0x000000ffff177224 */ /* 0x000fe400078e0a17 */
[----:B------:R-:W-:Y:S01]  /*3130*/  @!P0 IMAD.MOV R16, RZ, RZ, -R16 ;  /* 0x000000ffff108224 */ /* 0x000fe200078e0a10 */
[C---:B------:R-:W-:Y:S01]  /*3140*/  ISETP.GT.U32.AND P3, PT, R8.reuse, R20, PT ;  /* 0x000000140800720c */ /* 0x040fe20003f64070 */
[----:B------:R-:W-:Y:S01]  /*3150*/  IMAD R23, R8, R23, R29 ;  /* 0x0000001708177224 */ /* 0x000fe200078e021d */
[----:B------:R-:W-:Y:S01]  /*3160*/  IABS R29, R169 ;  /* 0x000000a9001d7213 */ /* 0x000fe20000000000 */
[--C-:B------:R-:W-:Y:S01]  /*3170*/  @!P5 IMAD.IADD R24, R24, 0x1, -R8.reuse ;  /* 0x000000011818d824 */ /* 0x100fe200078e0a08 */
[----:B------:R-:W-:Y:S01]  /*3180*/  ISETP.GE.AND P0, PT, R163, RZ, PT ;  /* 0x000000ffa300720c */ /* 0x000fe20003f06270 */
[----:B------:R-:W-:-:S02]  /*3190*/  @!P6 IMAD.IADD R25, R25, 0x1, -R8 ;  /* 0x000000011919e824 */ /* 0x000fc400078e0a08 */
[----:B------:R-:W-:Y:S01]  /*31a0*/  IMAD.HI.U32 R27, R6, R29, RZ ;  /* 0x0000001d061b7227 */ /* 0x000fe200078e00ff */
[----:B------:R-:W-:-:S03]  /*31b0*/  ISETP.GT.U32.AND P6, PT, R8, R24, PT ;  /* 0x000000180800720c */ /* 0x000fc60003fc4070 */
[----:B------:R-:W-:Y:S02]  /*31c0*/  IMAD.MOV R27, RZ, RZ, -R27 ;  /* 0x000000ffff1b7224 */ /* 0x000fe400078e0a1b */
[----:B------:R-:W-:Y:S01]  /*31d0*/  @!P3 IMAD.IADD R20, R20, 0x1, -R8 ;  /* 0x000000011414b824 */ /* 0x000fe200078e0a08 */
[C---:B------:R-:W-:Y:S01]  /*31e0*/  ISETP.GT.U32.AND P3, PT, R8.reuse, R23, PT ;  /* 0x000000170800720c */ /* 0x040fe20003f64070 */
[----:B------:R-:W-:Y:S02]  /*31f0*/  IMAD R27, R8, R27, R29 ;  /* 0x0000001b081b7224 */ /* 0x000fe400078e021d */
[----:B------:R-:W-:Y:S01]  /*3200*/  @!P4 IMAD.MOV R20, RZ, RZ, -R20 ;  /* 0x000000ffff14c224 */ /* 0x000fe200078e0a14 */
[----:B------:R-:W-:Y:S01]  /*3210*/  ISETP.GE.AND P4, PT, R165, RZ, PT ;  /* 0x000000ffa500720c */ /* 0x000fe20003f86270 */
[----:B------:R-:W-:-:S04]  /*3220*/  IMAD.HI.U32 R29, R6, R33, RZ ;  /* 0x00000021061d7227 */ /* 0x000fc800078e00ff */
[--C-:B------:R-:W-:Y:S01]  /*3230*/  @!P6 IMAD.IADD R24, R24, 0x1, -R8.reuse ;  /* 0x000000011818e824 */ /* 0x100fe200078e0a08 */
[C---:B------:R-:W-:Y:S01]  /*3240*/  ISETP.GT.U32.AND P6, PT, R8.reuse, R27, PT ;  /* 0x0000001b0800720c */ /* 0x040fe20003fc4070 */
[----:B------:R-:W-:Y:S02]  /*3250*/  IMAD.MOV R29, RZ, RZ, -R29 ;  /* 0x000000ffff1d7224 */ /* 0x000fe400078e0a1d */
[--C-:B------:R-:W-:Y:S02]  /*3260*/  @!P3 IMAD.IADD R23, R23, 0x1, -R8.reuse ;  /* 0x000000011717b824 */ /* 0x100fe400078e0a08 */
[----:B------:R-:W-:Y:S01]  /*3270*/  IMAD R29, R8, R29, R33 ;  /* 0x0000001d081d7224 */ /* 0x000fe200078e0221 */
[----:B------:R-:W-:Y:S01]  /*3280*/  IABS R33, R173 ;  /* 0x000000ad00217213 */ /* 0x000fe20000000000 */
[----:B------:R-:W-:Y:S01]  /*3290*/  @!P2 IMAD.IADD R22, R22, 0x1, -R8 ;  /* 0x000000011616a824 */ /* 0x000fe200078e0a08 */
[C---:B------:R-:W-:Y:S01]  /*32a0*/  ISETP.GT.U32.AND P5, PT, R8.reuse, R23, PT ;  /* 0x000000170800720c */ /* 0x040fe20003fa4070 */
[----:B------:R-:W-:Y:S01]  /*32b0*/  @!P0 IMAD.MOV R21, RZ, RZ, -R21 ;  /* 0x000000ffff158224 */ /* 0x000fe200078e0a15 */
[----:B------:R-:W-:Y:S01]  /*32c0*/  ISETP.GT.U32.AND P0, PT, R8, R25, PT ;  /* 0x000000190800720c */ /* 0x000fe20003f04070 */
[----:B------:R-:W-:Y:S01]  /*32d0*/  IMAD.HI.U32 R31, R6, R33, RZ ;  /* 0x00000021061f7227 */ /* 0x000fe200078e00ff */
[----:B------:R-:W-:-:S02]  /*32e0*/  ISETP.GT.U32.AND P3, PT, R8, R22, PT ;  /* 0x000000160800720c */ /* 0x000fc40003f64070 */
[----:B------:R-:W-:Y:S01]  /*32f0*/  ISETP.GE.AND P2, PT, R166, RZ, PT ;  /* 0x000000ffa600720c */ /* 0x000fe20003f46270 */
[----:B------:R-:W-:Y:S02]  /*3300*/  @!P6 IMAD.IADD R27, R27, 0x1, -R8 ;  /* 0x000000011b1be824 */ /* 0x000fe400078e0a08 */
[----:B------:R-:W-:Y:S02]  /*3310*/  IMAD.MOV R31, RZ, RZ, -R31 ;  /* 0x000000ffff1f7224 */ /* 0x000fe400078e0a1f */
[----:B------:R-:W-:Y:S01]  /*3320*/  @!P1 IMAD.MOV R18, RZ, RZ, -R18 ;  /* 0x000000ffff129224 */ /* 0x000fe200078e0a12 */
[C---:B------:R-:W-:Y:S01]  /*3330*/  ISETP.GT.U32.AND P6, PT, R8.reuse, R27, PT ;  /* 0x0000001b0800720c */ /* 0x040fe20003fc4070 */
[--C-:B------:R-:W-:Y:S01]  /*3340*/  @!P5 IMAD.IADD R23, R23, 0x1, -R8.reuse ;  /* 0x000000011717d824 */ /* 0x100fe200078e0a08 */
[C---:B------:R-:W-:Y:S01]  /*3350*/  ISETP.GT.U32.AND P5, PT, R8.reuse, R26, PT ;  /* 0x0000001a0800720c */ /* 0x040fe20003fa4070 */
[----:B------:R-:W-:Y:S01]  /*3360*/  IMAD R31, R8, R31, R33 ;  /* 0x0000001f081f7224 */ /* 0x000fe200078e0221 */
[----:B------:R-:W-:Y:S01]  /*3370*/  ISETP.GE.AND P1, PT, R164, RZ, PT ;  /* 0x000000ffa400720c */ /* 0x000fe20003f26270 */
[----:B------:R-:W-:Y:S01]  /*3380*/  @!P4 IMAD.MOV R23, RZ, RZ, -R23 ;  /* 0x000000ffff17c224 */ /* 0x000fe200078e0a17 */
[----:B------:R-:W-:Y:S01]  /*3390*/  ISETP.GT.U32.AND P4, PT, R8, R28, PT ;  /* 0x0000001c0800720c */ /* 0x000fe20003f84070 */
[--C-:B------:R-:W-:Y:S01]  /*33a0*/  @!P3 IMAD.IADD R22, R22, 0x1, -R8.reuse ;  /* 0x000000011616b824 */ /* 0x100fe200078e0a08 */
[----:B------:R-:W-:Y:S01]  /*33b0*/  ISETP.GE.AND P3, PT, R167, RZ, PT ;  /* 0x000000ffa700720c */ /* 0x000fe20003f66270 */
[----:B------:R-:W-:Y:S01]  /*33c0*/  @!P0 IMAD.IADD R25, R25, 0x1, -R8 ;  /* 0x0000000119198824 */ /* 0x000fe200078e0a08 */
[----:B------:R-:W-:Y:S01]  /*33d0*/  ISETP.GE.AND P0, PT, R168, RZ, PT ;  /* 0x000000ffa800720c */ /* 0x000fe20003f06270 */
[----:B------:R-:W-:Y:S01]  /*33e0*/  @!P2 IMAD.MOV R24, RZ, RZ, -R24 ;  /* 0x000000ffff18a224 */ /* 0x000fe200078e0a18 */
[----:B------:R-:W-:Y:S01]  /*33f0*/  ISETP.GE.AND P2, PT, R170, RZ, PT ;  /* 0x000000ffaa00720c */ /* 0x000fe20003f46270 */
[----:B------:R-:W-:Y:S01]  /*3400*/  @!P6 IMAD.IADD R27, R27, 0x1, -R8 ;  /* 0x000000011b1be824 */ /* 0x000fe200078e0a08 */
[----:B------:R-:W-:Y:S01]  /*3410*/  ISETP.GT.U32.AND P6, PT, R8, R29, PT ;  /* 0x0000001d0800720c */ /* 0x000fe20003fc4070 */
[----:B------:R-:W-:-:S04]  /*3420*/  IMAD.HI.U32 R33, R6, R39, RZ ;  /* 0x0000002706217227 */ /* 0x000fc800078e00ff */
[--C-:B------:R-:W-:Y:S02]  /*3430*/  @!P4 IMAD.IADD R28, R28, 0x1, -R8.reuse ;  /* 0x000000011c1cc824 */ /* 0x100fe400078e0a08 */
[----:B------:R-:W-:Y:S01]  /*3440*/  @!P3 IMAD.MOV R25, RZ, RZ, -R25 ;  /* 0x000000ffff19b224 */ /* 0x000fe200078e0a19 */
[----:B------:R-:W-:Y:S01]  /*3450*/  ISETP.GE.AND P3, PT, R171, RZ, PT ;  /* 0x000000ffab00720c */ /* 0x000fe20003f66270 */
[----:B------:R-:W-:Y:S01]  /*3460*/  IMAD.MOV R33, RZ, RZ, -R33 ;  /* 0x000000ffff217224 */ /* 0x000fe200078e0a21 */
[----:B------:R-:W-:Y:S01]  /*3470*/  ISETP.GT.U32.AND P4, PT, R8, R28, PT ;  /* 0x0000001c0800720c */ /* 0x000fe20003f84070 */
[--C-:B------:R-:W-:Y:S01]  /*3480*/  @!P5 IMAD.IADD R26, R26, 0x1, -R8.reuse ;  /* 0x000000011a1ad824 */ /* 0x100fe200078e0a08 */
[----:B------:R-:W-:Y:S01]  /*3490*/  ISETP.GE.AND P5, PT, R169, RZ, PT ;  /* 0x000000ffa900720c */ /* 0x000fe20003fa6270 */
[----:B------:R-:W-:Y:S02]  /*34a0*/  @!P6 IMAD.IADD R29, R29, 0x1, -R8 ;  /* 0x000000011d1de824 */ /* 0x000fe400078e0a08 */
[C---:B------:R-:W-:Y:S01]  /*34b0*/  IMAD R33, R8.reuse, R33, R39 ;  /* 0x0000002108217224 */ /* 0x040fe200078e0227 */
[----:B------:R-:W-:Y:S01]  /*34c0*/  IABS R39, R178 ;  /* 0x000000b200277213 */ /* 0x000fe20000000000 */
[----:B------:R-:W-:Y:S01]  /*34d0*/  @!P1 IMAD.MOV R22, RZ, RZ, -R22 ;  /* 0x000000ffff169224 */ /* 0x000fe200078e0a16 */
[----:B------:R-:W-:Y:S01]  /*34e0*/  ISETP.GT.U32.AND P6, PT, R8, R29, PT ;  /* 0x0000001d0800720c */ /* 0x000fe20003fc4070 */
[----:B------:R-:W-:Y:S01]  /*34f0*/  IMAD.HI.U32 R66, R6, R69, RZ ;  /* 0x0000004506427227 */ /* 0x000fe200078e00ff */
[----:B------:R-:W-:-:S03]  /*3500*/  ISETP.GT.U32.AND P1, PT, R8, R26, PT ;  /* 0x0000001a0800720c */ /* 0x000fc60003f24070 */
[----:B------:R-:W-:Y:S01]  /*3510*/  @!P4 IMAD.IADD R28, R28, 0x1, -R8 ;  /* 0x000000011c1cc824 */ /* 0x000fe200078e0a08 */
[----:B------:R-:W-:Y:S01]  /*3520*/  ISETP.GT.U32.AND P4, PT, R8, R30, PT ;  /* 0x0000001e0800720c */ /* 0x000fe20003f84070 */
[----:B------:R-:W-:-:S04]  /*3530*/  IMAD.HI.U32 R36, R6, R39, RZ ;  /* 0x0000002706247227 */ /* 0x000fc800078e00ff */
[----:B------:R-:W-:Y:S02]  /*3540*/  @!P2 IMAD.MOV R28, RZ, RZ, -R28 ;  /* 0x000000ffff1ca224 */ /* 0x000fe400078e0a1c */
[----:B------:R-:W-:Y:S01]  /*3550*/  @!P6 IMAD.IADD R29, R29, 0x1, -R8 ;  /* 0x000000011d1de824 */ /* 0x000fe200078e0a08 */
[C---:B------:R-:W-:Y:S01]  /*3560*/  ISETP.GT.U32.AND P6, PT, R8.reuse, R31, PT ;  /* 0x0000001f0800720c */ /* 0x040fe20003fc4070 */
[----:B------:R-:W-:Y:S02]  /*3570*/  IMAD.MOV R36, RZ, RZ, -R36 ;  /* 0x000000ffff247224 */ /* 0x000fe400078e0a24 */
[----:B------:R-:W-:Y:S01]  /*3580*/  @!P3 IMAD.MOV R29, RZ, RZ, -R29 ;  /* 0x000000ffff1db224 */ /* 0x000fe200078e0a1d */
[----:B------:R-:W-:Y:S01]  /*3590*/  ISETP.GT.U32.AND P3, PT, R8, R32, PT ;  /* 0x000000200800720c */ /* 0x000fe20003f64070 */
[----:B------:R-:W-:Y:S01]  /*35a0*/  @!P4 IMAD.IADD R30, R30, 0x1, -R8 ;  /* 0x000000011e1ec824 */ /* 0x000fe200078e0a08 */
[----:B------:R-:W-:Y:S01]  /*35b0*/  ISETP.GE.AND P4, PT, R175, RZ, PT ;  /* 0x000000ffaf00720c */ /* 0x000fe20003f86270 */
[----:B------:R-:W-:-:S02]  /*35c0*/  IMAD R36, R8, R36, R39 ;  /* 0x0000002408247224 */ /* 0x000fc400078e0227 */
[----:B------:R-:W-:Y:S01]  /*35d0*/  @!P1 IMAD.IADD R26, R26, 0x1, -R8 ;  /* 0x000000011a1a9824 */ /* 0x000fe200078e0a08 */
[----:B------:R-:W-:Y:S01]  /*35e0*/  ISETP.GE.AND P1, PT, R172, RZ, PT ;  /* 0x000000ffac00720c */ /* 0x000fe20003f26270 */
[----:B------:R-:W-:-:S04]  /*35f0*/  IMAD.HI.U32 R39, R6, R45, RZ ;  /* 0x0000002d06277227 */ /* 0x000fc800078e00ff */
[--C-:B------:R-:W-:Y:S01]  /*3600*/  @!P6 IMAD.IADD R31, R31, 0x1, -R8.reuse ;  /* 0x000000011f1fe824 */ /* 0x100fe200078e0a08 */
[----:B------:R-:W-:Y:S01]  /*3610*/  ISETP.GT.U32.AND P6, PT, R8, R30, PT ;  /* 0x0000001e0800720c */ /* 0x000fe20003fc4070 */
[----:B------:R-:W-:Y:S01]  /*3620*/  @!P3 IMAD.IADD R32, R32, 0x1, -R8 ;  /* 0x000000012020b824 */ /* 0x000fe200078e0a08 */
[C---:B------:R-:W-:Y:S01]  /*3630*/  ISETP.GT.U32.AND P3, PT, R8.reuse, R35, PT ;  /* 0x000000230800720c */ /* 0x040fe20003f64070 */
[----:B------:R-:W-:Y:S01]  /*3640*/  @!P0 IMAD.MOV R26, RZ, RZ, -R26 ;  /* 0x000000ffff1a8224 */ /* 0x000fe200078e0a1a */
[----:B------:R-:W-:Y:S01]  /*3650*/  ISETP.GT.U32.AND P2, PT, R8, R31, PT ;  /* 0x0000001f0800720c */ /* 0x000fe20003f44070 */
[----:B------:R-:W-:Y:S01]  /*3660*/  IMAD.MOV R39, RZ, RZ, -R39 ;  /* 0x000000ffff277224 */ /* 0x000fe200078e0a27 */
[----:B------:R-:W-:Y:S01]  /*3670*/  ISETP.GE.AND P0, PT, R173, RZ, PT ;  /* 0x000000ffad00720c */ /* 0x000fe20003f06270 */
[----:B------:R-:W-:Y:S01]  /*3680*/  @!P5 IMAD.MOV R27, RZ, RZ, -R27 ;  /* 0x000000ffff1bd224 */ /* 0x000fe200078e0a1b */
[----:B------:R-:W-:Y:S01]  /*3690*/  ISETP.GE.AND P5, PT, R174, RZ, PT ;  /* 0x000000ffae00720c */ /* 0x000fe20003fa6270 */
[----:B------:R-:W-:Y:S01]  /*36a0*/  IMAD R39, R8, R39, R45 ;  /* 0x0000002708277224 */ /* 0x000fe200078e022d */
[----:B------:R-:W-:Y:S01]  /*36b0*/  IABS R45, R183 ;  /* 0x000000b7002d7213 */ /* 0x000fe20000000000 */
[----:B------:R-:W-:-:S02]  /*36c0*/  IMAD.MOV R66, RZ, RZ, -R66 ;  /* 0x000000ffff427224 */ /* 0x000fc400078e0a42 */
[--C-:B------:R-:W-:Y:S01]  /*36d0*/  @!P6 IMAD.IADD R30, R30, 0x1, -R8.reuse ;  /* 0x000000011e1ee824 */ /* 0x100fe200078e0a08 */
[C---:B------:R-:W-:Y:S01]  /*36e0*/  ISETP.GT.U32.AND P6, PT, R8.reuse, R33, PT ;  /* 0x000000210800720c */ /* 0x040fe20003fc4070 */
[--C-:B------:R-:W-:Y:S02]  /*36f0*/  @!P3 IMAD.IADD R35, R35, 0x1, -R8.reuse ;  /* 0x000000012323b824 */ /* 0x100fe400078e0a08 */
[----:B------:R-:W-:Y:S01]  /*3700*/  @!P2 IMAD.IADD R31, R31, 0x1, -R8 ;  /* 0x000000011f1fa824 */ /* 0x000fe200078e0a08 */
[----:B------:R-:W-:Y:S01]  /*3710*/  ISETP.GT.U32.AND P2, PT, R8, R34, PT ;  /* 0x000000220800720c */ /* 0x000fe20003f44070 */
[----:B------:R-:W-:Y:S02]  /*3720*/  @!P1 IMAD.MOV R30, RZ, RZ, -R30 ;  /* 0x000000ffff1e9224 */ /* 0x000fe400078e0a1e */
[----:B------:R-:W-:Y:S02]  /*3730*/  @!P0 IMAD.MOV R31, RZ, RZ, -R31 ;  /* 0x000000ffff1f8224 */ /* 0x000fe400078e0a1f */
[----:B------:R-:W-:-:S04]  /*3740*/  IMAD.HI.U32 R41, R6, R45, RZ ;  /* 0x0000002d06297227 */ /* 0x000fc800078e00ff */
[--C-:B------:R-:W-:Y:S01]  /*3750*/  @!P6 IMAD.IADD R33, R33, 0x1, -R8.reuse ;  /* 0x000000012121e824 */ /* 0x100fe200078e0a08 */
[----:B------:R-:W-:Y:S01]  /*3760*/  ISETP.GT.U32.AND P6, PT, R8, R36, PT ;  /* 0x000000240800720c */ /* 0x000fe20003fc4070 */
[----:B------:R-:W-:Y:S02]  /*3770*/  IMAD.MOV R41, RZ, RZ, -R41 ;  /* 0x000000ffff297224 */ /* 0x000fe400078e0a29 */
[----:B------:R-:W-:Y:S01]  /*3780*/  @!P2 IMAD.IADD R34, R34, 0x1, -R8 ;  /* 0x000000012222a824 */ /* 0x000fe200078e0a08 */
[C---:B------:R-:W-:Y:S01]  /*3790*/  ISETP.GT.U32.AND P2, PT, R8.reuse, R32, PT ;  /* 0x000000200800720c */ /* 0x040fe20003f44070 */
[C---:B------:R-:W-:Y:S01]  /*37a0*/  IMAD R41, R8.reuse, R41, R45 ;  /* 0x0000002908297224 */ /* 0x040fe200078e022d */
[----:B------:R-:W-:Y:S01]  /*37b0*/  ISETP.GT.U32.AND P1, PT, R8, R33, PT ;  /* 0x000000210800720c */ /* 0x000fe20003f24070 */
[----:B------:R-:W-:Y:S01]  /*37c0*/  IMAD.HI.U32 R45, R6, R51, RZ ;  /* 0x00000033062d7227 */ /* 0x000fe200078e00ff */
[----:B------:R-:W-:-:S03]  /*37d0*/  ISETP.GT.U32.AND P3, PT, R8, R34, PT ;  /* 0x000000220800720c */ /* 0x000fc60003f64070 */
[----:B------:R-:W-:Y:S02]  /*37e0*/  IMAD.MOV R45, RZ, RZ, -R45 ;  /* 0x000000ffff2d7224 */ /* 0x000fe400078e0a2d */
[--C-:B------:R-:W-:Y:S01]  /*37f0*/  @!P6 IMAD.IADD R36, R36, 0x1, -R8.reuse ;  /* 0x000000012424e824 */ /* 0x100fe200078e0a08 */
[C---:B------:R-:W-:Y:S01]  /*3800*/  ISETP.GT.U32.AND P6, PT, R8.reuse, R35, PT ;  /* 0x000000230800720c */ /* 0x040fe20003fc4070 */
[----:B------:R-:W-:Y:S01]  /*3810*/  IMAD R45, R8, R45, R51 ;  /* 0x0000002d082d7224 */ /* 0x000fe200078e0233 */
[----:B------:R-:W-:Y:S01]  /*3820*/  IABS R51, R210 ;  /* 0x000000d200337213 */ /* 0x000fe20000000000 */
[--C-:B------:R-:W-:Y:S01]  /*3830*/  @!P2 IMAD.IADD R32, R32, 0x1, -R8.reuse ;  /* 0x000000012020a824 */ /* 0x100fe200078e0a08 */
[C---:B------:R-:W-:Y:S01]  /*3840*/  ISETP.GT.U32.AND P2, PT, R8.reuse, R37, PT ;  /* 0x000000250800720c */ /* 0x040fe20003f44070 */
[--C-:B------:R-:W-:Y:S01]  /*3850*/  @!P1 IMAD.IADD R33, R33, 0x1, -R8.reuse ;  /* 0x0000000121219824 */ /* 0x100fe200078e0a08 */
[----:B------:R-:W-:Y:S01]  /*3860*/  ISETP.GT.U32.AND P0, PT, R8, R36, PT ;  /* 0x000000240800720c */ /* 0x000fe20003f04070 */
[----:B------:R-:W-:Y:S01]  /*3870*/  @!P3 IMAD.IADD R34, R34, 0x1, -R8 ;  /* 0x000000012222b824 */ /* 0x000fe200078e0a08 */
[----:B------:R-:W-:Y:S01]  /*3880*/  ISETP.GT.U32.AND P1, PT, R8, R38, PT ;  /* 0x000000260800720c */ /* 0x000fe20003f24070 */
[----:B------:R-:W-:Y:S01]  /*3890*/  @!P4 IMAD.MOV R33, RZ, RZ, -R33 ;  /* 0x000000ffff21c224 */ /* 0x000fe200078e0a21 */
[----:B------:R-:W-:Y:S01]  /*38a0*/  ISETP.GE.AND P3, PT, R176, RZ, PT ;  /* 0x000000ffb000720c */ /* 0x000fe20003f66270 */
[----:B------:R-:W-:Y:S01]  /*38b0*/  @!P5 IMAD.MOV R32, RZ, RZ, -R32 ;  /* 0x000000ffff20d224 */ /* 0x000fe200078e0a20 */
[C---:B------:R-:W-:Y:S01]  /*38c0*/  ISETP.GT.U32.AND P4, PT, R8.reuse, R40, PT ;  /* 0x000000280800720c */ /* 0x040fe20003f84070 */
[----:B------:R-:W-:Y:S01]  /*38d0*/  @!P6 IMAD.IADD R35, R35, 0x1, -R8 ;  /* 0x000000012323e824 */ /* 0x000fe200078e0a08 */
[----:B------:R-:W-:Y:S01]  /*38e0*/  ISETP.GT.U32.AND P6, PT, R8, R39, PT ;  /* 0x000000270800720c */ /* 0x000fe20003fc4070 */
[----:B------:R-:W-:-:S04]  /*38f0*/  IMAD.HI.U32 R48, R6, R51, RZ ;  /* 0x0000003306307227 */ /* 0x000fc800078e00ff */
[--C-:B------:R-:W-:Y:S01]  /*3900*/  @!P2 IMAD.IADD R37, R37, 0x1, -R8.reuse ;  /* 0x000000012525a824 */ /* 0x100fe200078e0a08 */
[----:B------:R-:W-:Y:S01]  /*3910*/  ISETP.GE.AND P2, PT, R178, RZ, PT ;  /* 0x000000ffb200720c */ /* 0x000fe20003f46270 */
[--C-:B------:R-:W-:Y:S01]  /*3920*/  @!P0 IMAD.IADD R36, R36, 0x1, -R8.reuse ;  /* 0x0000000124248824 */ /* 0x100fe200078e0a08 */
[----:B------:R-:W-:Y:S01]  /*3930*/  ISETP.GE.AND P0, PT, R177, RZ, PT ;  /* 0x000000ffb100720c */ /* 0x000fe20003f06270 */
[----:B------:R-:W-:Y:S01]  /*3940*/  @!P1 IMAD.IADD R38, R38, 0x1, -R8 ;  /* 0x0000000126269824 */ /* 0x000fe200078e0a08 */
[----:B------:R-:W-:Y:S01]  /*3950*/  ISETP.GE.AND P1, PT, R179, RZ, PT ;  /* 0x000000ffb300720c */ /* 0x000fe20003f26270 */
[----:B------:R-:W-:Y:S02]  /*3960*/  @!P3 IMAD.MOV R34, RZ, RZ, -R34 ;  /* 0x000000ffff22b224 */ /* 0x000fe400078e0a22 */
[--C-:B------:R-:W-:Y:S01]  /*3970*/  @!P6 IMAD.IADD R39, R39, 0x1, -R8.reuse ;  /* 0x000000012727e824 */ /* 0x100fe200078e0a08 */
[----:B------:R-:W-:Y:S01]  /*3980*/  ISETP.GT.U32.AND P6, PT, R8, R37, PT ;  /* 0x000000250800720c */ /* 0x000fe20003fc4070 */
[----:B------:R-:W-:Y:S01]  /*3990*/  @!P4 IMAD.IADD R40, R40, 0x1, -R8 ;  /* 0x000000012828c824 */ /* 0x000fe200078e0a08 */
[C---:B------:R-:W-:Y:S01]  /*39a0*/  ISETP.GT.U32.AND P5, PT, R8.reuse, R38, PT ;  /* 0x000000260800720c */ /* 0x040fe20003fa4070 */
[----:B------:R-:W-:Y:S01]  /*39b0*/  IMAD.MOV R48, RZ, RZ, -R48 ;  /* 0x000000ffff307224 */ /* 0x000fe200078e0a30 */
[C---:B------:R-:W-:Y:S01]  /*39c0*/  ISETP.GT.U32.AND P3, PT, R8.reuse, R39, PT ;  /* 0x000000270800720c */ /* 0x040fe20003f64070 */
[----:B------:R-:W-:Y:S01]  /*39d0*/  @!P2 IMAD.MOV R36, RZ, RZ, -R36 ;  /* 0x000000ffff24a224 */ /* 0x000fe200078e0a24 */
[----:B------:R-:W-:Y:S01]  /*39e0*/  ISETP.GT.U32.AND P2, PT, R8, R41, PT ;  /* 0x000000290800720c */ /* 0x000fe20003f44070 */
[----:B------:R-:W-:Y:S01]  /*39f0*/  @!P0 IMAD.MOV R35, RZ, RZ, -R35 ;  /* 0x000000ffff238224 */ /* 0x000fe200078e0a23 */
[----:B------:R-:W-:Y:S01]  /*3a00*/  ISETP.GE.AND P0, PT, R180, RZ, PT ;  /* 0x000000ffb400720c */ /* 0x000fe20003f06270 */
[----:B------:R-:W-:Y:S01]  /*3a10*/  IMAD R48, R8, R48, R51 ;  /* 0x0000003008307224 */ /* 0x000fe200078e0233 */
[----:B------:R-:W-:Y:S01]  /*3a20*/  ISETP.GE.AND P4, PT, R184, RZ, PT ;  /* 0x000000ffb800720c */ /* 0x000fe20003f86270 */
[----:B------:R-:W-:Y:S01]  /*3a30*/  IMAD R66, R8, R66, R69 ;  /* 0x0000004208427224 */ /* 0x000fe200078e0245 */
[----:B------:R-:W-:Y:S01]  /*3a40*/  IABS R51, R212 ;  /* 0x000000d400337213 */ /* 0x000fe20000000000 */
[--C-:B------:R-:W-:Y:S01]  /*3a50*/  @!P6 IMAD.IADD R37, R37, 0x1, -R8.reuse ;  /* 0x000000012525e824 */ /* 0x100fe200078e0a08 */
[----:B------:R-:W-:Y:S01]  /*3a60*/  ISETP.GE.AND P6, PT, R181, RZ, PT ;  /* 0x000000ffb500720c */ /* 0x000fe20003fc6270 */
[--C-:B------:R-:W-:Y:S01]  /*3a70*/  @!P5 IMAD.IADD R38, R38, 0x1, -R8.reuse ;  /* 0x000000012626d824 */ /* 0x100fe200078e0a08 */
[----:B------:R-:W-:Y:S01]  /*3a80*/  ISETP.GE.AND P5, PT, R182, RZ, PT ;  /* 0x000000ffb600720c */ /* 0x000fe20003fa6270 */
[--C-:B------:R-:W-:Y:S01]  /*3a90*/  @!P3 IMAD.IADD R39, R39, 0x1, -R8.reuse ;  /* 0x000000012727b824 */ /* 0x100fe200078e0a08 */
[----:B------:R-:W-:Y:S01]  /*3aa0*/  ISETP.GE.AND P3, PT, R183, RZ, PT ;  /* 0x000000ffb700720c */ /* 0x000fe20003f66270 */
[----:B------:R-:W-:Y:S01]  /*3ab0*/  @!P1 IMAD.MOV R37, RZ, RZ, -R37 ;  /* 0x000000ffff259224 */ /* 0x000fe200078e0a25 */
[----:B------:R-:W-:Y:S01]  /*3ac0*/  ISETP.GT.U32.AND P1, PT, R8, R40, PT ;  /* 0x000000280800720c */ /* 0x000fe20003f24070 */
[----:B------:R-:W-:Y:S01]  /*3ad0*/  @!P2 IMAD.IADD R41, R41, 0x1, -R8 ;  /* 0x000000012929a824 */ /* 0x000fe200078e0a08 */
[----:B------:R-:W-:Y:S01]  /*3ae0*/  ISETP.GE.AND P2, PT, R185, RZ, PT ;  /* 0x000000ffb900720c */ /* 0x000fe20003f46270 */
[----:B------:R-:W-:Y:S01]  /*3af0*/  @!P0 IMAD.MOV R38, RZ, RZ, -R38 ;  /* 0x000000ffff268224 */ /* 0x000fe200078e0a26 */
[----:B------:R-:W-:Y:S01]  /*3b00*/  IABS R69, R229 ;  /* 0x000000e500457213 */ /* 0x000fe20000000000 */
[----:B------:R-:W-:Y:S01]  /*3b10*/  IMAD.HI.U32 R50, R6, R51, RZ ;  /* 0x0000003306327227 */ /* 0x000fe200078e00ff */
[----:B------:R-:W-:-:S03]  /*3b20*/  ISETP.GT.U32.AND P0, PT, R8, R41, PT ;  /* 0x000000290800720c */ /* 0x000fc60003f04070 */
[----:B------:R-:W-:Y:S01]  /*3b30*/  @!P6 IMAD.MOV R39, RZ, RZ, -R39 ;  /* 0x000000ffff27e224 */ /* 0x000fe200078e0a27 */
[----:B------:R-:W-:Y:S01]  /*3b40*/  ISETP.GT.U32.AND P6, PT, R8, R42, PT ;  /* 0x0000002a0800720c */ /* 0x000fe20003fc4070 */
[----:B------:R-:W-:Y:S02]  /*3b50*/  IMAD.MOV R50, RZ, RZ, -R50 ;  /* 0x000000ffff327224 */ /* 0x000fe400078e0a32 */
[----:B------:R-:W-:Y:S01]  /*3b60*/  @!P1 IMAD.IADD R40, R40, 0x1, -R8 ;  /* 0x0000000128289824 */ /* 0x000fe200078e0a08 */
[----:B------:R-:W-:Y:S01]  /*3b70*/  ISETP.GE.AND P1, PT, R186, RZ, PT ;  /* 0x000000ffba00720c */ /* 0x000fe20003f26270 */
[C---:B------:R-:W-:Y:S02]  /*3b80*/  IMAD R50, R8.reuse, R50, R51 ;  /* 0x0000003208327224 */ /* 0x040fe400078e0233 */
[----:B------:R-:W-:Y:S01]  /*3b90*/  @!P5 IMAD.MOV R40, RZ, RZ, -R40 ;  /* 0x000000ffff28d224 */ /* 0x000fe200078e0a28 */
[----:B------:R-:W-:Y:S01]  /*3ba0*/  ISETP.GT.U32.AND P5, PT, R8, R43, PT ;  /* 0x0000002b0800720c */ /* 0x000fe20003fa4070 */
[----:B------:R-:W-:Y:S01]  /*3bb0*/  @!P0 IMAD.IADD R41, R41, 0x1, -R8 ;  /* 0x0000000129298824 */ /* 0x000fe200078e0a08 */
[----:B------:R-:W-:Y:S01]  /*3bc0*/  ISETP.GE.AND P0, PT, R187, RZ, PT ;  /* 0x000000ffbb00720c */ /* 0x000fe20003f06270 */
[----:B------:R-:W-:-:S04]  /*3bd0*/  IMAD.HI.U32 R51, R6, R53, RZ ;  /* 0x0000003506337227 */ /* 0x000fc800078e00ff */
[--C-:B------:R-:W-:Y:S02]  /*3be0*/  @!P6 IMAD.IADD R42, R42, 0x1, -R8.reuse ;  /* 0x000000012a2ae824 */ /* 0x100fe400078e0a08 */
[----:B------:R-:W-:Y:S01]  /*3bf0*/  @!P3 IMAD.MOV R41, RZ, RZ, -R41 ;  /* 0x000000ffff29b224 */ /* 0x000fe200078e0a29 */
[C---:B------:R-:W-:Y:S01]  /*3c00*/  ISETP.GT.U32.AND P3, PT, R8.reuse, R44, PT ;  /* 0x0000002c0800720c */ /* 0x040fe20003f64070 */
[----:B------:R-:W-:Y:S01]  /*3c10*/  IMAD.MOV R51, RZ, RZ, -R51 ;  /* 0x000000ffff337224 */ /* 0x000fe200078e0a33 */
[C---:B------:R-:W-:Y:S01]  /*3c20*/  ISETP.GT.U32.AND P6, PT, R8.reuse, R42, PT ;  /* 0x0000002a0800720c */ /* 0x040fe20003fc4070 */
[----:B------:R-:W-:Y:S01]  /*3c30*/  @!P5 IMAD.IADD R43, R43, 0x1, -R8 ;  /* 0x000000012b2bd824 */ /* 0x000fe200078e0a08 */
[C---:B------:R-:W-:Y:S01]  /*3c40*/  ISETP.GT.U32.AND P5, PT, R8.reuse, R46, PT ;  /* 0x0000002e0800720c */ /* 0x040fe20003fa4070 */
[----:B------:R-:W-:Y:S02]  /*3c50*/  IMAD R51, R8, R51, R53 ;  /* 0x0000003308337224 */ /* 0x000fe400078e0235 */
[----:B------:R-:W-:-:S04]  /*3c60*/  IMAD.HI.U32 R53, R6, R55, RZ ;  /* 0x0000003706357227 */ /* 0x000fc800078e00ff */
[----:B------:R-:W-:Y:S02]  /*3c70*/  IMAD.MOV R53, RZ, RZ, -R53 ;  /* 0x000000ffff357224 */ /* 0x000fe400078e0a35 */
[--C-:B------:R-:W-:Y:S01]  /*3c80*/  @!P3 IMAD.IADD R44, R44, 0x1, -R8.reuse ;  /* 0x000000012c2cb824 */ /* 0x100fe200078e0a08 */
[----:B------:R-:W-:Y:S01]  /*3c90*/  ISETP.GT.U32.AND P3, PT, R8, R43, PT ;  /* 0x0000002b0800720c */ /* 0x000fe20003f64070 */
[--C-:B------:R-:W-:Y:S01]  /*3ca0*/  @!P6 IMAD.IADD R42, R42, 0x1, -R8.reuse ;  /* 0x000000012a2ae824 */ /* 0x100fe200078e0a08 */
[----:B------:R-:W-:Y:S01]  /*3cb0*/  ISETP.GT.U32.AND P6, PT, R8, R45, PT ;  /* 0x0000002d0800720c */ /* 0x000fe20003fc4070 */
[----:B------:R-:W-:Y:S02]  /*3cc0*/  @!P5 IMAD.IADD R46, R46, 0x1, -R8 ;  /* 0x000000012e2ed824 */ /* 0x000fe400078e0a08 */
[----:B------:R-:W-:Y:S01]  /*3cd0*/  @!P4 IMAD.MOV R42, RZ, RZ, -R42 ;  /* 0x000000ffff2ac224 */ /* 0x000fe200078e0a2a */
[C---:B------:R-:W-:Y:S01]  /*3ce0*/  ISETP.GT.U32.AND P4, PT, R8.reuse, R44, PT ;  /* 0x0000002c0800720c */ /* 0x040fe20003f84070 */
[C---:B------:R-:W-:Y:S01]  /*3cf0*/  IMAD R53, R8.reuse, R53, R55 ;  /* 0x0000003508357224 */ /* 0x040fe200078e0237 */
[----:B------:R-:W-:Y:S01]  /*3d00*/  ISETP.GT.U32.AND P5, PT, R8, R46, PT ;  /* 0x0000002e0800720c */ /* 0x000fe20003fa4070 */
[----:B------:R-:W-:-:S04]  /*3d10*/  IMAD.HI.U32 R55, R6, R59, RZ ;  /* 0x0000003b06377227 */ /* 0x000fc800078e00ff */
[--C-:B------:R-:W-:Y:S01]  /*3d20*/  @!P3 IMAD.IADD R43, R43, 0x1, -R8.reuse ;  /* 0x000000012b2bb824 */ /* 0x100fe200078e0a08 */
[----:B------:R-:W-:Y:S01]  /*3d30*/  ISETP.GT.U32.AND P3, PT, R8, R47, PT ;  /* 0x0000002f0800720c */ /* 0x000fe20003f64070 */
[--C-:B------:R-:W-:Y:S02]  /*3d40*/  @!P6 IMAD.IADD R45, R45, 0x1, -R8.reuse ;  /* 0x000000012d2de824 */ /* 0x100fe400078e0a08 */
[----:B------:R-:W-:Y:S02]  /*3d50*/  @!P2 IMAD.MOV R43, RZ, RZ, -R43 ;  /* 0x000000ffff2ba224 */ /* 0x000fe400078e0a2b */
[--C-:B------:R-:W-:Y:S01]  /*3d60*/  @!P4 IMAD.IADD R44, R44, 0x1, -R8.reuse ;  /* 0x000000012c2cc824 */ /* 0x100fe200078e0a08 */
[----:B------:R-:W-:Y:S01]  /*3d70*/  ISETP.GT.U32.AND P6, PT, R8, R45, PT ;  /* 0x0000002d0800720c */ /* 0x000fe20003fc4070 */
[----:B------:R-:W-:Y:S01]  /*3d80*/  @!P5 IMAD.IADD R46, R46, 0x1, -R8 ;  /* 0x000000012e2ed824 */ /* 0x000fe200078e0a08 */
[C---:B------:R-:W-:Y:S01]  /*3d90*/  ISETP.GT.U32.AND P4, PT, R8.reuse, R48, PT ;  /* 0x000000300800720c */ /* 0x040fe20003f84070 */
[----:B------:R-:W-:Y:S01]  /*3da0*/  IMAD.MOV R55, RZ, RZ, -R55 ;  /* 0x000000ffff377224 */ /* 0x000fe200078e0a37 */
[----:B------:R-:W-:Y:S01]  /*3db0*/  ISETP.GT.U32.AND P5, PT, R8, R49, PT ;  /* 0x000000310800720c */ /* 0x000fe20003fa4070 */
[----:B------:R-:W-:-:S02]  /*3dc0*/  @!P1 IMAD.MOV R44, RZ, RZ, -R44 ;  /* 0x000000ffff2c9224 */ /* 0x000fc400078e0a2c */
[--C-:B------:R-:W-:Y:S01]  /*3dd0*/  @!P3 IMAD.IADD R47, R47, 0x1, -R8.reuse ;  /* 0x000000012f2fb824 */ /* 0x100fe200078e0a08 */
[----:B------:R-:W-:Y:S01]  /*3de0*/  ISETP.GE.AND P3, PT, R209, RZ, PT ;  /* 0x000000ffd100720c */ /* 0x000fe20003f66270 */
[C---:B------:R-:W-:Y:S01]  /*3df0*/  IMAD R55, R8.reuse, R55, R59 ;  /* 0x0000003708377224 */ /* 0x040fe200078e023b */
[----:B------:R-:W-:Y:S01]  /*3e00*/  IABS R59, R218 ;  /* 0x000000da003b7213 */ /* 0x000fe20000000000 */
[C---:B------:R-:W-:Y:S01]  /*3e10*/  IMAD R73, R8.reuse, R72, R73 ;  /* 0x0000004808497224 */ /* 0x040fe200078e0249 */
[----:B------:R-:W-:Y:S01]  /*3e20*/  ISETP.GT.U32.AND P2, PT, R8, R47, PT ;  /* 0x0000002f0800720c */ /* 0x000fe20003f44070 */
[--C-:B------:R-:W-:Y:S01]  /*3e30*/  @!P6 IMAD.IADD R45, R45, 0x1, -R8.reuse ;  /* 0x000000012d2de824 */ /* 0x100fe200078e0a08 */
[----:B------:R-:W-:Y:S01]  /*3e40*/  ISETP.GE.AND P6, PT, R208, RZ, PT ;  /* 0x000000ffd000720c */ /* 0x000fe20003fc6270 */
[--C-:B------:R-:W-:Y:S01]  /*3e50*/  @!P4 IMAD.IADD R48, R48, 0x1, -R8.reuse ;  /* 0x000000013030c824 */ /* 0x100fe200078e0a08 */
[----:B------:R-:W-:Y:S01]  /*3e60*/  ISETP.GE.AND P4, PT, R210, RZ, PT ;  /* 0x000000ffd200720c */ /* 0x000fe20003f86270 */
[----:B------:R-:W-:Y:S01]  /*3e70*/  @!P5 IMAD.IADD R49, R49, 0x1, -R8 ;  /* 0x000000013131d824 */ /* 0x000fe200078e0a08 */
[----:B------:R-:W-:Y:S01]  /*3e80*/  CS2R R208, SRZ ;  /* 0x0000000000d07805 */ /* 0x000fe2000001ff00 */
[----:B------:R-:W-:Y:S01]  /*3e90*/  IMAD.HI.U32 R56, R6, R59, RZ ;  /* 0x0000003b06387227 */ /* 0x000fe200078e00ff */
[----:B------:R-:W-:-:S02]  /*3ea0*/  ISETP.GT.U32.AND P5, PT, R8, R48, PT ;  /* 0x000000300800720c */ /* 0x000fc40003fa4070 */
[----:B------:R-:W-:Y:S01]  /*3eb0*/  ISETP.GT.U32.AND P1, PT, R8, R49, PT ;  /* 0x000000310800720c */ /* 0x000fe20003f24070 */
[----:B------:R-:W-:Y:S02]  /*3ec0*/  IMAD.MOV R56, RZ, RZ, -R56 ;  /* 0x000000ffff387224 */ /* 0x000fe400078e0a38 */
[----:B------:R-:W-:Y:S01]  /*3ed0*/  @!P2 IMAD.IADD R47, R47, 0x1, -R8 ;  /* 0x000000012f2fa824 */ /* 0x000fe200078e0a08 */
[----:B------:R-:W-:Y:S01]  /*3ee0*/  ISETP.GE.AND P2, PT, R212, RZ, PT ;  /* 0x000000ffd400720c */ /* 0x000fe20003f46270 */
[----:B------:R-:W-:Y:S01]  /*3ef0*/  @!P6 IMAD.MOV R46, RZ, RZ, -R46 ;  /* 0x000000ffff2ee224 */ /* 0x000fe200078e0a2e */
[C---:B------:R-:W-:Y:S01]  /*3f00*/  ISETP.GT.U32.AND P6, PT, R8.reuse, R50, PT ;  /* 0x000000320800720c */ /* 0x040fe20003fc4070 */
[----:B------:R-:W-:Y:S02]  /*3f10*/  @!P3 IMAD.MOV R47, RZ, RZ, -R47 ;  /* 0x000000ffff2fb224 */ /* 0x000fe400078e0a2f */
[----:B------:R-:W-:Y:S02]  /*3f20*/  IMAD R56, R8, R56, R59 ;  /* 0x0000003808387224 */ /* 0x000fe400078e023b */
[----:B------:R-:W-:Y:S01]  /*3f30*/  @!P5 IMAD.IADD R48, R48, 0x1, -R8 ;  /* 0x000000013030d824 */ /* 0x000fe200078e0a08 */
[----:B------:R-:W-:Y:S01]  /*3f40*/  ISETP.GT.U32.AND P5, PT, R8, R51, PT ;  /* 0x000000330800720c */ /* 0x000fe20003fa4070 */
[----:B------:R-:W-:Y:S01]  /*3f50*/  @!P0 IMAD.MOV R45, RZ, RZ, -R45 ;  /* 0x000000ffff2d8224 */ /* 0x000fe200078e0a2d */
[----:B------:R-:W-:Y:S01]  /*3f60*/  ISETP.GE.AND P0, PT, R211, RZ, PT ;  /* 0x000000ffd300720c */ /* 0x000fe20003f06270 */
[----:B------:R-:W-:Y:S01]  /*3f70*/  @!P4 IMAD.MOV R48, RZ, RZ, -R48 ;  /* 0x000000ffff30c224 */ /* 0x000fe200078e0a30 */
[----:B------:R-:W-:Y:S01]  /*3f80*/  CS2R R210, SRZ ;  /* 0x0000000000d27805 */ /* 0x000fe2000001ff00 */
[--C-:B------:R-:W-:Y:S01]  /*3f90*/  @!P1 IMAD.IADD R49, R49, 0x1, -R8.reuse ;  /* 0x0000000131319824 */ /* 0x100fe200078e0a08 */
[----:B------:R-:W-:Y:S01]  /*3fa0*/  ISETP.GE.AND P1, PT, R213, RZ, PT ;  /* 0x000000ffd500720c */ /* 0x000fe20003f26270 */
[----:B------:R-:W-:Y:S01]  /*3fb0*/  @!P6 IMAD.IADD R50, R50, 0x1, -R8 ;  /* 0x000000013232e824 */ /* 0x000fe200078e0a08 */
[----:B------:R-:W-:Y:S01]  /*3fc0*/  ISETP.GT.U32.AND P6, PT, R8, R52, PT ;  /* 0x000000340800720c */ /* 0x000fe20003fc4070 */
[----:B------:R-:W-:Y:S01]  /*3fd0*/  IMAD.HI.U32 R59, R6, R65, RZ ;  /* 0x00000041063b7227 */ /* 0x000fe200078e00ff */
[----:B------:R-:W-:-:S02]  /*3fe0*/  CS2R R212, SRZ ;  /* 0x0000000000d47805 */ /* 0x000fc4000001ff00 */
[----:B------:R-:W-:Y:S01]  /*3ff0*/  ISETP.GT.U32.AND P3, PT, R8, R50, PT ;  /* 0x000000320800720c */ /* 0x000fe20003f64070 */
[----:B------:R-:W-:Y:S01]  /*4000*/  @!P5 IMAD.IADD R51, R51, 0x1, -R8 ;  /* 0x000000013333d824 */ /* 0x000fe200078e0a08 */
[----:B------:R-:W-:Y:S01]  /*4010*/  ISETP.GE.AND P5, PT, R214, RZ, PT ;  /* 0x000000ffd600720c */ /* 0x000fe20003fa6270 */
[----:B------:R-:W-:Y:S01]  /*4020*/  @!P0 IMAD.MOV R49, RZ, RZ, -R49 ;  /* 0x000000ffff318224 */ /* 0x000fe200078e0a31 */
[----:B------:R-:W-:Y:S01]  /*4030*/  ISETP.GE.AND P0, PT, R215, RZ, PT ;  /* 0x000000ffd700720c */ /* 0x000fe20003f06270 */
[----:B------:R-:W-:Y:S01]  /*4040*/  IMAD.MOV R59, RZ, RZ, -R59 ;  /* 0x000000ffff3b7224 */ /* 0x000fe200078e0a3b */
[----:B------:R-:W-:Y:S01]  /*4050*/  CS2R R214, SRZ ;  /* 0x0000000000d67805 */ /* 0x000fe2000001ff00 */
[----:B------:R-:W-:-:S04]  /*4060*/  IMAD.HI.U32 R70, R6, R77, RZ ;  /* 0x0000004d06467227 */ /* 0x000fc800078e00ff */
[--C-:B------:R-:W-:Y:S01]  /*4070*/  @!P6 IMAD.IADD R52, R52, 0x1, -R8.reuse ;  /* 0x000000013434e824 */ /* 0x100fe200078e0a08 */
[----:B------:R-:W-:Y:S01]  /*4080*/  ISETP.GT.U32.AND P6, PT, R8, R51, PT ;  /* 0x000000330800720c */ /* 0x000fe20003fc4070 */
[----:B------:R-:W-:Y:S01]  /*4090*/  @!P3 IMAD.IADD R50, R50, 0x1, -R8 ;  /* 0x000000013232b824 */ /* 0x000fe200078e0a08 */
[C---:B------:R-:W-:Y:S01]  /*40a0*/  ISETP.GT.U32.AND P3, PT, R8.reuse, R53, PT ;  /* 0x000000350800720c */ /* 0x040fe20003f64070 */
[C---:B------:R-:W-:Y:S01]  /*40b0*/  IMAD R59, R8.reuse, R59, R65 ;  /* 0x0000003b083b7224 */ /* 0x040fe200078e0241 */
[----:B------:R-:W-:Y:S01]  /*40c0*/  ISETP.GT.U32.AND P4, PT, R8, R52, PT ;  /* 0x000000340800720c */ /* 0x000fe20003f84070 */
[----:B------:R-:W-:Y:S01]  /*40d0*/  @!P2 IMAD.MOV R50, RZ, RZ, -R50 ;  /* 0x000000ffff32a224 */ /* 0x000fe200078e0a32 */
[----:B------:R-:W-:Y:S01]  /*40e0*/  ISETP.GE.AND P2, PT, R216, RZ, PT ;  /* 0x000000ffd800720c */ /* 0x000fe20003f46270 */
[----:B------:R-:W-:Y:S01]  /*40f0*/  IMAD.MOV R70, RZ, RZ, -R70 ;  /* 0x000000ffff467224 */ /* 0x000fe200078e0a46 */
[----:B------:R-:W-:Y:S01]  /*4100*/  IABS R65, R223 ;  /* 0x000000df00417213 */ /* 0x000fe20000000000 */
[----:B------:R-:W-:Y:S01]  /*4110*/  IMAD.HI.U32 R78, R6, R81, RZ ;  /* 0x00000051064e7227 */ /* 0x000fe200078e00ff */
[----:B------:R-:W0:Y:S03]  /*4120*/  LDC R216, c[0x0][0x238] ;  /* 0x00008e00ffd87b82 */ /* 0x000e260000000800 */
[--C-:B------:R-:W-:Y:S01]  /*4130*/  @!P6 IMAD.IADD R51, R51, 0x1, -R8.reuse ;  /* 0x000000013333e824 */ /* 0x100fe200078e0a08 */
[----:B------:R-:W-:Y:S01]  /*4140*/  ISETP.GT.U32.AND P6, PT, R8, R54, PT ;  /* 0x000000360800720c */ /* 0x000fe20003fc4070 */
[----:B------:R-:W-:-:S02]  /*4150*/  @!P3 IMAD.IADD R53, R53, 0x1, -R8 ;  /* 0x000000013535b824 */ /* 0x000fc400078e0a08 */
[----:B------:R-:W-:Y:S01]  /*4160*/  @!P4 IMAD.IADD R52, R52, 0x1, -R8 ;  /* 0x000000013434c824 */ /* 0x000fe200078e0a08 */
[C---:B------:R-:W-:Y:S01]  /*4170*/  ISETP.GT.U32.AND P4, PT, R8.reuse, R55, PT ;  /* 0x000000370800720c */ /* 0x040fe20003f84070 */
[----:B------:R-:W-:Y:S01]  /*4180*/  @!P1 IMAD.MOV R51, RZ, RZ, -R51 ;  /* 0x000000ffff339224 */ /* 0x000fe200078e0a33 */
[----:B------:R-:W-:Y:S01]  /*4190*/  ISETP.GT.U32.AND P3, PT, R8, R53, PT ;  /* 0x000000350800720c */ /* 0x000fe20003f64070 */
[----:B------:R-:W-:Y:S01]  /*41a0*/  @!P5 IMAD.MOV R52, RZ, RZ, -R52 ;  /* 0x000000ffff34d224 */ /* 0x000fe200078e0a34 */
[----:B------:R-:W-:Y:S01]  /*41b0*/  ISETP.GE.AND P1, PT, R217, RZ, PT ;  /* 0x000000ffd900720c */ /* 0x000fe20003f26270 */
[----:B------:R-:W-:-:S04]  /*41c0*/  IMAD.HI.U32 R61, R6, R65, RZ ;  /* 0x00000041063d7227 */ /* 0x000fc800078e00ff */
[--C-:B------:R-:W-:Y:S02]  /*41d0*/  @!P6 IMAD.IADD R54, R54, 0x1, -R8.reuse ;  /* 0x000000013636e824 */ /* 0x100fe400078e0a08 */
[----:B------:R-:W-:Y:S02]  /*41e0*/  IMAD.MOV R61, RZ, RZ, -R61 ;  /* 0x000000ffff3d7224 */ /* 0x000fe400078e0a3d */
[--C-:B------:R-:W-:Y:S01]  /*41f0*/  @!P4 IMAD.IADD R55, R55, 0x1, -R8.reuse ;  /* 0x000000013737c824 */ /* 0x100fe200078e0a08 */
[----:B------:R-:W-:Y:S01]  /*4200*/  ISETP.GT.U32.AND P6, PT, R8, R54, PT ;  /* 0x000000360800720c */ /* 0x000fe20003fc4070 */
[----:B------:R-:W-:Y:S01]  /*4210*/  @!P3 IMAD.IADD R53, R53, 0x1, -R8 ;  /* 0x000000013535b824 */ /* 0x000fe200078e0a08 */
[----:B------:R-:W-:Y:S01]  /*4220*/  ISETP.GE.AND P3, PT, R218, RZ, PT ;  /* 0x000000ffda00720c */ /* 0x000fe20003f66270 */
[C---:B------:R-:W-:Y:S01]  /*4230*/  IMAD R61, R8.reuse, R61, R65 ;  /* 0x0000003d083d7224 */ /* 0x040fe200078e0241 */
[----:B------:R-:W-:Y:S01]  /*4240*/  ISETP.GT.U32.AND P4, PT, R8, R55, PT ;  /* 0x000000370800720c */ /* 0x000fe20003f84070 */
[----:B------:R-:W-:Y:S01]  /*4250*/  @!P0 IMAD.MOV R53, RZ, RZ, -R53 ;  /* 0x000000ffff358224 */ /* 0x000fe200078e0a35 */
[----:B------:R-:W1:Y:S01]  /*4260*/  LDC R218, c[0x0][0x23c] ;  /* 0x00008f00ffda7b82 */ /* 0x000e620000000800 */
[----:B------:R-:W-:-:S04]  /*4270*/  IMAD.HI.U32 R65, R6, R67, RZ ;  /* 0x0000004306417227 */ /* 0x000fc800078e00ff */
[----:B------:R-:W-:Y:S02]  /*4280*/  IMAD.MOV R65, RZ, RZ, -R65 ;  /* 0x000000ffff417224 */ /* 0x000fe400078e0a41 */
[--C-:B------:R-:W-:Y:S01]  /*4290*/  @!P6 IMAD.IADD R54, R54, 0x1, -R8.reuse ;  /* 0x000000013636e824 */ /* 0x100fe200078e0a08 */
[C---:B------:R-:W-:Y:S01]  /*42a0*/  ISETP.GT.U32.AND P6, PT, R8.reuse, R56, PT ;  /* 0x000000380800720c */ /* 0x040fe20003fc4070 */
[C---:B------:R-:W-:Y:S02]  /*42b0*/  IMAD R65, R8.reuse, R65, R67 ;  /* 0x0000004108417224 */ /* 0x040fe400078e0243 */
[----:B------:R-:W-:Y:S01]  /*42c0*/  @!P4 IMAD.IADD R55, R55, 0x1, -R8 ;  /* 0x000000013737c824 */ /* 0x000fe200078e0a08 */
[----:B------:R-:W-:Y:S01]  /*42d0*/  ISETP.GT.U32.AND P4, PT, R8, R57, PT ;  /* 0x000000390800720c */ /* 0x000fe20003f84070 */
[----:B------:R-:W-:Y:S02]  /*42e0*/  @!P2 IMAD.MOV R54, RZ, RZ, -R54 ;  /* 0x000000ffff36a224 */ /* 0x000fe400078e0a36 */
[----:B------:R-:W-:-:S02]  /*42f0*/  @!P1 IMAD.MOV R55, RZ, RZ, -R55 ;  /* 0x000000ffff379224 */ /* 0x000fc400078e0a37 */
[----:B------:R-:W-:-:S04]  /*4300*/  IMAD.HI.U32 R67, R6, R69, RZ ;  /* 0x0000004506437227 */ /* 0x000fc800078e00ff */
[--C-:B------:R-:W-:Y:S01]  /*4310*/  @!P6 IMAD.IADD R56, R56, 0x1, -R8.reuse ;  /* 0x000000013838e824 */ /* 0x100fe200078e0a08 */
[C---:B------:R-:W-:Y:S01]  /*4320*/  ISETP.GT.U32.AND P6, PT, R8.reuse, R58, PT ;  /* 0x0000003a0800720c */ /* 0x040fe20003fc4070 */
[----:B------:R-:W-:Y:S02]  /*4330*/  IMAD.MOV R67, RZ, RZ, -R67 ;  /* 0x000000ffff437224 */ /* 0x000fe400078e0a43 */
[----:B------:R-:W-:Y:S01]  /*4340*/  @!P4 IMAD.IADD R57, R57, 0x1, -R8 ;  /* 0x000000013939c824 */ /* 0x000fe200078e0a08 */
[C---:B------:R-:W-:Y:S01]  /*4350*/  ISETP.GT.U32.AND P4, PT, R8.reuse, R59, PT ;  /* 0x0000003b0800720c */ /* 0x040fe20003f84070 */
[C---:B------:R-:W-:Y:S02]  /*4360*/  IMAD R67, R8.reuse, R67, R69 ;  /* 0x0000004308437224 */ /* 0x040fe400078e0245 */
[----:B------:R-:W-:Y:S01]  /*4370*/  IMAD.MOV.U32 R69, RZ, RZ, R68 ;  /* 0x000000ffff457224 */ /* 0x000fe200078e0044 */
[----:B------:R-:W-:Y:S01]  /*4380*/  ISETP.GT.U32.AND P0, PT, R8, R57, PT ;  /* 0x000000390800720c */ /* 0x000fe20003f04070 */
[----:B------:R-:W-:-:S02]  /*4390*/  IMAD.MOV R78, RZ, RZ, -R78 ;  /* 0x000000ffff4e7224 */ /* 0x000fc400078e0a4e */
[----:B------:R-:W-:-:S04]  /*43a0*/  IMAD.HI.U32 R68, R6, R69, RZ ;  /* 0x0000004506447227 */ /* 0x000fc800078e00ff */
[--C-:B------:R-:W-:Y:S01]  /*43b0*/  @!P6 IMAD.IADD R58, R58, 0x1, -R8.reuse ;  /* 0x000000013a3ae824 */ /* 0x100fe200078e0a08 */
[C---:B------:R-:W-:Y:S01]  /*43c0*/  ISETP.GT.U32.AND P6, PT, R8.reuse, R60, PT ;  /* 0x0000003c0800720c */ /* 0x040fe20003fc4070 */
[----:B------:R-:W-:Y:S01]  /*43d0*/  @!P4 IMAD.IADD R59, R59, 0x1, -R8 ;  /* 0x000000013b3bc824 */ /* 0x000fe200078e0a08 */
[----:B------:R-:W-:Y:S01]  /*43e0*/  ISETP.GE.AND P4, PT, R219, RZ, PT ;  /* 0x000000ffdb00720c */ /* 0x000fe20003f86270 */
[----:B------:R-:W-:Y:S01]  /*43f0*/  IMAD.MOV R68, RZ, RZ, -R68 ;  /* 0x000000ffff447224 */ /* 0x000fe200078e0a44 */
[C---:B------:R-:W-:Y:S01]  /*4400*/  ISETP.GT.U32.AND P2, PT, R8.reuse, R58, PT ;  /* 0x0000003a0800720c */ /* 0x040fe20003f44070 */
[----:B------:R-:W-:Y:S01]  /*4410*/  @!P0 IMAD.IADD R57, R57, 0x1, -R8 ;  /* 0x0000000139398824 */ /* 0x000fe200078e0a08 */
[C---:B------:R-:W-:Y:S01]  /*4420*/  ISETP.GT.U32.AND P1, PT, R8.reuse, R59, PT ;  /* 0x0000003b0800720c */ /* 0x040fe20003f24070 */
[C---:B------:R-:W-:Y:S01]  /*4430*/  IMAD R68, R8.reuse, R68, R69 ;  /* 0x0000004408447224 */ /* 0x040fe200078e0245 */
[----:B------:R-:W-:Y:S01]  /*4440*/  ISETP.GT.U32.AND P0, PT, R8, R62, PT ;  /* 0x0000003e0800720c */ /* 0x000fe20003f04070 */
[----:B------:R-:W-:-:S04]  /*4450*/  IMAD.HI.U32 R69, R6, R71, RZ ;  /* 0x0000004706457227 */ /* 0x000fc800078e00ff */
[--C-:B------:R-:W-:Y:S01]  /*4460*/  @!P6 IMAD.IADD R60, R60, 0x1, -R8.reuse ;  /* 0x000000013c3ce824 */ /* 0x100fe200078e0a08 */
[----:B------:R-:W-:Y:S01]  /*4470*/  ISETP.GT.U32.AND P6, PT, R8, R56, PT ;  /* 0x000000380800720c */ /* 0x000fe20003fc4070 */
[----:B------:R-:W-:Y:S02]  /*4480*/  @!P4 IMAD.MOV R57, RZ, RZ, -R57 ;  /* 0x000000ffff39c224 */ /* 0x000fe400078e0a39 */
[--C-:B------:R-:W-:Y:S01]  /*4490*/  @!P2 IMAD.IADD R58, R58, 0x1, -R8.reuse ;  /* 0x000000013a3aa824 */ /* 0x100fe200078e0a08 */
[C---:B------:R-:W-:Y:S01]  /*44a0*/  ISETP.GT.U32.AND P5, PT, R8.reuse, R60, PT ;  /* 0x0000003c0800720c */ /* 0x040fe20003fa4070 */
[--C-:B------:R-:W-:Y:S01]  /*44b0*/  @!P1 IMAD.IADD R59, R59, 0x1, -R8.reuse ;  /* 0x000000013b3b9824 */ /* 0x100fe200078e0a08 */
[----:B------:R-:W-:Y:S01]  /*44c0*/  ISETP.GT.U32.AND P2, PT, R8, R63, PT ;  /* 0x0000003f0800720c */ /* 0x000fe20003f44070 */
[----:B------:R-:W-:Y:S01]  /*44d0*/  @!P0 IMAD.IADD R62, R62, 0x1, -R8 ;  /* 0x000000013e3e8824 */ /* 0x000fe200078e0a08 */
[----:B------:R-:W-:Y:S01]  /*44e0*/  ISETP.GE.AND P1, PT, R220, RZ, PT ;  /* 0x000000ffdc00720c */ /* 0x000fe20003f26270 */
[----:B------:R-:W-:Y:S01]  /*44f0*/  IMAD.MOV R69, RZ, RZ, -R69 ;  /* 0x000000ffff457224 */ /* 0x000fe200078e0a45 */
[----:B------:R-:W-:Y:S01]  /*4500*/  ISETP.GE.AND P0, PT, R222, RZ, PT ;  /* 0x000000ffde00720c */ /* 0x000fe20003f06270 */
[----:B------:R-:W-:-:S02]  /*4510*/  IMAD R78, R8, R78, R81 ;  /* 0x0000004e084e7224 */ /* 0x000fc400078e0251 */
[--C-:B------:R-:W-:Y:S01]  /*4520*/  @!P6 IMAD.IADD R56, R56, 0x1, -R8.reuse ;  /* 0x000000013838e824 */ /* 0x100fe200078e0a08 */
[C---:B------:R-:W-:Y:S01]  /*4530*/  ISETP.GT.U32.AND P6, PT, R8.reuse, R61, PT ;  /* 0x0000003d0800720c */ /* 0x040fe20003fc4070 */
[----:B------:R-:W-:Y:S02]  /*4540*/  IMAD R69, R8, R69, R71 ;  /* 0x0000004508457224 */ /* 0x000fe400078e0247 */
[--C-:B------:R-:W-:Y:S01]  /*4550*/  @!P5 IMAD.IADD R60, R60, 0x1, -R8.reuse ;  /* 0x000000013c3cd824 */ /* 0x100fe200078e0a08 */
[C---:B------:R-:W-:Y:S01]  /*4560*/  ISETP.GT.U32.AND P5, PT, R8.reuse, R64, PT ;  /* 0x000000400800720c */ /* 0x040fe20003fa4070 */
[----:B------:R-:W-:Y:S01]  /*4570*/  @!P2 IMAD.IADD R63, R63, 0x1, -R8 ;  /* 0x000000013f3fa824 */ /* 0x000fe200078e0a08 */
[----:B------:R-:W-:Y:S01]  /*4580*/  ISETP.GE.AND P2, PT, R223, RZ, PT ;  /* 0x000000ffdf00720c */ /* 0x000fe20003f46270 */
[----:B------:R-:W-:Y:S02]  /*4590*/  @!P1 IMAD.MOV R58, RZ, RZ, -R58 ;  /* 0x000000ffff3a9224 */ /* 0x000fe400078e0a3a */
[----:B------:R-:W-:Y:S01]  /*45a0*/  @!P3 IMAD.MOV R56, RZ, RZ, -R56 ;  /* 0x000000ffff38b224 */ /* 0x000fe200078e0a38 */
[----:B------:R-:W-:Y:S01]  /*45b0*/  ISETP.GT.U32.AND P1, PT, R8, R63, PT ;  /* 0x0000003f0800720c */ /* 0x000fe20003f24070 */
[----:B------:R-:W-:Y:S01]  /*45c0*/  @!P0 IMAD.MOV R60, RZ, RZ, -R60 ;  /* 0x000000ffff3c8224 */ /* 0x000fe200078e0a3c */
[----:B------:R-:W-:Y:S01]  /*45d0*/  ISETP.GE.AND P0, PT, R224, RZ, PT ;  /* 0x000000ffe000720c */ /* 0x000fe20003f06270 */
[----:B------:R-:W-:Y:S01]  /*45e0*/  @!P6 IMAD.IADD R61, R61, 0x1, -R8 ;  /* 0x000000013d3de824 */ /* 0x000fe200078e0a08 */
[----:B------:R-:W-:Y:S01]  /*45f0*/  ISETP.GE.AND P6, PT, R221, RZ, PT ;  /* 0x000000ffdd00720c */ /* 0x000fe20003fc6270 */
[----:B------:R-:W-:-:S03]  /*4600*/  IMAD.HI.U32 R71, R6, R75, RZ ;  /* 0x0000004b06477227 */ /* 0x000fc600078e00ff */
[----:B------:R-:W-:Y:S01]  /*4610*/  ISETP.GT.U32.AND P3, PT, R8, R61, PT ;  /* 0x0000003d0800720c */ /* 0x000fe20003f64070 */
[--C-:B------:R-:W-:Y:S01]  /*4620*/  @!P5 IMAD.IADD R64, R64, 0x1, -R8.reuse ;  /* 0x000000014040d824 */ /* 0x100fe200078e0a08 */
[C---:B------:R-:W-:Y:S01]  /*4630*/  ISETP.GT.U32.AND P5, PT, R8.reuse, R62, PT ;  /* 0x0000003e0800720c */ /* 0x040fe20003fa4070 */
[----:B------:R-:W-:Y:S02]  /*4640*/  IMAD.MOV R71, RZ, RZ, -R71 ;  /* 0x000000ffff477224 */ /* 0x000fe400078e0a47 */
[----:B------:R-:W-:Y:S01]  /*4650*/  @!P1 IMAD.IADD R63, R63, 0x1, -R8 ;  /* 0x000000013f3f9824 */ /* 0x000fe200078e0a08 */
[C---:B------:R-:W-:Y:S01]  /*4660*/  ISETP.GT.U32.AND P4, PT, R8.reuse, R64, PT ;  /* 0x000000400800720c */ /* 0x040fe20003f84070 */
[----:B------:R-:W-:Y:S01]  /*4670*/  IMAD R72, R8, R71, R75 ;  /* 0x0000004708487224 */ /* 0x000fe200078e024b */
[----:B------:R-:W-:Y:S01]  /*4680*/  ISETP.GE.AND P1, PT, R226, RZ, PT ;  /* 0x000000ffe200720c */ /* 0x000fe20003f26270 */
[----:B------:R-:W-:Y:S01]  /*4690*/  @!P6 IMAD.MOV R59, RZ, RZ, -R59 ;  /* 0x000000ffff3be224 */ /* 0x000fe200078e0a3b */
[C---:B------:R-:W-:Y:S01]  /*46a0*/  ISETP.GT.U32.AND P6, PT, R8.reuse, R65, PT ;  /* 0x000000410800720c */ /* 0x040fe20003fc4070 */
[----:B------:R-:W-:-:S02]  /*46b0*/  IMAD R71, R8, R70, R77 ;  /* 0x0000004608477224 */ /* 0x000fc400078e024d */
[--C-:B------:R-:W-:Y:S01]  /*46c0*/  @!P3 IMAD.IADD R61, R61, 0x1, -R8.reuse ;  /* 0x000000013d3db824 */ /* 0x100fe200078e0a08 */
[----:B------:R-:W-:Y:S01]  /*46d0*/  ISETP.GT.U32.AND P3, PT, R8, R66, PT ;  /* 0x000000420800720c */ /* 0x000fe20003f64070 */
[--C-:B------:R-:W-:Y:S01]  /*46e0*/  @!P5 IMAD.IADD R62, R62, 0x1, -R8.reuse ;  /* 0x000000013e3ed824 */ /* 0x100fe200078e0a08 */
[----:B------:R-:W-:Y:S01]  /*46f0*/  ISETP.GE.AND P5, PT, R225, RZ, PT ;  /* 0x000000ffe100720c */ /* 0x000fe20003fa6270 */
[----:B------:R-:W-:Y:S02]  /*4700*/  @!P2 IMAD.MOV R61, RZ, RZ, -R61 ;  /* 0x000000ffff3da224 */ /* 0x000fe400078e0a3d */
[----:B------:R-:W-:Y:S01]  /*4710*/  @!P4 IMAD.IADD R64, R64, 0x1, -R8 ;  /* 0x000000014040c824 */ /* 0x000fe200078e0a08 */
[----:B------:R-:W-:Y:S01]  /*4720*/  ISETP.GE.AND P4, PT, R227, RZ, PT ;  /* 0x000000ffe300720c */ /* 0x000fe20003f86270 */
[----:B------:R-:W-:Y:S01]  /*4730*/  @!P0 IMAD.MOV R62, RZ, RZ, -R62 ;  /* 0x000000ffff3e8224 */ /* 0x000fe200078e0a3e */
[----:B------:R-:W-:Y:S01]  /*4740*/  ISETP.GE.AND P0, PT, R229, RZ, PT ;  /* 0x000000ffe500720c */ /* 0x000fe20003f06270 */
[----:B------:R-:W-:Y:S01]  /*4750*/  @!P6 IMAD.IADD R65, R65, 0x1, -R8 ;  /* 0x000000014141e824 */ /* 0x000fe200078e0a08 */
[----:B------:R-:W-:Y:S01]  /*4760*/  ISETP.GE.AND P6, PT, R228, RZ, PT ;  /* 0x000000ffe400720c */ /* 0x000fe20003fc6270 */
[----:B------:R-:W-:-:S02]  /*4770*/  IMAD.MOV.U32 R77, RZ, RZ, R76 ;  /* 0x000000ffff4d7224 */ /* 0x000fc400078e004c */
[----:B------:R-:W-:Y:S01]  /*4780*/  IMAD.MOV.U32 R75, RZ, RZ, R74 ;  /* 0x000000ffff4b7224 */ /* 0x000fe200078e004a */
[C---:B------:R-:W-:Y:S01]  /*4790*/  ISETP.GT.U32.AND P2, PT, R8.reuse, R65, PT ;  /* 0x000000410800720c */ /* 0x040fe20003f44070 */
[----:B------:R-:W-:Y:S01]  /*47a0*/  @!P5 IMAD.MOV R63, RZ, RZ, -R63 ;  /* 0x000000ffff3fd224 */ /* 0x000fe200078e0a3f */
[----:B------:R-:W-:Y:S01]  /*47b0*/  ISETP.GT.U32.AND P5, PT, R8, R67, PT ;  /* 0x000000430800720c */ /* 0x000fe20003fa4070 */
[----:B------:R-:W-:-:S04]  /*47c0*/  IMAD.HI.U32 R74, R6, R77, RZ ;  /* 0x0000004d064a7227 */ /* 0x000fc800078e00ff */
[----:B------:R-:W-:Y:S02]  /*47d0*/  IMAD.MOV R74, RZ, RZ, -R74 ;  /* 0x000000ffff4a7224 */ /* 0x000fe400078e0a4a */
[----:B------:R-:W-:-:S04]  /*47e0*/  IMAD.HI.U32 R70, R6, R75, RZ ;  /* 0x0000004b06467227 */ /* 0x000fc800078e00ff */
[--C-:B------:R-:W-:Y:S01]  /*47f0*/  @!P2 IMAD.IADD R65, R65, 0x1, -R8.reuse ;  /* 0x000000014141a824 */ /* 0x100fe200078e0a08 */
[----:B------:R-:W-:Y:S01]  /*4800*/  ISETP.GE.AND P2, PT, R231, RZ, PT ;  /* 0x000000ffe700720c */ /* 0x000fe20003f46270 */
[----:B------:R-:W-:Y:S01]  /*4810*/  @!P5 IMAD.IADD R67, R67, 0x1, -R8 ;  /* 0x000000014343d824 */ /* 0x000fe200078e0a08 */
[C---:B------:R-:W-:Y:S01]  /*4820*/  ISETP.GT.U32.AND P5, PT, R8.reuse, R68, PT ;  /* 0x000000440800720c */ /* 0x040fe20003fa4070 */
[----:B------:R-:W-:Y:S02]  /*4830*/  @!P4 IMAD.MOV R65, RZ, RZ, -R65 ;  /* 0x000000ffff41c224 */ /* 0x000fe400078e0a41 */
[C---:B------:R-:W-:Y:S01]  /*4840*/  IMAD R76, R8.reuse, R74, R77 ;  /* 0x0000004a084c7224 */ /* 0x040fe200078e024d */
[----:B------:R-:W-:Y:S01]  /*4850*/  ISETP.GT.U32.AND P4, PT, R8, R67, PT ;  /* 0x000000430800720c */ /* 0x000fe20003f84070 */
[----:B------:R-:W-:Y:S01]  /*4860*/  IMAD.MOV R70, RZ, RZ, -R70 ;  /* 0x000000ffff467224 */ /* 0x000fe200078e0a46 */
[----:B------:R-:W-:Y:S01]  /*4870*/  IABS R77, R238 ;  /* 0x000000ee004d7213 */ /* 0x000fe20000000000 */
[----:B------:R-:W-:Y:S01]  /*4880*/  @!P1 IMAD.MOV R64, RZ, RZ, -R64 ;  /* 0x000000ffff409224 */ /* 0x000fe200078e0a40 */
[----:B------:R-:W-:Y:S01]  /*4890*/  ISETP.GE.AND P1, PT, R230, RZ, PT ;  /* 0x000000ffe600720c */ /* 0x000fe20003f26270 */
[----:B------:R-:W-:-:S02]  /*48a0*/  IMAD R70, R8, R70, R75 ;  /* 0x0000004608467224 */ /* 0x000fc400078e024b */
[----:B------:R-:W-:-:S04]  /*48b0*/  IMAD.HI.U32 R74, R6, R77, RZ ;  /* 0x0000004d064a7227 */ /* 0x000fc800078e00ff */
[--C-:B------:R-:W-:Y:S02]  /*48c0*/  @!P5 IMAD.IADD R68, R68, 0x1, -R8.reuse ;  /* 0x000000014444d824 */ /* 0x100fe400078e0a08 */
[----:B------:R-:W-:Y:S01]  /*48d0*/  @!P4 IMAD.IADD R67, R67, 0x1, -R8 ;  /* 0x000000014343c824 */ /* 0x000fe200078e0a08 */
[C---:B------:R-:W-:Y:S01]  /*48e0*/  ISETP.GT.U32.AND P4, PT, R8.reuse, R69, PT ;  /* 0x000000450800720c */ /* 0x040fe20003f84070 */
[----:B------:R-:W-:Y:S01]  /*48f0*/  IMAD.MOV R74, RZ, RZ, -R74 ;  /* 0x000000ffff4a7224 */ /* 0x000fe200078e0a4a */
[C---:B------:R-:W-:Y:S01]  /*4900*/  ISETP.GT.U32.AND P5, PT, R8.reuse, R68, PT ;  /* 0x000000440800720c */ /* 0x040fe20003fa4070 */
[----:B------:R-:W-:Y:S01]  /*4910*/  @!P0 IMAD.MOV R67, RZ, RZ, -R67 ;  /* 0x000000ffff438224 */ /* 0x000fe200078e0a43 */
[C---:B------:R-:W-:Y:S01]  /*4920*/  ISETP.GT.U32.AND P0, PT, R8.reuse, R72, PT ;  /* 0x000000480800720c */ /* 0x040fe20003f04070 */
[----:B------:R-:W-:Y:S02]  /*4930*/  IMAD R74, R8, R74, R77 ;  /* 0x0000004a084a7224 */ /* 0x000fe400078e024d */
[----:B------:R-:W-:-:S04]  /*4940*/  IMAD.HI.U32 R75, R6, R79, RZ ;  /* 0x0000004f064b7227 */ /* 0x000fc800078e00ff */
[----:B------:R-:W-:Y:S02]  /*4950*/  IMAD.MOV R75, RZ, RZ, -R75 ;  /* 0x000000ffff4b7224 */ /* 0x000fe400078e0a4b */
[--C-:B------:R-:W-:Y:S02]  /*4960*/  @!P4 IMAD.IADD R69, R69, 0x1, -R8.reuse ;  /* 0x000000014545c824 */ /* 0x100fe400078e0a08 */
[--C-:B------:R-:W-:Y:S01]  /*4970*/  @!P5 IMAD.IADD R68, R68, 0x1, -R8.reuse ;  /* 0x000000014444d824 */ /* 0x100fe200078e0a08 */
[----:B------:R-:W-:Y:S01]  /*4980*/  ISETP.GT.U32.AND P5, PT, R8, R73, PT ;  /* 0x000000490800720c */ /* 0x000fe20003fa4070 */
[----:B------:R-:W-:Y:S01]  /*4990*/  @!P0 IMAD.IADD R72, R72, 0x1, -R8 ;  /* 0x0000000148488824 */ /* 0x000fe200078e0a08 */
[C---:B------:R-:W-:Y:S01]  /*49a0*/  ISETP.GT.U32.AND P4, PT, R8.reuse, R69, PT ;  /* 0x000000450800720c */ /* 0x040fe20003f84070 */
[C---:B------:R-:W-:Y:S01]  /*49b0*/  IMAD R75, R8.reuse, R75, R79 ;  /* 0x0000004b084b7224 */ /* 0x040fe200078e024f */
[----:B------:R-:W-:Y:S01]  /*49c0*/  IABS R79, R239 ;  /* 0x000000ef004f7213 */ /* 0x000fe20000000000 */
[----:B------:R-:W-:Y:S01]  /*49d0*/  @!P1 IMAD.MOV R68, RZ, RZ, -R68 ;  /* 0x000000ffff449224 */ /* 0x000fe200078e0a44 */
[----:B------:R-:W-:Y:S01]  /*49e0*/  ISETP.GT.U32.AND P1, PT, R8, R71, PT ;  /* 0x000000470800720c */ /* 0x000fe20003f24070 */
[----:B------:R-:W-:-:S02]  /*49f0*/  @!P3 IMAD.IADD R66, R66, 0x1, -R8 ;  /* 0x000000014242b824 */ /* 0x000fc400078e0a08 */
[----:B------:R-:W-:-:S03]  /*4a00*/  IMAD.HI.U32 R77, R6, R79, RZ ;  /* 0x0000004f064d7227 */ /* 0x000fc600078e00ff */
[C---:B------:R-:W-:Y:S01]  /*4a10*/  ISETP.GT.U32.AND P3, PT, R8.reuse, R66, PT ;  /* 0x000000420800720c */ /* 0x040fe20003f64070 */
[----:B------:R-:W-:Y:S01]  /*4a20*/  @!P5 IMAD.IADD R73, R73, 0x1, -R8 ;  /* 0x000000014949d824 */ /* 0x000fe200078e0a08 */
[C---:B------:R-:W-:Y:S01]  /*4a30*/  ISETP.GT.U32.AND P5, PT, R8.reuse, R70, PT ;  /* 0x000000460800720c */ /* 0x040fe20003fa4070 */
[----:B------:R-:W-:Y:S02]  /*4a40*/  IMAD.MOV R77, RZ, RZ, -R77 ;  /* 0x000000ffff4d7224 */ /* 0x000fe400078e0a4d */
[----:B------:R-:W-:Y:S01]  /*4a50*/  IMAD.MOV.U32 R81, RZ, RZ, R80 ;  /* 0x000000ffff517224 */ /* 0x000fe200078e0050 */
[C---:B------:R-:W-:Y:S01]  /*4a60*/  ISETP.GT.U32.AND P0, PT, R8.reuse, R73, PT ;  /* 0x000000490800720c */ /* 0x040fe20003f04070 */
[----:B------:R-:W-:Y:S02]  /*4a70*/  IMAD R77, R8, R77, R79 ;  /* 0x0000004d084d7224 */ /* 0x000fe400078e024f */
[----:B------:R-:W-:-:S04]  /*4a80*/  IMAD.HI.U32 R79, R6, R81, RZ ;  /* 0x00000051064f7227 */ /* 0x000fc800078e00ff */
[----:B------:R-:W-:Y:S02]  /*4a90*/  @!P1 IMAD.IADD R71, R71, 0x1, -R8 ;  /* 0x0000000147479824 */ /* 0x000fe400078e0a08 */
[----:B------:R-:W-:-:S03]  /*4aa0*/  IMAD.HI.U32 R80, R6, R83, RZ ;  /* 0x0000005306507227 */ /* 0x000fc600078e00ff */
[C---:B------:R-:W-:Y:S01]  /*4ab0*/  ISETP.GT.U32.AND P1, PT, R8.reuse, R71, PT ;  /* 0x000000470800720c */ /* 0x040fe20003f24070 */
[----:B------:R-:W-:Y:S01]  /*4ac0*/  @!P0 IMAD.IADD R73, R73, 0x1, -R8 ;  /* 0x0000000149498824 */ /* 0x000fe200078e0a08 */
[----:B------:R-:W-:Y:S01]  /*4ad0*/  ISETP.GT.U32.AND P0, PT, R8, R76, PT ;  /* 0x0000004c0800720c */ /* 0x000fe20003f04070 */
[----:B------:R-:W-:Y:S02]  /*4ae0*/  IMAD.MOV R79, RZ, RZ, -R79 ;  /* 0x000000ffff4f7224 */ /* 0x000fe400078e0a4f */
[----:B------:R-:W-:Y:S02]  /*4af0*/  IMAD.MOV R82, RZ, RZ, -R80 ;  /* 0x000000ffff527224 */ /* 0x000fe400078e0a50 */
[--C-:B------:R-:W-:Y:S01]  /*4b00*/  @!P4 IMAD.IADD R69, R69, 0x1, -R8.reuse ;  /* 0x000000014545c824 */ /* 0x100fe200078e0a08 */
[----:B------:R-:W-:Y:S01]  /*4b10*/  ISETP.GE.AND P4, PT, R234, RZ, PT ;  /* 0x000000ffea00720c */ /* 0x000fe20003f86270 */
[----:B------:R-:W-:Y:S01]  /*4b20*/  IMAD R80, R8, R79, R81 ;  /* 0x0000004f08507224 */ /* 0x000fe200078e0251 */
[----:B------:R-:W-:Y:S01]  /*4b30*/  IABS R81, R243 ;  /* 0x000000f300517213 */ /* 0x000fe20000000000 */
[--C-:B------:R-:W-:Y:S01]  /*4b40*/  @!P3 IMAD.IADD R66, R66, 0x1, -R8.reuse ;  /* 0x000000014242b824 */ /* 0x100fe200078e0a08 */
[----:B------:R-:W-:Y:S01]  /*4b50*/  ISETP.GE.AND P3, PT, R232, RZ, PT ;  /* 0x000000ffe800720c */ /* 0x000fe20003f66270 */
[----:B------:R-:W-:Y:S01]  /*4b60*/  @!P2 IMAD.MOV R69, RZ, RZ, -R69 ;  /* 0x000000ffff45a224 */ /* 0x000fe200078e0a45 */
[----:B------:R-:W-:Y:S01]  /*4b70*/  ISETP.GT.U32.AND P2, PT, R8, R72, PT ;  /* 0x000000480800720c */ /* 0x000fe20003f44070 */
[--C-:B------:R-:W-:Y:S01]  /*4b80*/  @!P0 IMAD.IADD R76, R76, 0x1, -R8.reuse ;  /* 0x000000014c4c8824 */ /* 0x100fe200078e0a08 */
[----:B------:R-:W-:Y:S01]  /*4b90*/  ISETP.GT.U32.AND P0, PT, R8, R74, PT ;  /* 0x0000004a0800720c */ /* 0x000fe20003f04070 */
[----:B------:R-:W-:-:S02]  /*4ba0*/  @!P5 IMAD.IADD R70, R70, 0x1, -R8 ;  /* 0x000000014646d824 */ /* 0x000fc400078e0a08 */
[C---:B------:R-:W-:Y:S01]  /*4bb0*/  IMAD R79, R8.reuse, R82, R83 ;  /* 0x00000052084f7224 */ /* 0x040fe200078e0253 */
[----:B------:R-:W-:Y:S01]  /*4bc0*/  IABS R82, R244 ;  /* 0x000000f400527213 */ /* 0x000fe20000000000 */
[----:B------:R-:W-:Y:S01]  /*4bd0*/  IMAD.MOV.U32 R83, RZ, RZ, R81 ;  /* 0x000000ffff537224 */ /* 0x000fe200078e0051 */
[----:B------:R-:W-:Y:S01]  /*4be0*/  ISETP.GT.U32.AND P5, PT, R8, R70, PT ;  /* 0x000000460800720c */ /* 0x000fe20003fa4070 */
[----:B------:R-:W-:Y:S01]  /*4bf0*/  @!P6 IMAD.MOV R66, RZ, RZ, -R66 ;  /* 0x000000ffff42e224 */ /* 0x000fe200078e0a42 */
[----:B------:R-:W-:Y:S01]  /*4c00*/  ISETP.GE.AND P6, PT, R233, RZ, PT ;  /* 0x000000ffe900720c */ /* 0x000fe20003fc6270 */
[----:B------:R-:W-:-:S04]  /*4c10*/  IMAD.HI.U32 R81, R6, R83, RZ ;  /* 0x0000005306517227 */ /* 0x000fc800078e00ff */
[--C-:B------:R-:W-:Y:S01]  /*4c20*/  @!P0 IMAD.IADD R74, R74, 0x1, -R8.reuse ;  /* 0x000000014a4a8824 */ /* 0x100fe200078e0a08 */
[----:B------:R-:W-:Y:S01]  /*4c30*/  ISETP.GT.U32.AND P0, PT, R8, R76, PT ;  /* 0x0000004c0800720c */ /* 0x000fe20003f04070 */
[--C-:B------:R-:W-:Y:S01]  /*4c40*/  @!P1 IMAD.IADD R71, R71, 0x1, -R8.reuse ;  /* 0x0000000147479824 */ /* 0x100fe200078e0a08 */
[----:B------:R-:W-:Y:S01]  /*4c50*/  ISETP.GE.AND P1, PT, R235, RZ, PT ;  /* 0x000000ffeb00720c */ /* 0x000fe20003f26270 */
[----:B------:R-:W-:Y:S02]  /*4c60*/  IMAD.MOV R81, RZ, RZ, -R81 ;  /* 0x000000ffff517224 */ /* 0x000fe400078e0a51 */
[--C-:B------:R-:W-:Y:S01]  /*4c70*/  @!P2 IMAD.IADD R72, R72, 0x1, -R8.reuse ;  /* 0x000000014848a824 */ /* 0x100fe200078e0a08 */
[C---:B------:R-:W-:Y:S01]  /*4c80*/  ISETP.GT.U32.AND P2, PT, R8.reuse, R75, PT ;  /* 0x0000004b0800720c */ /* 0x040fe20003f44070 */
[----:B------:R-:W-:Y:S02]  /*4c90*/  IMAD R81, R8, R81, R83 ;  /* 0x0000005108517224 */ /* 0x000fe400078e0253 */
[----:B------:R-:W-:Y:S01]  /*4ca0*/  @!P5 IMAD.IADD R70, R70, 0x1, -R8 ;  /* 0x000000014646d824 */ /* 0x000fe200078e0a08 */
[----:B------:R-:W-:Y:S01]  /*4cb0*/  ISETP.GE.AND P5, PT, R236, RZ, PT ;  /* 0x000000ffec00720c */ /* 0x000fe20003fa6270 */
[----:B------:R-:W-:Y:S01]  /*4cc0*/  @!P6 IMAD.MOV R72, RZ, RZ, -R72 ;  /* 0x000000ffff48e224 */ /* 0x000fe200078e0a48 */
[----:B------:R-:W-:Y:S01]  /*4cd0*/  ISETP.GT.U32.AND P6, PT, R8, R74, PT ;  /* 0x0000004a0800720c */ /* 0x000fe20003fc4070 */
[----:B------:R-:W-:Y:S01]  /*4ce0*/  @!P0 IMAD.IADD R76, R76, 0x1, -R8 ;  /* 0x000000014c4c8824 */ /* 0x000fe200078e0a08 */
[----:B------:R-:W-:Y:S01]  /*4cf0*/  ISETP.GT.U32.AND P0, PT, R8, R78, PT ;  /* 0x0000004e0800720c */ /* 0x000fe20003f04070 */
[----:B------:R-:W-:Y:S01]  /*4d00*/  @!P1 IMAD.MOV R70, RZ, RZ, -R70 ;  /* 0x000000ffff469224 */ /* 0x000fe200078e0a46 */
[----:B------:R-:W-:Y:S01]  /*4d10*/  ISETP.GE.AND P1, PT, R238, RZ, PT ;  /* 0x000000ffee00720c */ /* 0x000fe20003f26270 */
[----:B------:R-:W-:-:S02]  /*4d20*/  IMAD.MOV.U32 R83, RZ, RZ, R82 ;  /* 0x000000ffff537224 */ /* 0x000fc400078e0052 */
[----:B------:R-:W-:Y:S01]  /*4d30*/  @!P4 IMAD.MOV R71, RZ, RZ, -R71 ;  /* 0x000000ffff47c224 */ /* 0x000fe200078e0a47 */
[----:B------:R-:W-:Y:S01]  /*4d40*/  ISETP.GT.U32.AND P4, PT, R8, R77, PT ;  /* 0x0000004d0800720c */ /* 0x000fe20003f84070 */
[----:B------:R-:W-:-:S04]  /*4d50*/  IMAD.HI.U32 R82, R6, R83, RZ ;  /* 0x0000005306527227 */ /* 0x000fc800078e00ff */
[--C-:B------:R-:W-:Y:S01]  /*4d60*/  @!P6 IMAD.IADD R74, R74, 0x1, -R8.reuse ;  /* 0x000000014a4ae824 */ /* 0x100fe200078e0a08 */
[----:B------:R-:W-:Y:S01]  /*4d70*/  ISETP.GE.AND P6, PT, R240, RZ, PT ;  /* 0x000000fff000720c */ /* 0x000fe20003fc6270 */
[----:B------:R-:W-:Y:S02]  /*4d80*/  @!P0 IMAD.IADD R78, R78, 0x1, -R8 ;  /* 0x000000014e4e8824 */ /* 0x000fe400078e0a08 */
[----:B------:R-:W-:Y:S02]  /*4d90*/  IMAD.MOV R82, RZ, RZ, -R82 ;  /* 0x000000ffff527224 */ /* 0x000fe400078e0a52 */
[----:B------:R-:W-:Y:S01]  /*4da0*/  @!P2 IMAD.IADD R75, R75, 0x1, -R8 ;  /* 0x000000014b4ba824 */ /* 0x000fe200078e0a08 */
[C---:B------:R-:W-:Y:S01]  /*4db0*/  ISETP.GT.U32.AND P0, PT, R8.reuse, R78, PT ;  /* 0x0000004e0800720c */ /* 0x040fe20003f04070 */
[----:B------:R-:W-:Y:S01]  /*4dc0*/  @!P1 IMAD.MOV R74, RZ, RZ, -R74 ;  /* 0x000000ffff4a9224 */ /* 0x000fe200078e0a4a */
[C---:B------:R-:W-:Y:S01]  /*4dd0*/  ISETP.GT.U32.AND P1, PT, R8.reuse, R79, PT ;  /* 0x0000004f0800720c */ /* 0x040fe20003f24070 */
[----:B------:R-:W-:Y:S01]  /*4de0*/  IMAD R84, R8, R82, R83 ;  /* 0x0000005208547224 */ /* 0x000fe200078e0253 */
[----:B------:R-:W-:Y:S01]  /*4df0*/  ISETP.GE.AND P2, PT, R237, RZ, PT ;  /* 0x000000ffed00720c */ /* 0x000fe20003f46270 */
[----:B------:R-:W-:-:S04]  /*4e00*/  IMAD.HI.U32 R82, R6, R85, RZ ;  /* 0x0000005506527227 */ /* 0x000fc800078e00ff */
[----:B------:R-:W-:Y:S01]  /*4e10*/  @!P3 IMAD.MOV R73, RZ, RZ, -R73 ;  /* 0x000000ffff49b224 */ /* 0x000fe200078e0a49 */
[----:B------:R-:W-:Y:S01]  /*4e20*/  ISETP.GT.U32.AND P3, PT, R8, R75, PT ;  /* 0x0000004b0800720c */ /* 0x000fe20003f64070 */
[----:B------:R-:W-:Y:S02]  /*4e30*/  IMAD.MOV R82, RZ, RZ, -R82 ;  /* 0x000000ffff527224 */ /* 0x000fe400078e0a52 */
[--C-:B------:R-:W-:Y:S01]  /*4e40*/  @!P0 IMAD.IADD R78, R78, 0x1, -R8.reuse ;  /* 0x000000014e4e8824 */ /* 0x100fe200078e0a08 */
[C---:B------:R-:W-:Y:S01]  /*4e50*/  ISETP.GT.U32.AND P0, PT, R8.reuse, R81, PT ;  /* 0x000000510800720c */ /* 0x040fe20003f04070 */
[--C-:B------:R-:W-:Y:S02]  /*4e60*/  @!P4 IMAD.IADD R77, R77, 0x1, -R8.reuse ;  /* 0x000000014d4dc824 */ /* 0x100fe400078e0a08 */
[C---:B------:R-:W-:Y:S02]  /*4e70*/  IMAD R83, R8.reuse, R82, R85 ;  /* 0x0000005208537224 */ /* 0x040fe400078e0255 */
[----:B------:R-:W-:Y:S01]  /*4e80*/  @!P1 IMAD.IADD R79, R79, 0x1, -R8 ;  /* 0x000000014f4f9824 */ /* 0x000fe200078e0a08 */
[C---:B------:R-:W-:Y:S01]  /*4e90*/  ISETP.GT.U32.AND P4, PT, R8.reuse, R77, PT ;  /* 0x0000004d0800720c */ /* 0x040fe20003f84070 */
[----:B------:R-:W-:Y:S01]  /*4ea0*/  @!P5 IMAD.MOV R76, RZ, RZ, -R76 ;  /* 0x000000ffff4cd224 */ /* 0x000fe200078e0a4c */
[----:B------:R-:W-:Y:S01]  /*4eb0*/  ISETP.GT.U32.AND P5, PT, R8, R80, PT ;  /* 0x000000500800720c */ /* 0x000fe20003fa4070 */
[----:B------:R-:W-:Y:S01]  /*4ec0*/  @!P3 IMAD.IADD R75, R75, 0x1, -R8 ;  /* 0x000000014b4bb824 */ /* 0x000fe200078e0a08 */
[----:B------:R-:W-:Y:S01]  /*4ed0*/  ISETP.GE.AND P3, PT, R239, RZ, PT ;  /* 0x000000ffef00720c */ /* 0x000fe20003f66270 */
[----:B------:R-:W-:Y:S01]  /*4ee0*/  IMAD.HI.U32 R82, R6, R87, RZ ;  /* 0x0000005706527227 */ /* 0x000fe200078e00ff */
[----:B------:R-:W-:-:S03]  /*4ef0*/  ISETP.GT.U32.AND P1, PT, R8, R79, PT ;  /* 0x0000004f0800720c */ /* 0x000fc60003f24070 */
[----:B------:R-:W-:Y:S02]  /*4f00*/  @!P0 IMAD.IADD R81, R81, 0x1, -R8 ;  /* 0x0000000151518824 */ /* 0x000fe400078e0a08 */
[----:B------:R-:W-:-:S03]  /*4f10*/  IMAD.HI.U32 R85, R6, R89, RZ ;  /* 0x0000005906557227 */ /* 0x000fc600078e00ff */
[----:B------:R-:W-:Y:S01]  /*4f20*/  ISETP.GT.U32.AND P0, PT, R8, R81, PT ;  /* 0x000000510800720c */ /* 0x000fe20003f04070 */
[----:B------:R-:W-:Y:S01]  /*4f30*/  @!P4 IMAD.IADD R77, R77, 0x1, -R8 ;  /* 0x000000014d4dc824 */ /* 0x000fe200078e0a08 */
[----:B------:R-:W-:Y:S01]  /*4f40*/  ISETP.GE.AND P4, PT, R242, RZ, PT ;  /* 0x000000fff200720c */ /* 0x000fe20003f86270 */
[----:B------:R-:W-:Y:S02]  /*4f50*/  IMAD.MOV R82, RZ, RZ, -R82 ;  /* 0x000000ffff527224 */ /* 0x000fe400078e0a52 */
[----:B------:R-:W-:Y:S01]  /*4f60*/  @!P3 IMAD.MOV R77, RZ, RZ, -R77 ;  /* 0x000000ffff4db224 */ /* 0x000fe200078e0a4d */
[----:B------:R-:W-:Y:S01]  /*4f70*/  ISETP.GE.AND P3, PT, R243, RZ, PT ;  /* 0x000000fff300720c */ /* 0x000fe20003f66270 */
[--C-:B------:R-:W-:Y:S01]  /*4f80*/  @!P1 IMAD.IADD R79, R79, 0x1, -R8.reuse ;  /* 0x000000014f4f9824 */ /* 0x100fe200078e0a08 */
[----:B------:R-:W-:Y:S01]  /*4f90*/  ISETP.GT.U32.AND P1, PT, R8, R84, PT ;  /* 0x000000540800720c */ /* 0x000fe20003f24070 */
[----:B------:R-:W-:Y:S02]  /*4fa0*/  IMAD.MOV R85, RZ, RZ, -R85 ;  /* 0x000000ffff557224 */ /* 0x000fe400078e0a55 */
[----:B------:R-:W-:-:S02]  /*4fb0*/  @!P5 IMAD.IADD R80, R80, 0x1, -R8 ;  /* 0x000000015050d824 */ /* 0x000fc400078e0a08 */
[--C-:B------:R-:W-:Y:S01]  /*4fc0*/  @!P0 IMAD.IADD R81, R81, 0x1, -R8.reuse ;  /* 0x0000000151518824 */ /* 0x100fe200078e0a08 */
[C---:B------:R-:W-:Y:S01]  /*4fd0*/  ISETP.GT.U32.AND P0, PT, R8.reuse, R83, PT ;  /* 0x000000530800720c */ /* 0x040fe20003f04070 */
[C---:B------:R-:W-:Y:S01]  /*4fe0*/  IMAD R82, R8.reuse, R82, R87 ;  /* 0x0000005208527224 */ /* 0x040fe200078e0257 */
[C---:B------:R-:W-:Y:S01]  /*4ff0*/  ISETP.GT.U32.AND P5, PT, R8.reuse, R80, PT ;  /* 0x000000500800720c */ /* 0x040fe20003fa4070 */
[C---:B------:R-:W-:Y:S02]  /*5000*/  IMAD R85, R8.reuse, R85, R89 ;  /* 0x0000005508557224 */ /* 0x040fe400078e0259 */
[----:B------:R-:W-:Y:S01]  /*5010*/  @!P3 IMAD.MOV R81, RZ, RZ, -R81 ;  /* 0x000000ffff51b224 */ /* 0x000fe200078e0a51 */
[----:B------:R-:W-:Y:S01]  /*5020*/  ISETP.GT.U32.AND P3, PT, R8, R82, PT ;  /* 0x000000520800720c */ /* 0x000fe20003f64070 */
[----:B------:R-:W-:Y:S02]  /*5030*/  @!P1 IMAD.IADD R84, R84, 0x1, -R8 ;  /* 0x0000000154549824 */ /* 0x000fe400078e0a08 */
[----:B------:R-:W-:-:S03]  /*5040*/  IMAD.HI.U32 R86, R6, R91, RZ ;  /* 0x0000005b06567227 */ /* 0x000fc600078e00ff */
[C---:B------:R-:W-:Y:S01]  /*5050*/  ISETP.GT.U32.AND P1, PT, R8.reuse, R84, PT ;  /* 0x000000540800720c */ /* 0x040fe20003f24070 */
[----:B------:R-:W-:Y:S02]  /*5060*/  @!P0 IMAD.IADD R83, R83, 0x1, -R8 ;  /* 0x0000000153538824 */ /* 0x000fe400078e0a08 */
[C---:B------:R-:W-:Y:S02]  /*5070*/  VIADD R249, R13.reuse, 0x2e ;  /* 0x0000002e0df97836 */ /* 0x040fe40000000000 */
[C---:B------:R-:W-:Y:S01]  /*5080*/  VIADD R207, R13.reuse, 0x2d ;  /* 0x0000002d0dcf7836 */ /* 0x040fe20000000000 */
[----:B------:R-:W-:Y:S01]  /*5090*/  ISETP.GT.U32.AND P0, PT, R8, R83, PT ;  /* 0x000000530800720c */ /* 0x000fe20003f04070 */
[----:B------:R-:W-:Y:S01]  /*50a0*/  IMAD.MOV R86, RZ, RZ, -R86 ;  /* 0x000000ffff567224 */ /* 0x000fe200078e0a56 */
[----:B------:R-:W-:Y:S01]  /*50b0*/  IABS R93, R249 ;  /* 0x000000f9005d7213 */ /* 0x000fe20000000000 */
[----:B------:R-:W-:Y:S01]  /*50c0*/  @!P6 IMAD.MOV R78, RZ, RZ, -R78 ;  /* 0x000000ffff4ee224 */ /* 0x000fe200078e0a4e */
[----:B------:R-:W-:Y:S01]  /*50d0*/  ISETP.GE.AND P6, PT, R244, RZ, PT ;  /* 0x000000fff400720c */ /* 0x000fe20003fc6270 */
[----:B------:R-:W-:Y:S01]  /*50e0*/  VIADD R250, R13, 0x2c ;  /* 0x0000002c0dfa7836 */ /* 0x000fe20000000000 */
[----:B------:R-:W-:Y:S01]  /*50f0*/  IABS R89, R207 ;  /* 0x000000cf00597213 */ /* 0x000fe20000000000 */
[----:B------:R-:W-:-:S02]  /*5100*/  IMAD R86, R8, R86, R91 ;  /* 0x0000005608567224 */ /* 0x000fc400078e025b */
[----:B------:R-:W-:Y:S01]  /*5110*/  @!P2 IMAD.MOV R75, RZ, RZ, -R75 ;  /* 0x000000ffff4ba224 */ /* 0x000fe200078e0a4b */
[----:B------:R-:W-:Y:S01]  /*5120*/  ISETP.GE.AND P2, PT, R241, RZ, PT ;  /* 0x000000fff100720c */ /* 0x000fe20003f46270 */
[--C-:B------:R-:W-:Y:S01]  /*5130*/  @!P5 IMAD.IADD R80, R80, 0x1, -R8.reuse ;  /* 0x000000015050d824 */ /* 0x100fe200078e0a08 */
[----:B------:R-:W-:Y:S01]  /*5140*/  ISETP.GE.AND P5, PT, R245, RZ, PT ;  /* 0x000000fff500720c */ /* 0x000fe20003fa6270 */
[----:B------:R-:W-:Y:S01]  /*5150*/  @!P0 IMAD.IADD R83, R83, 0x1, -R8 ;  /* 0x0000000153538824 */ /* 0x000fe200078e0a08 */
[----:B------:R-:W-:Y:S01]  /*5160*/  ISETP.GT.U32.AND P0, PT, R8, R85, PT ;  /* 0x000000550800720c */ /* 0x000fe20003f04070 */
[----:B------:R-:W-:Y:S01]  /*5170*/  IMAD.HI.U32 R87, R6, R93, RZ ;  /* 0x0000005d06577227 */ /* 0x000fe200078e00ff */
[----:B------:R-:W-:-:S03]  /*5180*/  IABS R91, R250 ;  /* 0x000000fa005b7213 */ /* 0x000fc60000000000 */
[----:B------:R-:W-:Y:S01]  /*5190*/  @!P3 IMAD.IADD R82, R82, 0x1, -R8 ;  /* 0x000000015252b824 */ /* 0x000fe200078e0a08 */
[----:B------:R-:W-:Y:S01]  /*51a0*/  ISETP.GT.U32.AND P3, PT, R8, R86, PT ;  /* 0x000000560800720c */ /* 0x000fe20003f64070 */
[----:B------:R-:W-:-:S04]  /*51b0*/  IMAD.HI.U32 R88, R6, R89, RZ ;  /* 0x0000005906587227 */ /* 0x000fc800078e00ff */
[----:B------:R-:W-:Y:S02]  /*51c0*/  IMAD.MOV R87, RZ, RZ, -R87 ;  /* 0x000000ffff577224 */ /* 0x000fe400078e0a57 */
[--C-:B------:R-:W-:Y:S02]  /*51d0*/  @!P0 IMAD.IADD R85, R85, 0x1, -R8.reuse ;  /* 0x0000000155558824 */ /* 0x100fe400078e0a08 */
[----:B------:R-:W-:Y:S01]  /*51e0*/  @!P1 IMAD.IADD R84, R84, 0x1, -R8 ;  /* 0x0000000154549824 */ /* 0x000fe200078e0a08 */
[----:B------:R-:W-:Y:S01]  /*51f0*/  ISETP.GE.AND P1, PT, R252, RZ, PT ;  /* 0x000000fffc00720c */ /* 0x000fe20003f26270 */
[----:B------:R-:W-:Y:S01]  /*5200*/  IMAD.MOV R90, RZ, RZ, -R88 ;  /* 0x000000ffff5a7224 */ /* 0x000fe200078e0a58 */
[----:B------:R-:W-:Y:S01]  /*5210*/  ISETP.GT.U32.AND P0, PT, R8, R85, PT ;  /* 0x000000550800720c */ /* 0x000fe20003f04070 */
[----:B------:R-:W-:-:S04]  /*5220*/  IMAD.HI.U32 R88, R6, R91, RZ ;  /* 0x0000005b06587227 */ /* 0x000fc800078e00ff */
[C---:B------:R-:W-:Y:S02]  /*5230*/  IMAD R87, R8.reuse, R87, R93 ;  /* 0x0000005708577224 */ /* 0x040fe400078e025d */
[----:B------:R-:W-:Y:S01]  /*5240*/  @!P6 IMAD.MOV R84, RZ, RZ, -R84 ;  /* 0x000000ffff54e224 */ /* 0x000fe200078e0a54 */
[----:B------:R-:W-:Y:S01]  /*5250*/  ISETP.GT.U32.AND P6, PT, R8, R82, PT ;  /* 0x000000520800720c */ /* 0x000fe20003fc4070 */
[----:B------:R-:W-:Y:S02]  /*5260*/  IMAD.MOV R88, RZ, RZ, -R88 ;  /* 0x000000ffff587224 */ /* 0x000fe400078e0a58 */
[----:B------:R-:W-:Y:S01]  /*5270*/  @!P2 IMAD.MOV R80, RZ, RZ, -R80 ;  /* 0x000000ffff50a224 */ /* 0x000fe200078e0a50 */
[----:B------:R-:W-:Y:S01]  /*5280*/  ISETP.GE.AND P2, PT, R246, RZ, PT ;  /* 0x000000fff600720c */ /* 0x000fe20003f46270 */
[----:B------:R-:W-:Y:S01]  /*5290*/  @!P5 IMAD.MOV R83, RZ, RZ, -R83 ;  /* 0x000000ffff53d224 */ /* 0x000fe200078e0a53 */
[----:B------:R-:W-:Y:S01]  /*52a0*/  ISETP.GT.U32.AND P5, PT, R8, R87, PT ;  /* 0x000000570800720c */ /* 0x000fe20003fa4070 */
[----:B------:R-:W-:-:S02]  /*52b0*/  VIADD R248, R13, 0x2b ;  /* 0x0000002b0df87836 */ /* 0x000fc40000000000 */
[--C-:B------:R-:W-:Y:S02]  /*52c0*/  @!P3 IMAD.IADD R86, R86, 0x1, -R8.reuse ;  /* 0x000000015656b824 */ /* 0x100fe400078e0a08 */
[C---:B------:R-:W-:Y:S01]  /*52d0*/  IMAD R88, R8.reuse, R88, R91 ;  /* 0x0000005808587224 */ /* 0x040fe200078e025b */
[----:B------:R-:W-:Y:S01]  /*52e0*/  IABS R93, R248 ;  /* 0x000000f8005d7213 */ /* 0x000fe20000000000 */
[C---:B------:R-:W-:Y:S01]  /*52f0*/  IMAD R89, R8.reuse, R90, R89 ;  /* 0x0000005a08597224 */ /* 0x040fe200078e0259 */
[C---:B------:R-:W-:Y:S01]  /*5300*/  ISETP.GT.U32.AND P3, PT, R8.reuse, R86, PT ;  /* 0x000000560800720c */ /* 0x040fe20003f64070 */
[--C-:B------:R-:W-:Y:S01]  /*5310*/  @!P0 IMAD.IADD R85, R85, 0x1, -R8.reuse ;  /* 0x0000000155558824 */ /* 0x100fe200078e0a08 */
[----:B------:R-:W-:Y:S01]  /*5320*/  ISETP.GT.U32.AND P0, PT, R8, R88, PT ;  /* 0x000000580800720c */ /* 0x000fe20003f04070 */
[----:B------:R-:W-:Y:S01]  /*5330*/  @!P4 IMAD.MOV R79, RZ, RZ, -R79 ;  /* 0x000000ffff4fc224 */ /* 0x000fe200078e0a4f */
[----:B------:R-:W-:Y:S01]  /*5340*/  ISETP.GE.AND P4, PT, R247, RZ, PT ;  /* 0x000000fff700720c */ /* 0x000fe20003f86270 */
[----:B------:R-:W-:Y:S01]  /*5350*/  @!P6 IMAD.IADD R82, R82, 0x1, -R8 ;  /* 0x000000015252e824 */ /* 0x000fe200078e0a08 */
[----:B------:R-:W-:Y:S01]  /*5360*/  ISETP.GT.U32.AND P6, PT, R8, R89, PT ;  /* 0x000000590800720c */ /* 0x000fe20003fc4070 */
[----:B------:R-:W-:-:S04]  /*5370*/  IMAD.HI.U32 R90, R6, R93, RZ ;  /* 0x0000005d065a7227 */ /* 0x000fc800078e00ff */
[----:B------:R-:W-:Y:S02]  /*5380*/  @!P5 IMAD.IADD R87, R87, 0x1, -R8 ;  /* 0x000000015757d824 */ /* 0x000fe400078e0a08 */
[----:B------:R-:W-:Y:S01]  /*5390*/  @!P2 IMAD.MOV R82, RZ, RZ, -R82 ;  /* 0x000000ffff52a224 */ /* 0x000fe200078e0a52 */
[----:B------:R-:W-:Y:S01]  /*53a0*/  ISETP.GE.AND P2, PT, R249, RZ, PT ;  /* 0x000000fff900720c */ /* 0x000fe20003f46270 */
[----:B------:R-:W-:Y:S01]  /*53b0*/  IMAD.MOV R90, RZ, RZ, -R90 ;  /* 0x000000ffff5a7224 */ /* 0x000fe200078e0a5a */
[C---:B------:R-:W-:Y:S01]  /*53c0*/  ISETP.GT.U32.AND P5, PT, R8.reuse, R87, PT ;  /* 0x000000570800720c */ /* 0x040fe20003fa4070 */
[----:B------:R-:W-:Y:S02]  /*53d0*/  VIADD R249, R13, 0x2a ;  /* 0x0000002a0df97836 */ /* 0x000fe40000000000 */
[----:B------:R-:W-:Y:S02]  /*53e0*/  IMAD R90, R8, R90, R93 ;  /* 0x0000005a085a7224 */ /* 0x000fe400078e025d */
[--C-:B------:R-:W-:Y:S01]  /*53f0*/  @!P3 IMAD.IADD R86, R86, 0x1, -R8.reuse ;  /* 0x000000015656b824 */ /* 0x100fe200078e0a08 */
[----:B------:R-:W-:Y:S01]  /*5400*/  IABS R93, R249 ;  /* 0x000000f9005d7213 */ /* 0x000fe20000000000 */
[--C-:B------:R-:W-:Y:S01]  /*5410*/  @!P0 IMAD.IADD R88, R88, 0x1, -R8.reuse ;  /* 0x0000000158588824 */ /* 0x100fe200078e0a08 */
[----:B------:R-:W-:Y:S01]  /*5420*/  ISETP.GE.AND P0, PT, R248, RZ, PT ;  /* 0x000000fff800720c */ /* 0x000fe20003f06270 */
[----:B------:R-:W-:Y:S01]  /*5430*/  @!P6 IMAD.IADD R89, R89, 0x1, -R8 ;  /* 0x000000015959e824 */ /* 0x000fe200078e0a08 */
[----:B------:R-:W-:Y:S01]  /*5440*/  ISETP.GE.AND P3, PT, R207, RZ, PT ;  /* 0x000000ffcf00720c */ /* 0x000fe20003f66270 */
[----:B------:R-:W-:Y:S01]  /*5450*/  @!P4 IMAD.MOV R85, RZ, RZ, -R85 ;  /* 0x000000ffff55c224 */ /* 0x000fe200078e0a55 */
[C---:B------:R-:W-:Y:S01]  /*5460*/  ISETP.GT.U32.AND P4, PT, R8.reuse, R90, PT ;  /* 0x0000005a0800720c */ /* 0x040fe20003f84070 */
[----:B------:R-:W-:Y:S01]  /*5470*/  @!P1 IMAD.MOV R86, RZ, RZ, -R86 ;  /* 0x000000ffff569224 */ /* 0x000fe200078e0a56 */
[----:B------:R-:W-:Y:S01]  /*5480*/  ISETP.GT.U32.AND P1, PT, R8, R88, PT ;  /* 0x000000580800720c */ /* 0x000fe20003f24070 */
[----:B------:R-:W-:Y:S01]  /*5490*/  IMAD.HI.U32 R91, R6, R93, RZ ;  /* 0x0000005d065b7227 */ /* 0x000fe200078e00ff */
[----:B------:R-:W-:-:S03]  /*54a0*/  ISETP.GT.U32.AND P6, PT, R8, R89, PT ;  /* 0x000000590800720c */ /* 0x000fc60003fc4070 */
[----:B------:R-:W-:Y:S02]  /*54b0*/  IMAD.MOV R91, RZ, RZ, -R91 ;  /* 0x000000ffff5b7224 */ /* 0x000fe400078e0a5b */
[--C-:B------:R-:W-:Y:S01]  /*54c0*/  @!P5 IMAD.IADD R87, R87, 0x1, -R8.reuse ;  /* 0x000000015757d824 */ /* 0x100fe200078e0a08 */
[----:B------:R-:W-:Y:S01]  /*54d0*/  ISETP.GE.AND P5, PT, R250, RZ, PT ;  /* 0x000000fffa00720c */ /* 0x000fe20003fa6270 */
[----:B------:R-:W-:Y:S02]  /*54e0*/  VIADD R250, R13, 0x29 ;  /* 0x000000290dfa7836 */ /* 0x000fe40000000000 */
[----:B------:R-:W-:Y:S02]  /*54f0*/  IMAD R93, R8, R91, R93 ;  /* 0x0000005b085d7224 */ /* 0x000fe400078e025d */
[--C-:B------:R-:W-:Y:S01]  /*5500*/  @!P4 IMAD.IADD R90, R90, 0x1, -R8.reuse ;  /* 0x000000015a5ac824 */ /* 0x100fe200078e0a08 */
[----:B------:R-:W-:Y:S01]  /*5510*/  IABS R95, R250 ;  /* 0x000000fa005f7213 */ /* 0x000fe20000000000 */
[--C-:B------:R-:W-:Y:S01]  /*5520*/  @!P1 IMAD.IADD R88, R88, 0x1, -R8.reuse ;  /* 0x0000000158589824 */ /* 0x100fe200078e0a08 */
[----:B------:R-:W-:Y:S01]  /*5530*/  ISETP.GT.U32.AND P1, PT, R8, R93, PT ;  /* 0x0000005d0800720c */ /* 0x000fe20003f24070 */
[----:B------:R-:W-:Y:S01]  /*5540*/  @!P6 IMAD.IADD R89, R89, 0x1, -R8 ;  /* 0x000000015959e824 */ /* 0x000fe200078e0a08 */
[----:B------:R-:W-:Y:S01]  /*5550*/  ISETP.GE.AND P6, PT, R249, RZ, PT ;  /* 0x000000fff900720c */ /* 0x000fe20003fc6270 */
[----:B------:R-:W-:Y:S01]  /*5560*/  IMAD.HI.U32 R91, R6, R95, RZ ;  /* 0x0000005f065b7227 */ /* 0x000fe200078e00ff */
[----:B------:R-:W-:-:S03]  /*5570*/  ISETP.GT.U32.AND P4, PT, R8, R90, PT ;  /* 0x0000005a0800720c */ /* 0x000fc60003f84070 */
[----:B------:R-:W-:Y:S02]  /*5580*/  VIADD R249, R13, 0x28 ;  /* 0x000000280df97836 */ /* 0x000fe40000000000 */
[----:B------:R-:W-:Y:S02]  /*5590*/  IMAD.MOV R91, RZ, RZ, -R91 ;  /* 0x000000ffff5b7224 */ /* 0x000fe400078e0a5b */
[----:B------:R-:W-:Y:S01]  /*55a0*/  @!P2 IMAD.MOV R87, RZ, RZ, -R87 ;  /* 0x000000ffff57a224 */ /* 0x000fe200078e0a57 */
[----:B------:R-:W-:Y:S01]  /*55b0*/  IABS R94, R249 ;  /* 0x000000f9005e7213 */ /* 0x000fe20000000000 */
[----:B------:R-:W-:Y:S01]  /*55c0*/  IMAD R92, R8, R91, R95 ;  /* 0x0000005b085c7224 */ /* 0x000fe200078e025f */
[----:B------:R-:W-:Y:S01]  /*55d0*/  ISETP.GE.AND P2, PT, R250, RZ, PT ;  /* 0x000000fffa00720c */ /* 0x000fe20003f46270 */
[----:B------:R-:W-:Y:S02]  /*55e0*/  @!P1 IMAD.IADD R93, R93, 0x1, -R8 ;  /* 0x000000015d5d9824 */ /* 0x000fe400078e0a08 */
[----:B------:R-:W-:-:S02]  /*55f0*/  IMAD.MOV.U32 R95, RZ, RZ, R94 ;  /* 0x000000ffff5f7224 */ /* 0x000fc400078e005e */
[----:B------:R-:W-:Y:S01]  /*5600*/  @!P4 IMAD.IADD R90, R90, 0x1, -R8 ;  /* 0x000000015a5ac824 */ /* 0x000fe200078e0a08 */
[----:B------:R-:W-:Y:S01]  /*5610*/  ISETP.GT.U32.AND P4, PT, R8, R92, PT ;  /* 0x0000005c0800720c */ /* 0x000fe20003f84070 */
[----:B------:R-:W-:Y:S01]  /*5620*/  IMAD.HI.U32 R91, R6, R95, RZ ;  /* 0x0000005f065b7227 */ /* 0x000fe200078e00ff */
[----:B------:R-:W-:-:S03]  /*5630*/  ISETP.GT.U32.AND P1, PT, R8, R93, PT ;  /* 0x0000005d0800720c */ /* 0x000fc60003f24070 */
[----:B------:R-:W-:Y:S02]  /*5640*/  IMAD.MOV R91, RZ, RZ, -R91 ;  /* 0x000000ffff5b7224 */ /* 0x000fe400078e0a5b */
[----:B------:R-:W-:Y:S02]  /*5650*/  VIADD R250, R13, 0x27 ;  /* 0x000000270dfa7836 */ /* 0x000fe40000000000 */
[----:B------:R-:W-:Y:S02]  /*5660*/  IMAD R91, R8, R91, R95 ;  /* 0x0000005b085b7224 */ /* 0x000fe400078e025f */
[----:B------:R-:W-:Y:S01]  /*5670*/  @!P5 IMAD.MOV R88, RZ, RZ, -R88 ;  /* 0x000000ffff58d224 */ /* 0x000fe200078e0a58 */
[----:B------:R-:W-:Y:S01]  /*5680*/  IABS R97, R250 ;  /* 0x000000fa00617213 */ /* 0x000fe20000000000 */
[--C-:B------:R-:W-:Y:S01]  /*5690*/  @!P4 IMAD.IADD R92, R92, 0x1, -R8.reuse ;  /* 0x000000015c5cc824 */ /* 0x100fe200078e0a08 */
[----:B------:R-:W-:Y:S01]  /*56a0*/  ISETP.GE.AND P5, PT, R250, RZ, PT ;  /* 0x000000fffa00720c */ /* 0x000fe20003fa6270 */
[----:B------:R-:W-:Y:S01]  /*56b0*/  @!P1 IMAD.IADD R93, R93, 0x1, -R8 ;  /* 0x000000015d5d9824 */ /* 0x000fe200078e0a08 */
[C---:B------:R-:W-:Y:S01]  /*56c0*/  ISETP.GT.U32.AND P1, PT, R8.reuse, R91, PT ;  /* 0x0000005b0800720c */ /* 0x040fe20003f24070 */
[----:B------:R-:W-:Y:S01]  /*56d0*/  VIADD R250, R13, 0x26 ;  /* 0x000000260dfa7836 */ /* 0x000fe20000000000 */
[----:B------:R-:W-:Y:S01]  /*56e0*/  ISETP.GT.U32.AND P4, PT, R8, R92, PT ;  /* 0x0000005c0800720c */ /* 0x000fe20003f84070 */
[----:B------:R-:W-:-:S03]  /*56f0*/  IMAD.HI.U32 R94, R6, R97, RZ ;  /* 0x00000061065e7227 */ /* 0x000fc600078e00ff */
[----:B------:R-:W-:Y:S01]  /*5700*/  IABS R99, R250 ;  /* 0x000000fa00637213 */ /* 0x000fe20000000000 */
[----:B------:R-:W-:Y:S02]  /*5710*/  VIADD R248, R13, 0x25 ;  /* 0x000000250df87836 */ /* 0x000fe40000000000 */
[----:B------:R-:W-:Y:S02]  /*5720*/  IMAD.MOV R94, RZ, RZ, -R94 ;  /* 0x000000ffff5e7224 */ /* 0x000fe400078e0a5e */
[----:B------:R-:W-:Y:S01]  /*5730*/  IMAD.HI.U32 R95, R6, R99, RZ ;  /* 0x00000063065f7227 */ /* 0x000fe200078e00ff */
[----:B------:R-:W-:-:S03]  /*5740*/  IABS R96, R248 ;  /* 0x000000f800607213 */ /* 0x000fc60000000000 */
[----:B------:R-:W-:Y:S02]  /*5750*/  IMAD R94, R8, R94, R97 ;  /* 0x0000005e085e7224 */ /* 0x000fe400078e0261 */
[--C-:B------:R-:W-:Y:S02]  /*5760*/  @!P1 IMAD.IADD R91, R91, 0x1, -R8.reuse ;  /* 0x000000015b5b9824 */ /* 0x100fe400078e0a08 */
[----:B------:R-:W-:Y:S01]  /*5770*/  @!P4 IMAD.IADD R92, R92, 0x1, -R8 ;  /* 0x000000015c5cc824 */ /* 0x000fe200078e0a08 */
[C---:B------:R-:W-:Y:S01]  /*5780*/  ISETP.GT.U32.AND P4, PT, R8.reuse, R94, PT ;  /* 0x0000005e0800720c */ /* 0x040fe20003f84070 */
[----:B------:R-:W-:Y:S01]  /*5790*/  IMAD.MOV R95, RZ, RZ, -R95 ;  /* 0x000000ffff5f7224 */ /* 0x000fe200078e0a5f */
[C---:B------:R-:W-:Y:S01]  /*57a0*/  ISETP.GT.U32.AND P1, PT, R8.reuse, R91, PT ;  /* 0x0000005b0800720c */ /* 0x040fe20003f24070 */
[----:B------:R-:W-:Y:S02]  /*57b0*/  IMAD.MOV.U32 R97, RZ, RZ, R96 ;  /* 0x000000ffff617224 */ /* 0x000fe400078e0060 */
[----:B------:R-:W-:-:S02]  /*57c0*/  IMAD R99, R8, R95, R99 ;  /* 0x0000005f08637224 */ /* 0x000fc400078e0263 */
[----:B------:R-:W-:-:S04]  /*57d0*/  IMAD.HI.U32 R95, R6, R97, RZ ;  /* 0x00000061065f7227 */ /* 0x000fc800078e00ff */
[----:B------:R-:W-:Y:S01]  /*57e0*/  @!P0 IMAD.MOV R90, RZ, RZ, -R90 ;  /* 0x000000ffff5a8224 */ /* 0x000fe200078e0a5a */
[----:B------:R-:W-:Y:S01]  /*57f0*/  ISETP.GE.AND P0, PT, R250, RZ, PT ;  /* 0x000000fffa00720c */ /* 0x000fe20003f06270 */
[----:B------:R-:W-:Y:S02]  /*5800*/  VIADD R250, R13, 0x24 ;  /* 0x000000240dfa7836 */ /* 0x000fe40000000000 */
[----:B------:R-:W-:Y:S02]  /*5810*/  IMAD.MOV R98, RZ, RZ, -R95 ;  /* 0x000000ffff627224 */ /* 0x000fe400078e0a5f */
[--C-:B------:R-:W-:Y:S01]  /*5820*/  @!P4 IMAD.IADD R94, R94, 0x1, -R8.reuse ;  /* 0x000000015e5ec824 */ /* 0x100fe200078e0a08 */
[----:B------:R-:W-:Y:S01]  /*5830*/  IABS R101, R250 ;  /* 0x000000fa00657213 */ /* 0x000fe20000000000 */
[C---:B------:R-:W-:Y:S02]  /*5840*/  IMAD R98, R8.reuse, R98, R97 ;  /* 0x0000006208627224 */ /* 0x040fe400078e0261 */
[----:B------:R-:W-:Y:S01]  /*5850*/  @!P1 IMAD.IADD R91, R91, 0x1, -R8 ;  /* 0x000000015b5b9824 */ /* 0x000fe200078e0a08 */
[C---:B------:R-:W-:Y:S01]  /*5860*/  ISETP.GT.U32.AND P1, PT, R8.reuse, R99, PT ;  /* 0x000000630800720c */ /* 0x040fe20003f24070 */
[----:B------:R-:W-:Y:S01]  /*5870*/  @!P6 IMAD.MOV R93, RZ, RZ, -R93 ;  /* 0x000000ffff5de224 */ /* 0x000fe200078e0a5d */
[----:B------:R-:W-:Y:S01]  /*5880*/  ISETP.GT.U32.AND P4, PT, R8, R94, PT ;  /* 0x0000005e0800720c */ /* 0x000fe20003f84070 */
[----:B------:R-:W-:Y:S01]  /*5890*/  IMAD.HI.U32 R96, R6, R101, RZ ;  /* 0x0000006506607227 */ /* 0x000fe200078e00ff */
[----:B------:R-:W-:-:S03]  /*58a0*/  ISETP.GT.U32.AND P6, PT, R8, R98, PT ;  /* 0x000000620800720c */ /* 0x000fc60003fc4070 */
[----:B------:R-:W-:-:S04]  /*58b0*/  IMAD.HI.U32 R95, R6, R103, RZ ;  /* 0x00000067065f7227 */ /* 0x000fc800078e00ff */
[----:B------:R-:W-:Y:S02]  /*58c0*/  IMAD.MOV R96, RZ, RZ, -R96 ;  /* 0x000000ffff607224 */ /* 0x000fe400078e0a60 */
[----:B------:R-:W-:Y:S02]  /*58d0*/  IMAD.MOV R97, RZ, RZ, -R95 ;  /* 0x000000ffff617224 */ /* 0x000fe400078e0a5f */
[C---:B------:R-:W-:Y:S02]  /*58e0*/  IMAD R95, R8.reuse, R96, R101 ;  /* 0x00000060085f7224 */ /* 0x040fe400078e0265 */
[----:B------:R-:W-:Y:S02]  /*58f0*/  IMAD R97, R8, R97, R103 ;  /* 0x0000006108617224 */ /* 0x000fe400078e0267 */
[----:B------:R-:W-:Y:S01]  /*5900*/  @!P1 IMAD.IADD R99, R99, 0x1, -R8 ;  /* 0x0000000163639824 */ /* 0x000fe200078e0a08 */
[----:B------:R-:W-:Y:S01]  /*5910*/  ISETP.GE.AND P1, PT, R250, RZ, PT ;  /* 0x000000fffa00720c */ /* 0x000fe20003f26270 */
[----:B------:R-:W-:Y:S01]  /*5920*/  @!P2 IMAD.MOV R92, RZ, RZ, -R92 ;  /* 0x000000ffff5ca224 */ /* 0x000fe200078e0a5c */
[----:B------:R-:W-:Y:S01]  /*5930*/  ISETP.GT.U32.AND P2, PT, R8, R95, PT ;  /* 0x0000005f0800720c */ /* 0x000fe20003f44070 */
[--C-:B------:R-:W-:Y:S01]  /*5940*/  @!P4 IMAD.IADD R94, R94, 0x1, -R8.reuse ;  /* 0x000000015e5ec824 */ /* 0x100fe200078e0a08 */
[----:B------:R-:W-:Y:S01]  /*5950*/  ISETP.GT.U32.AND P4, PT, R8, R97, PT ;  /* 0x000000610800720c */ /* 0x000fe20003f84070 */
[----:B------:R-:W-:Y:S01]  /*5960*/  @!P6 IMAD.IADD R98, R98, 0x1, -R8 ;  /* 0x000000016262e824 */ /* 0x000fe200078e0a08 */
[----:B------:R-:W-:Y:S01]  /*5970*/  ISETP.GT.U32.AND P6, PT, R8, R99, PT ;  /* 0x000000630800720c */ /* 0x000fe20003fc4070 */
[----:B------:R-:W-:-:S04]  /*5980*/  IMAD.HI.U32 R96, R6, R105, RZ ;  /* 0x0000006906607227 */ /* 0x000fc800078e00ff */
[----:B------:R-:W-:Y:S01]  /*5990*/  @!P3 IMAD.MOV R89, RZ, RZ, -R89 ;  /* 0x000000ffff59b224 */ /* 0x000fe200078e0a59 */
[----:B------:R-:W-:Y:S01]  /*59a0*/  ISETP.GE.AND P3, PT, R249, RZ, PT ;  /* 0x000000fff900720c */ /* 0x000fe20003f66270 */
[C---:B------:R-:W-:Y:S02]  /*59b0*/  VIADD R249, R13.reuse, 0x21 ;  /* 0x000000210df97836 */ /* 0x040fe40000000000 */
[----:B------:R-:W-:Y:S02]  /*59c0*/  IMAD.MOV R96, RZ, RZ, -R96 ;  /* 0x000000ffff607224 */ /* 0x000fe400078e0a60 */
[----:B------:R-:W-:Y:S01]  /*59d0*/  VIADD R207, R13, 0x20 ;  /* 0x000000200dcf7836 */ /* 0x000fe20000000000 */
[----:B------:R-:W-:Y:S01]  /*59e0*/  IABS R107, R249 ;  /* 0x000000f9006b7213 */ /* 0x000fe20000000000 */
[C---:B------:R-:W-:Y:S02]  /*59f0*/  IMAD R102, R8.reuse, R96, R105 ;  /* 0x0000006008667224 */ /* 0x040fe400078e0269 */
[--C-:B------:R-:W-:Y:S01]  /*5a00*/  @!P2 IMAD.IADD R95, R95, 0x1, -R8.reuse ;  /* 0x000000015f5fa824 */ /* 0x100fe200078e0a08 */
[----:B------:R-:W-:Y:S01]  /*5a10*/  IABS R101, R207 ;  /* 0x000000cf00657213 */ /* 0x000fe20000000000 */
[--C-:B------:R-:W-:Y:S01]  /*5a20*/  @!P4 IMAD.IADD R97, R97, 0x1, -R8.reuse ;  /* 0x000000016161c824 */ /* 0x100fe200078e0a08 */
[C---:B------:R-:W-:Y:S01]  /*5a30*/  ISETP.GT.U32.AND P2, PT, R8.reuse, R98, PT ;  /* 0x000000620800720c */ /* 0x040fe20003f44070 */
[----:B------:R-:W-:Y:S01]  /*5a40*/  @!P6 IMAD.IADD R99, R99, 0x1, -R8 ;  /* 0x000000016363e824 */ /* 0x000fe200078e0a08 */
[----:B------:R-:W-:Y:S01]  /*5a50*/  ISETP.GT.U32.AND P6, PT, R8, R102, PT ;  /* 0x000000660800720c */ /* 0x000fe20003fc4070 */
[----:B------:R-:W-:Y:S01]  /*5a60*/  IMAD.HI.U32 R100, R6, R107, RZ ;  /* 0x0000006b06647227 */ /* 0x000fe200078e00ff */
[----:B------:R-:W-:-:S03]  /*5a70*/  ISETP.GT.U32.AND P4, PT, R8, R97, PT ;  /* 0x000000610800720c */ /* 0x000fc60003f84070 */
[----:B------:R-:W-:Y:S02]  /*5a80*/  VIADD R250, R13, 0x1f ;  /* 0x0000001f0dfa7836 */ /* 0x000fe40000000000 */
[----:B------:R-:W-:Y:S01]  /*5a90*/  @!P3 IMAD.MOV R91, RZ, RZ, -R91 ;  /* 0x000000ffff5bb224 */ /* 0x000fe200078e0a5b */
[----:B------:R-:W-:Y:S01]  /*5aa0*/  ISETP.GE.AND P3, PT, R248, RZ, PT ;  /* 0x000000fff800720c */ /* 0x000fe20003f66270 */
[----:B------:R-:W-:Y:S01]  /*5ab0*/  IMAD.MOV R100, RZ, RZ, -R100 ;  /* 0x000000ffff647224 */ /* 0x000fe200078e0a64 */
[----:B------:R-:W-:Y:S01]  /*5ac0*/  IABS R105, R250 ;  /* 0x000000fa00697213 */ /* 0x000fe20000000000 */
[----:B------:R-:W-:-:S04]  /*5ad0*/  IMAD.HI.U32 R96, R6, R101, RZ ;  /* 0x0000006506607227 */ /* 0x000fc800078e00ff */
[----:B------:R-:W-:Y:S02]  /*5ae0*/  VIADD R248, R13, 0x1e ;  /* 0x0000001e0df87836 */ /* 0x000fe40000000000 */
[C---:B------:R-:W-:Y:S02]  /*5af0*/  IMAD R100, R8.reuse, R100, R107 ;  /* 0x0000006408647224 */ /* 0x040fe400078e026b */
[----:B------:R-:W-:Y:S01]  /*5b00*/  @!P5 IMAD.MOV R94, RZ, RZ, -R94 ;  /* 0x000000ffff5ed224 */ /* 0x000fe200078e0a5e */
[----:B------:R-:W-:Y:S01]  /*5b10*/  ISETP.GT.U32.AND P5, PT, R8, R95, PT ;  /* 0x0000005f0800720c */ /* 0x000fe20003fa4070 */
[----:B------:R-:W-:Y:S01]  /*5b20*/  IMAD.MOV R103, RZ, RZ, -R96 ;  /* 0x000000ffff677224 */ /* 0x000fe200078e0a60 */
[----:B------:R-:W-:Y:S01]  /*5b30*/  IABS R107, R248 ;  /* 0x000000f8006b7213 */ /* 0x000fe20000000000 */
[----:B------:R-:W-:-:S04]  /*5b40*/  IMAD.HI.U32 R96, R6, R105, RZ ;  /* 0x0000006906607227 */ /* 0x000fc800078e00ff */
[--C-:B------:R-:W-:Y:S01]  /*5b50*/  @!P2 IMAD.IADD R98, R98, 0x1, -R8.reuse ;  /* 0x000000016262a824 */ /* 0x100fe200078e0a08 */
[C---:B------:R-:W-:Y:S01]  /*5b60*/  ISETP.GT.U32.AND P2, PT, R8.reuse, R100, PT ;  /* 0x000000640800720c */ /* 0x040fe20003f44070 */
[----:B------:R-:W-:Y:S02]  /*5b70*/  IMAD R101, R8, R103, R101 ;  /* 0x0000006708657224 */ /* 0x000fe400078e0265 */
[----:B------:R-:W-:Y:S01]  /*5b80*/  @!P6 IMAD.IADD R102, R102, 0x1, -R8 ;  /* 0x000000016666e824 */ /* 0x000fe200078e0a08 */
[----:B------:R-:W-:Y:S01]  /*5b90*/  ISETP.GE.AND P6, PT, R206, RZ, PT ;  /* 0x000000ffce00720c */ /* 0x000fe20003fc6270 */
[----:B------:R-:W-:Y:S02]  /*5ba0*/  IMAD.MOV R96, RZ, RZ, -R96 ;  /* 0x000000ffff607224 */ /* 0x000fe400078e0a60 */
[----:B------:R-:W-:Y:S02]  /*5bb0*/  VIADD R206, R13, 0x1d ;  /* 0x0000001d0dce7836 */ /* 0x000fe40000000000 */
[----:B------:R-:W-:-:S04]  /*5bc0*/  IMAD.HI.U32 R103, R6, R107, RZ ;  /* 0x0000006b06677227 */ /* 0x000fc800078e00ff */
[--C-:B------:R-:W-:Y:S01]  /*5bd0*/  @!P4 IMAD.IADD R97, R97, 0x1, -R8.reuse ;  /* 0x000000016161c824 */ /* 0x100fe200078e0a08 */
[C---:B------:R-:W-:Y:S01]  /*5be0*/  ISETP.GT.U32.AND P4, PT, R8.reuse, R101, PT ;  /* 0x000000650800720c */ /* 0x040fe20003f84070 */
[C---:B------:R-:W-:Y:S01]  /*5bf0*/  IMAD R104, R8.reuse, R96, R105 ;  /* 0x0000006008687224 */ /* 0x040fe200078e0269 */
[----:B------:R-:W-:Y:S01]  /*5c00*/  IABS R96, R206 ;  /* 0x000000ce00607213 */ /* 0x000fe20000000000 */
[----:B------:R-:W-:Y:S02]  /*5c10*/  IMAD.MOV R103, RZ, RZ, -R103 ;  /* 0x000000ffff677224 */ /* 0x000fe400078e0a67 */
[----:B------:R-:W-:Y:S01]  /*5c20*/  @!P5 IMAD.IADD R95, R95, 0x1, -R8 ;  /* 0x000000015f5fd824 */ /* 0x000fe200078e0a08 */
[----:B------:R-:W-:Y:S01]  /*5c30*/  ISETP.GE.AND P5, PT, R205, RZ, PT ;  /* 0x000000ffcd00720c */ /* 0x000fe20003fa6270 */
[----:B------:R-:W-:Y:S02]  /*5c40*/  IMAD R105, R8, R103, R107 ;  /* 0x0000006708697224 */ /* 0x000fe400078e026b */
[----:B------:R-:W-:-:S02]  /*5c50*/  IMAD.MOV.U32 R103, RZ, RZ, R96 ;  /* 0x000000ffff677224 */ /* 0x000fc400078e0060 */
[----:B------:R-:W-:Y:S01]  /*5c60*/  @!P2 IMAD.IADD R100, R100, 0x1, -R8 ;  /* 0x000000016464a824 */ /* 0x000fe200078e0a08 */
[----:B------:R-:W-:Y:S01]  /*5c70*/  ISETP.GE.AND P2, PT, R249, RZ, PT ;  /* 0x000000fff900720c */ /* 0x000fe20003f46270 */
[----:B------:R-:W-:Y:S01]  /*5c80*/  @!P1 IMAD.MOV R95, RZ, RZ, -R95 ;  /* 0x000000ffff5f9224 */ /* 0x000fe200078e0a5f */
[----:B------:R-:W-:Y:S01]  /*5c90*/  ISETP.GT.U32.AND P1, PT, R8, R104, PT ;  /* 0x000000680800720c */ /* 0x000fe20003f24070 */
[----:B------:R-:W-:-:S04]  /*5ca0*/  IMAD.HI.U32 R96, R6, R103, RZ ;  /* 0x0000006706607227 */ /* 0x000fc800078e00ff */
[----:B------:R-:W-:Y:S01]  /*5cb0*/  @!P4 IMAD.IADD R101, R101, 0x1, -R8 ;  /* 0x000000016565c824 */ /* 0x000fe200078e0a08 */
[C---:B------:R-:W-:Y:S01]  /*5cc0*/  ISETP.GT.U32.AND P4, PT, R8.reuse, R100, PT ;  /* 0x000000640800720c */ /* 0x040fe20003f84070 */
[----:B------:R-:W-:Y:S02]  /*5cd0*/  IMAD.MOV R96, RZ, RZ, -R96 ;  /* 0x000000ffff607224 */ /* 0x000fe400078e0a60 */
[----:B------:R-:W-:Y:S01]  /*5ce0*/  @!P0 IMAD.MOV R99, RZ, RZ, -R99 ;  /* 0x000000ffff638224 */ /* 0x000fe200078e0a63 */
[C---:B------:R-:W-:Y:S01]  /*5cf0*/  ISETP.GT.U32.AND P0, PT, R8.reuse, R102, PT ;  /* 0x000000660800720c */ /* 0x040fe20003f04070 */
[----:B------:R-:W-:Y:S02]  /*5d00*/  IMAD R103, R8, R96, R103 ;  /* 0x0000006008677224 */ /* 0x000fe400078e0267 */
[----:B------:R-:W-:Y:S02]  /*5d10*/  VIADD R249, R13, 0x1c ;  /* 0x0000001c0df97836 */ /* 0x000fe40000000000 */
[----:B------:R-:W-:Y:S01]  /*5d20*/  @!P1 IMAD.IADD R104, R104, 0x1, -R8 ;  /* 0x0000000168689824 */ /* 0x000fe200078e0a08 */
[C---:B------:R-:W-:Y:S01]  /*5d30*/  ISETP.GT.U32.AND P1, PT, R8.reuse, R103, PT ;  /* 0x000000670800720c */ /* 0x040fe20003f24070 */
[----:B------:R-:W-:Y:S01]  /*5d40*/  @!P5 IMAD.MOV R97, RZ, RZ, -R97 ;  /* 0x000000ffff61d224 */ /* 0x000fe200078e0a61 */
[----:B------:R-:W-:Y:S01]  /*5d50*/  IABS R107, R249 ;  /* 0x000000f9006b7213 */ /* 0x000fe20000000000 */
[----:B------:R-:W-:Y:S01]  /*5d60*/  @!P3 IMAD.MOV R98, RZ, RZ, -R98 ;  /* 0x000000ffff62b224 */ /* 0x000fe200078e0a62 */
[----:B------:R-:W-:Y:S01]  /*5d70*/  ISETP.GT.U32.AND P5, PT, R8, R105, PT ;  /* 0x000000690800720c */ /* 0x000fe20003fa4070 */
[----:B------:R-:W-:Y:S01]  /*5d80*/  @!P4 IMAD.IADD R100, R100, 0x1, -R8 ;  /* 0x000000016464c824 */ /* 0x000fe200078e0a08 */
[----:B------:R-:W-:Y:S01]  /*5d90*/  ISETP.GT.U32.AND P3, PT, R8, R101, PT ;  /* 0x000000650800720c */ /* 0x000fe20003f64070 */
[----:B------:R-:W-:Y:S01]  /*5da0*/  IMAD.HI.U32 R96, R6, R107, RZ ;  /* 0x0000006b06607227 */ /* 0x000fe200078e00ff */
[----:B------:R-:W-:-:S03]  /*5db0*/  ISETP.GE.AND P4, PT, R250, RZ, PT ;  /* 0x000000fffa00720c */ /* 0x000fc60003f86270 */
[----:B------:R-:W-:Y:S02]  /*5dc0*/  VIADD R250, R13, 0x1b ;  /* 0x0000001b0dfa7836 */ /* 0x000fe40000000000 */
[----:B------:R-:W-:Y:S01]  /*5dd0*/  @!P0 IMAD.IADD R102, R102, 0x1, -R8 ;  /* 0x0000000166668824 */ /* 0x000fe200078e0a08 */
[----:B------:R-:W-:Y:S01]  /*5de0*/  ISETP.GE.AND P0, PT, R207, RZ, PT ;  /* 0x000000ffcf00720c */ /* 0x000fe20003f06270 */
[----:B------:R-:W-:Y:S01]  /*5df0*/  IMAD.MOV R96, RZ, RZ, -R96 ;  /* 0x000000ffff607224 */ /* 0x000fe200078e0a60 */
[----:B------:R-:W-:Y:S01]  /*5e00*/  IABS R109, R250 ;  /* 0x000000fa006d7213 */ /* 0x000fe20000000000 */
[----:B------:R-:W-:Y:S01]  /*5e10*/  @!P1 IMAD.IADD R103, R103, 0x1, -R8 ;  /* 0x0000000167679824 */ /* 0x000fe200078e0a08 */
[C---:B------:R-:W-:Y:S01]  /*5e20*/  ISETP.GT.U32.AND P1, PT, R8.reuse, R104, PT ;  /* 0x000000680800720c */ /* 0x040fe20003f24070 */
[----:B------:R-:W-:Y:S02]  /*5e30*/  IMAD R106, R8, R96, R107 ;  /* 0x00000060086a7224 */ /* 0x000fe400078e026b */
[----:B------:R-:W-:-:S04]  /*5e40*/  IMAD.HI.U32 R96, R6, R109, RZ ;  /* 0x0000006d06607227 */ /* 0x000fc800078e00ff */
[----:B------:R-:W-:Y:S02]  /*5e50*/  VIADD R207, R13, 0x1a ;  /* 0x0000001a0dcf7836 */ /* 0x000fe40000000000 */
[--C-:B------:R-:W-:Y:S01]  /*5e60*/  @!P5 IMAD.IADD R105, R105, 0x1, -R8.reuse ;  /* 0x000000016969d824 */ /* 0x100fe200078e0a08 */
[----:B------:R-:W-:Y:S01]  /*5e70*/  ISETP.GE.AND P5, PT, R206, RZ, PT ;  /* 0x000000ffce00720c */ /* 0x000fe20003fa6270 */
[----:B------:R-:W-:Y:S01]  /*5e80*/  @!P3 IMAD.IADD R101, R101, 0x1, -R8 ;  /* 0x000000016565b824 */ /* 0x000fe200078e0a08 */
[----:B------:R-:W-:Y:S01]  /*5e90*/  ISETP.GE.AND P3, PT, R248, RZ, PT ;  /* 0x000000fff800720c */ /* 0x000fe20003f66270 */
[----:B------:R-:W-:Y:S01]  /*5ea0*/  VIADD R248, R13, 0x19 ;  /* 0x000000190df87836 */ /* 0x000fe20000000000 */
[----:B------:R-:W-:Y:S01]  /*5eb0*/  IABS R111, R207 ;  /* 0x000000cf006f7213 */ /* 0x000fe20000000000 */
[----:B------:R-:W-:Y:S02]  /*5ec0*/  IMAD.MOV R107, RZ, RZ, -R96 ;  /* 0x000000ffff6b7224 */ /* 0x000fe400078e0a60 */
[----:B------:R-:W-:Y:S01]  /*5ed0*/  @!P2 IMAD.MOV R100, RZ, RZ, -R100 ;  /* 0x000000ffff64a224 */ /* 0x000fe200078e0a64 */
[C---:B------:R-:W-:Y:S01]  /*5ee0*/  ISETP.GT.U32.AND P2, PT, R8.reuse, R105, PT ;  /* 0x000000690800720c */ /* 0x040fe20003f44070 */
[C---:B------:R-:W-:Y:S01]  /*5ef0*/  IMAD R107, R8.reuse, R107, R109 ;  /* 0x0000006b086b7224 */ /* 0x040fe200078e026d */
[----:B------:R-:W-:Y:S01]  /*5f00*/  IABS R113, R248 ;  /* 0x000000f800717213 */ /* 0x000fe20000000000 */
[----:B------:R-:W-:Y:S01]  /*5f10*/  @!P0 IMAD.MOV R101, RZ, RZ, -R101 ;  /* 0x000000ffff658224 */ /* 0x000fe200078e0a65 */
[C---:B------:R-:W-:Y:S01]  /*5f20*/  ISETP.GT.U32.AND P0, PT, R8.reuse, R106, PT ;  /* 0x0000006a0800720c */ /* 0x040fe20003f04070 */
[----:B------:R-:W-:Y:S01]  /*5f30*/  @!P6 IMAD.MOV R102, RZ, RZ, -R102 ;  /* 0x000000ffff66e224 */ /* 0x000fe200078e0a66 */
[----:B------:R-:W-:Y:S01]  /*5f40*/  ISETP.GT.U32.AND P6, PT, R8, R103, PT ;  /* 0x000000670800720c */ /* 0x000fe20003fc4070 */
[----:B------:R-:W-:-:S04]  /*5f50*/  IMAD.HI.U32 R96, R6, R111, RZ ;  /* 0x0000006f06607227 */ /* 0x000fc800078e00ff */
[----:B------:R-:W-:Y:S01]  /*5f60*/  @!P1 IMAD.IADD R104, R104, 0x1, -R8 ;  /* 0x0000000168689824 */ /* 0x000fe200078e0a08 */
[----:B------:R-:W-:Y:S01]  /*5f70*/  ISETP.GT.U32.AND P1, PT, R8, R107, PT ;  /* 0x0000006b0800720c */ /* 0x000fe20003f24070 */
[----:B------:R-:W-:-:S04]  /*5f80*/  IMAD.HI.U32 R108, R6, R113, RZ ;  /* 0x00000071066c7227 */ /* 0x000fc800078e00ff */
[----:B------:R-:W-:Y:S02]  /*5f90*/  IMAD.MOV R96, RZ, RZ, -R96 ;  /* 0x000000ffff607224 */ /* 0x000fe400078e0a60 */
[----:B------:R-:W-:Y:S02]  /*5fa0*/  IMAD.MOV R109, RZ, RZ, -R108 ;  /* 0x000000ffff6d7224 */ /* 0x000fe400078e0a6c */
[--C-:B------:R-:W-:Y:S01]  /*5fb0*/  @!P2 IMAD.IADD R105, R105, 0x1, -R8.reuse ;  /* 0x000000016969a824 */ /* 0x100fe200078e0a08 */
[----:B------:R-:W-:Y:S01]  /*5fc0*/  ISETP.GE.AND P2, PT, R249, RZ, PT ;  /* 0x000000fff900720c */ /* 0x000fe20003f46270 */
[----:B------:R-:W-:Y:S02]  /*5fd0*/  IMAD R108, R8, R96, R111 ;  /* 0x00000060086c7224 */ /* 0x000fe400078e026f */
[----:B------:R-:W-:Y:S02]  /*5fe0*/  VIADD R249, R13, 0x18 ;  /* 0x000000180df97836 */ /* 0x000fe40000000000 */
[--C-:B------:R-:W-:Y:S01]  /*5ff0*/  @!P0 IMAD.IADD R106, R106, 0x1, -R8.reuse ;  /* 0x000000016a6a8824 */ /* 0x100fe200078e0a08 */
[----:B------:R-:W-:Y:S01]  /*6000*/  ISETP.GT.U32.AND P0, PT, R8, R108, PT ;  /* 0x0000006c0800720c */ /* 0x000fe20003f04070 */
[----:B------:R-:W-:Y:S01]  /*6010*/  @!P6 IMAD.IADD R103, R103, 0x1, -R8 ;  /* 0x000000016767e824 */ /* 0x000fe200078e0a08 */
[----:B------:R-:W-:Y:S01]  /*6020*/  ISETP.GE.AND P6, PT, R250, RZ, PT ;  /* 0x000000fffa00720c */ /* 0x000fe20003fc6270 */
[----:B------:R-:W-:Y:S01]  /*6030*/  IMAD R111, R8, R109, R113 ;  /* 0x0000006d086f7224 */ /* 0x000fe200078e0271 */
[----:B------:R-:W-:Y:S01]  /*6040*/  IABS R109, R249 ;  /* 0x000000f9006d7213 */ /* 0x000fe20000000000 */
[----:B------:R-:W-:-:S02]  /*6050*/  VIADD R250, R13, 0x17 ;  /* 0x000000170dfa7836 */ /* 0x000fc40000000000 */
[----:B------:R-:W-:Y:S02]  /*6060*/  @!P1 IMAD.IADD R107, R107, 0x1, -R8 ;  /* 0x000000016b6b9824 */ /* 0x000fe400078e0a08 */
[----:B------:R-:W-:Y:S01]  /*6070*/  @!P4 IMAD.MOV R104, RZ, RZ, -R104 ;  /* 0x000000ffff68c224 */ /* 0x000fe200078e0a68 */
[----:B------:R-:W-:Y:S01]  /*6080*/  ISETP.GT.U32.AND P4, PT, R8, R106, PT ;  /* 0x0000006a0800720c */ /* 0x000fe20003f84070 */
[----:B------:R-:W-:Y:S01]  /*6090*/  IMAD.HI.U32 R96, R6, R109, RZ ;  /* 0x0000006d06607227 */ /* 0x000fe200078e00ff */
[----:B------:R-:W-:Y:S02]  /*60a0*/  IABS R113, R250 ;  /* 0x000000fa00717213 */ /* 0x000fe40000000000 */
[----:B------:R-:W-:Y:S01]  /*60b0*/  ISETP.GT.U32.AND P1, PT, R8, R107, PT ;  /* 0x0000006b0800720c */ /* 0x000fe20003f24070 */
[----:B------:R-:W-:Y:S02]  /*60c0*/  IMAD.MOV R110, RZ, RZ, -R96 ;  /* 0x000000ffff6e7224 */ /* 0x000fe400078e0a60 */
[----:B------:R-:W-:-:S04]  /*60d0*/  IMAD.HI.U32 R96, R6, R113, RZ ;  /* 0x0000007106607227 */ /* 0x000fc800078e00ff */
[--C-:B------:R-:W-:Y:S02]  /*60e0*/  @!P0 IMAD.IADD R108, R108, 0x1, -R8.reuse ;  /* 0x000000016c6c8824 */ /* 0x100fe400078e0a08 */
[----:B------:R-:W-:Y:S01]  /*60f0*/  @!P4 IMAD.IADD R106, R106, 0x1, -R8 ;  /* 0x000000016a6ac824 */ /* 0x000fe200078e0a08 */
[----:B------:R-:W-:Y:S01]  /*6100*/  ISETP.GE.AND P4, PT, R248, RZ, PT ;  /* 0x000000fff800720c */ /* 0x000fe20003f86270 */
[C---:B------:R-:W-:Y:S01]  /*6110*/  IMAD R110, R8.reuse, R110, R109 ;  /* 0x0000006e086e7224 */ /* 0x040fe200078e026d */
[C---:B------:R-:W-:Y:S01]  /*6120*/  ISETP.GT.U32.AND P0, PT, R8.reuse, R108, PT ;  /* 0x0000006c0800720c */ /* 0x040fe20003f04070 */
[----:B------:R-:W-:Y:S02]  /*6130*/  IMAD.MOV R96, RZ, RZ, -R96 ;  /* 0x000000ffff607224 */ /* 0x000fe400078e0a60 */
[----:B------:R-:W-:Y:S01]  /*6140*/  @!P1 IMAD.IADD R107, R107, 0x1, -R8 ;  /* 0x000000016b6b9824 */ /* 0x000fe200078e0a08 */
[----:B------:R-:W-:Y:S01]  /*6150*/  ISETP.GE.AND P1, PT, R249, RZ, PT ;  /* 0x000000fff900720c */ /* 0x000fe20003f26270 */
[----:B------:R-:W-:-:S02]  /*6160*/  IMAD R109, R8, R96, R113 ;  /* 0x00000060086d7224 */ /* 0x000fc400078e0271 */
[----:B------:R-:W-:Y:S01]  /*6170*/  @!P2 IMAD.MOV R106, RZ, RZ, -R106 ;  /* 0x000000ffff6aa224 */ /* 0x000fe200078e0a6a */
[C---:B------:R-:W-:Y:S01]  /*6180*/  ISETP.GT.U32.AND P2, PT, R8.reuse, R110, PT ;  /* 0x0000006e0800720c */ /* 0x040fe20003f44070 */
[----:B------:R-:W-:Y:S01]  /*6190*/  @!P6 IMAD.MOV R107, RZ, RZ, -R107 ;  /* 0x000000ffff6be224 */ /* 0x000fe200078e0a6b */
[----:B------:R-:W-:Y:S01]  /*61a0*/  ISETP.GT.U32.AND P6, PT, R8, R109, PT ;  /* 0x0000006d0800720c */ /* 0x000fe20003fc4070 */
[C---:B------:R-:W-:Y:S02]  /*61b0*/  VIADD R249, R13.reuse, 0x16 ;  /* 0x000000160df97836 */ /* 0x040fe40000000000 */
[--C-:B------:R-:W-:Y:S01]  /*61c0*/  @!P0 IMAD.IADD R108, R108, 0x1, -R8.reuse ;  /* 0x000000016c6c8824 */ /* 0x100fe200078e0a08 */
[----:B------:R-:W-:Y:S01]  /*61d0*/  ISETP.GE.AND P0, PT, R250, RZ, PT ;  /* 0x000000fffa00720c */ /* 0x000fe20003f06270 */
[----:B------:R-:W-:Y:S01]  /*61e0*/  VIADD R250, R13, 0x15 ;  /* 0x000000150dfa7836 */ /* 0x000fe20000000000 */
[----:B------:R-:W-:Y:S01]  /*61f0*/  IABS R113, R249 ;  /* 0x000000f900717213 */ /* 0x000fe20000000000 */
[----:B------:R-:W-:Y:S01]  /*6200*/  @!P3 IMAD.MOV R105, RZ, RZ, -R105 ;  /* 0x000000ffff69b224 */ /* 0x000fe200078e0a69 */
[----:B------:R-:W-:Y:S01]  /*6210*/  ISETP.GT.U32.AND P3, PT, R8, R111, PT ;  /* 0x0000006f0800720c */ /* 0x000fe20003f64070 */
[----:B------:R-:W-:Y:S01]  /*6220*/  @!P5 IMAD.MOV R103, RZ, RZ, -R103 ;  /* 0x000000ffff67d224 */ /* 0x000fe200078e0a67 */
[----:B------:R-:W-:Y:S01]  /*6230*/  IABS R115, R250 ;  /* 0x000000fa00737213 */ /* 0x000fe20000000000 */
[--C-:B------:R-:W-:Y:S01]  /*6240*/  @!P2 IMAD.IADD R110, R110, 0x1, -R8.reuse ;  /* 0x000000016e6ea824 */ /* 0x100fe200078e0a08 */
[----:B------:R-:W-:Y:S01]  /*6250*/  ISETP.GE.AND P5, PT, R207, RZ, PT ;  /* 0x000000ffcf00720c */ /* 0x000fe20003fa6270 */
[----:B------:R-:W-:-:S02]  /*6260*/  @!P6 IMAD.IADD R109, R109, 0x1, -R8 ;  /* 0x000000016d6de824 */ /* 0x000fc400078e0a08 */
[----:B------:R-:W-:Y:S01]  /*6270*/  IMAD.HI.U32 R96, R6, R113, RZ ;  /* 0x0000007106607227 */ /* 0x000fe200078e00ff */
[C---:B------:R-:W-:Y:S02]  /*6280*/  ISETP.GT.U32.AND P2, PT, R8.reuse, R110, PT ;  /* 0x0000006e0800720c */ /* 0x040fe40003f44070 */
[----:B------:R-:W-:Y:S01]  /*6290*/  ISETP.GT.U32.AND P6, PT, R8, R109, PT ;  /* 0x0000006d0800720c */ /* 0x000fe20003fc4070 */
[----:B------:R-:W-:-:S04]  /*62a0*/  IMAD.HI.U32 R112, R6, R115, RZ ;  /* 0x0000007306707227 */ /* 0x000fc800078e00ff */
[----:B------:R-:W-:Y:S02]  /*62b0*/  IMAD.MOV R96, RZ, RZ, -R96 ;  /* 0x000000ffff607224 */ /* 0x000fe400078e0a60 */
[----:B------:R-:W-:Y:S02]  /*62c0*/  IMAD.MOV R114, RZ, RZ, -R112 ;  /* 0x000000ffff727224 */ /* 0x000fe400078e0a70 */
[C---:B------:R-:W-:Y:S02]  /*62d0*/  IMAD R112, R8.reuse, R96, R113 ;  /* 0x0000006008707224 */ /* 0x040fe400078e0271 */
[----:B------:R-:W-:Y:S02]  /*62e0*/  IMAD R113, R8, R114, R115 ;  /* 0x0000007208717224 */ /* 0x000fe400078e0273 */
[----:B------:R-:W-:Y:S01]  /*62f0*/  @!P2 IMAD.IADD R110, R110, 0x1, -R8 ;  /* 0x000000016e6ea824 */ /* 0x000fe200078e0a08 */
[----:B------:R-:W-:Y:S01]  /*6300*/  ISETP.GT.U32.AND P2, PT, R8, R112, PT ;  /* 0x000000700800720c */ /* 0x000fe20003f44070 */
[----:B------:R-:W-:-:S02]  /*6310*/  VIADD R248, R13, 0x14 ;  /* 0x000000140df87836 */ /* 0x000fc40000000000 */
[----:B------:R-:W-:Y:S02]  /*6320*/  VIADD R206, R13, 0x13 ;  /* 0x000000130dce7836 */ /* 0x000fe40000000000 */
[--C-:B------:R-:W-:Y:S01]  /*6330*/  @!P6 IMAD.IADD R109, R109, 0x1, -R8.reuse ;  /* 0x000000016d6de824 */ /* 0x100fe200078e0a08 */
[C---:B------:R-:W-:Y:S01]  /*6340*/  ISETP.GT.U32.AND P6, PT, R8.reuse, R113, PT ;  /* 0x000000710800720c */ /* 0x040fe20003fc4070 */
[----:B------:R-:W-:Y:S01]  /*6350*/  @!P3 IMAD.IADD R111, R111, 0x1, -R8 ;  /* 0x000000016f6fb824 */ /* 0x000fe200078e0a08 */
[----:B------:R-:W-:Y:S01]  /*6360*/  IABS R117, R248 ;  /* 0x000000f800757213 */ /* 0x000fe20000000000 */
[----:B------:R-:W-:Y:S01]  /*6370*/  VIADD R207, R13, 0x12 ;  /* 0x000000120dcf7836 */ /* 0x000fe20000000000 */
[----:B------:R-:W-:Y:S01]  /*6380*/  IABS R119, R206 ;  /* 0x000000ce00777213 */ /* 0x000fe20000000000 */
[----:B------:R-:W-:Y:S01]  /*6390*/  @!P5 IMAD.MOV R108, RZ, RZ, -R108 ;  /* 0x000000ffff6cd224 */ /* 0x000fe200078e0a6c */
[----:B------:R-:W-:Y:S01]  /*63a0*/  ISETP.GT.U32.AND P3, PT, R8, R111, PT ;  /* 0x0000006f0800720c */ /* 0x000fe20003f64070 */
[----:B------:R-:W-:Y:S01]  /*63b0*/  IMAD.HI.U32 R96, R6, R117, RZ ;  /* 0x0000007506607227 */ /* 0x000fe200078e00ff */
[----:B------:R-:W-:-:S02]  /*63c0*/  IABS R121, R207 ;  /* 0x000000cf00797213 */ /* 0x000fc40000000000 */
[----:B------:R-:W-:Y:S01]  /*63d0*/  ISETP.GE.AND P5, PT, R249, RZ, PT ;  /* 0x000000fff900720c */ /* 0x000fe20003fa6270 */
[----:B------:R-:W-:-:S04]  /*63e0*/  IMAD.HI.U32 R114, R6, R119, RZ ;  /* 0x0000007706727227 */ /* 0x000fc800078e00ff */
[----:B------:R-:W-:Y:S02]  /*63f0*/  @!P2 IMAD.IADD R112, R112, 0x1, -R8 ;  /* 0x000000017070a824 */ /* 0x000fe400078e0a08 */
[----:B------:R-:W-:Y:S02]  /*6400*/  IMAD.MOV R96, RZ, RZ, -R96 ;  /* 0x000000ffff607224 */ /* 0x000fe400078e0a60 */
[----:B------:R-:W-:Y:S02]  /*6410*/  VIADD R249, R13, 0x11 ;  /* 0x000000110df97836 */ /* 0x000fe40000000000 */
[----:B------:R-:W-:Y:S02]  /*6420*/  IMAD.MOV R115, RZ, RZ, -R114 ;  /* 0x000000ffff737224 */ /* 0x000fe400078e0a72 */
[----:B------:R-:W-:Y:S01]  /*6430*/  @!P6 IMAD.IADD R113, R113, 0x1, -R8 ;  /* 0x000000017171e824 */ /* 0x000fe200078e0a08 */
[C---:B------:R-:W-:Y:S01]  /*6440*/  ISETP.GT.U32.AND P6, PT, R8.reuse, R112, PT ;  /* 0x000000700800720c */ /* 0x040fe20003fc4070 */
[----:B------:R-:W-:Y:S01]  /*6450*/  IMAD R114, R8, R96, R117 ;  /* 0x0000006008727224 */ /* 0x000fe200078e0275 */
[----:B------:R-:W-:Y:S01]  /*6460*/  IABS R116, R249 ;  /* 0x000000f900747213 */ /* 0x000fe20000000000 */
[----:B------:R-:W-:-:S03]  /*6470*/  IMAD.HI.U32 R96, R6, R121, RZ ;  /* 0x0000007906607227 */ /* 0x000fc600078e00ff */
[C---:B------:R-:W-:Y:S01]  /*6480*/  ISETP.GT.U32.AND P2, PT, R8.reuse, R114, PT ;  /* 0x000000720800720c */ /* 0x040fe20003f44070 */
[----:B------:R-:W-:Y:S02]  /*6490*/  IMAD R115, R8, R115, R119 ;  /* 0x0000007308737224 */ /* 0x000fe400078e0277 */
[----:B------:R-:W-:Y:S02]  /*64a0*/  IMAD.MOV R96, RZ, RZ, -R96 ;  /* 0x000000ffff607224 */ /* 0x000fe400078e0a60 */
[----:B------:R-:W-:Y:S01]  /*64b0*/  @!P3 IMAD.IADD R111, R111, 0x1, -R8 ;  /* 0x000000016f6fb824 */ /* 0x000fe200078e0a08 */
[----:B------:R-:W-:Y:S01]  /*64c0*/  ISETP.GE.AND P3, PT, R250, RZ, PT ;  /* 0x000000fffa00720c */ /* 0x000fe20003f66270 */
[----:B------:R-:W-:Y:S01]  /*64d0*/  @!P1 IMAD.MOV R110, RZ, RZ, -R110 ;  /* 0x000000ffff6e9224 */ /* 0x000fe200078e0a6e */
[----:B------:R-:W-:Y:S01]  /*64e0*/  ISETP.GT.U32.AND P1, PT, R8, R115, PT ;  /* 0x000000730800720c */ /* 0x000fe20003f24070 */
[----:B------:R-:W-:Y:S02]  /*64f0*/  IMAD.MOV.U32 R119, RZ, RZ, R116 ;  /* 0x000000ffff777224 */ /* 0x000fe400078e0074 */
[----:B------:R-:W-:-:S02]  /*6500*/  VIADD R250, R13, 0x10 ;  /* 0x000000100dfa7836 */ /* 0x000fc40000000000 */
[----:B------:R-:W-:Y:S02]  /*6510*/  IMAD R116, R8, R96, R121 ;  /* 0x0000006008747224 */ /* 0x000fe400078e0279 */
[----:B------:R-:W-:Y:S01]  /*6520*/  @!P4 IMAD.MOV R111, RZ, RZ, -R111 ;  /* 0x000000ffff6fc224 */ /* 0x000fe200078e0a6f */
[----:B------:R-:W-:Y:S01]  /*6530*/  IABS R123, R250 ;  /* 0x000000fa007b7213 */ /* 0x000fe20000000000 */
[----:B------:R-:W-:Y:S01]  /*6540*/  @!P6 IMAD.IADD R112, R112, 0x1, -R8 ;  /* 0x000000017070e824 */ /* 0x000fe200078e0a08 */
[C---:B------:R-:W-:Y:S01]  /*6550*/  ISETP.GT.U32.AND P4, PT, R8.reuse, R113, PT ;  /* 0x000000710800720c */ /* 0x040fe20003f84070 */
[----:B------:R-:W-:Y:S01]  /*6560*/  @!P0 IMAD.MOV R109, RZ, RZ, -R109 ;  /* 0x000000ffff6d8224 */ /* 0x000fe200078e0a6d */
[----:B------:R-:W-:Y:S01]  /*6570*/  ISETP.GT.U32.AND P6, PT, R8, R116, PT ;  /* 0x000000740800720c */ /* 0x000fe20003fc4070 */
[----:B------:R-:W-:Y:S01]  /*6580*/  IMAD.HI.U32 R118, R6, R123, RZ ;  /* 0x0000007b06767227 */ /* 0x000fe200078e00ff */
[----:B------:R-:W-:-:S03]  /*6590*/  ISETP.GE.AND P0, PT, R248, RZ, PT ;  /* 0x000000fff800720c */ /* 0x000fc60003f06270 */
[----:B------:R-:W-:Y:S02]  /*65a0*/  VIADD R248, R13, 0xf ;  /* 0x0000000f0df87836 */ /* 0x000fe40000000000 */
[--C-:B------:R-:W-:Y:S02]  /*65b0*/  @!P2 IMAD.IADD R114, R114, 0x1, -R8.reuse ;  /* 0x000000017272a824 */ /* 0x100fe400078e0a08 */
[----:B------:R-:W-:Y:S01]  /*65c0*/  @!P1 IMAD.IADD R115, R115, 0x1, -R8 ;  /* 0x0000000173739824 */ /* 0x000fe200078e0a08 */
[----:B------:R-:W-:Y:S01]  /*65d0*/  IABS R96, R248 ;  /* 0x000000f800607213 */ /* 0x000fe20000000000 */
[----:B------:R-:W-:Y:S01]  /*65e0*/  IMAD.MOV R118, RZ, RZ, -R118 ;  /* 0x000000ffff767224 */ /* 0x000fe200078e0a76 */
[----:B------:R-:W-:Y:S01]  /*65f0*/  ISETP.GT.U32.AND P2, PT, R8, R114, PT ;  /* 0x000000720800720c */ /* 0x000fe20003f44070 */
[----:B------:R-:W-:Y:S01]  /*6600*/  IMAD.HI.U32 R117, R6, R119, RZ ;  /* 0x0000007706757227 */ /* 0x000fe200078e00ff */
[----:B------:R-:W-:-:S03]  /*6610*/  ISETP.GT.U32.AND P1, PT, R8, R115, PT ;  /* 0x000000730800720c */ /* 0x000fc60003f24070 */
[--C-:B------:R-:W-:Y:S01]  /*6620*/  @!P4 IMAD.IADD R113, R113, 0x1, -R8.reuse ;  /* 0x000000017171c824 */ /* 0x100fe200078e0a08 */
[----:B------:R-:W-:Y:S01]  /*6630*/  ISETP.GE.AND P4, PT, R206, RZ, PT ;  /* 0x000000ffce00720c */ /* 0x000fe20003f86270 */
[----:B------:R-:W-:Y:S02]  /*6640*/  IMAD R122, R8, R118, R123 ;  /* 0x00000076087a7224 */ /* 0x000fe400078e027b */
[----:B------:R-:W-:Y:S02]  /*6650*/  @!P6 IMAD.IADD R116, R116, 0x1, -R8 ;  /* 0x000000017474e824 */ /* 0x000fe400078e0a08 */
[----:B------:R-:W-:Y:S01]  /*6660*/  IMAD.MOV.U32 R123, RZ, RZ, R96 ;  /* 0x000000ffff7b7224 */ /* 0x000fe200078e0060 */
[C---:B------:R-:W-:Y:S01]  /*6670*/  ISETP.GT.U32.AND P6, PT, R8.reuse, R122, PT ;  /* 0x0000007a0800720c */ /* 0x040fe20003fc4070 */
[----:B------:R-:W-:Y:S02]  /*6680*/  IMAD.MOV R117, RZ, RZ, -R117 ;  /* 0x000000ffff757224 */ /* 0x000fe400078e0a75 */
[----:B------:R-:W-:Y:S01]  /*6690*/  @!P3 IMAD.MOV R113, RZ, RZ, -R113 ;  /* 0x000000ffff71b224 */ /* 0x000fe200078e0a71 */
[----:B------:R-:W-:Y:S01]  /*66a0*/  ISETP.GT.U32.AND P3, PT, R8, R116, PT ;  /* 0x000000740800720c */ /* 0x000fe20003f64070 */
[----:B------:R-:W-:-:S04]  /*66b0*/  IMAD.HI.U32 R96, R6, R123, RZ ;  /* 0x0000007b06607227 */ /* 0x000fc800078e00ff */
[----:B------:R-:W-:Y:S02]  /*66c0*/  IMAD R117, R8, R117, R119 ;  /* 0x0000007508757224 */ /* 0x000fe400078e0277 */
[----:B------:R-:W-:Y:S02]  /*66d0*/  IMAD.MOV R96, RZ, RZ, -R96 ;  /* 0x000000ffff607224 */ /* 0x000fe400078e0a60 */
[--C-:B------:R-:W-:Y:S01]  /*66e0*/  @!P2 IMAD.IADD R114, R114, 0x1, -R8.reuse ;  /* 0x000000017272a824 */ /* 0x100fe200078e0a08 */
[C---:B------:R-:W-:Y:S01]  /*66f0*/  ISETP.GT.U32.AND P2, PT, R8.reuse, R117, PT ;  /* 0x000000750800720c */ /* 0x040fe20003f44070 */
[----:B------:R-:W-:Y:S01]  /*6700*/  @!P1 IMAD.IADD R115, R115, 0x1, -R8 ;  /* 0x0000000173739824 */ /* 0x000fe200078e0a08 */
[----:B------:R-:W-:Y:S01]  /*6710*/  ISETP.GE.AND P1, PT, R249, RZ, PT ;  /* 0x000000fff900720c */ /* 0x000fe20003f26270 */
[----:B------:R-:W-:Y:S02]  /*6720*/  VIADD R249, R13, 0xe ;  /* 0x0000000e0df97836 */ /* 0x000fe40000000000 */
[----:B------:R-:W-:-:S02]  /*6730*/  IMAD R123, R8, R96, R123 ;  /* 0x00000060087b7224 */ /* 0x000fc400078e027b */
[--C-:B------:R-:W-:Y:S01]  /*6740*/  @!P3 IMAD.IADD R116, R116, 0x1, -R8.reuse ;  /* 0x000000017474b824 */ /* 0x100fe200078e0a08 */
[----:B------:R-:W-:Y:S01]  /*6750*/  IABS R119, R249 ;  /* 0x000000f900777213 */ /* 0x000fe20000000000 */
[----:B------:R-:W-:Y:S01]  /*6760*/  @!P6 IMAD.IADD R122, R122, 0x1, -R8 ;  /* 0x000000017a7ae824 */ /* 0x000fe200078e0a08 */
[----:B------:R-:W-:Y:S01]  /*6770*/  ISETP.GT.U32.AND P3, PT, R8, R123, PT ;  /* 0x0000007b0800720c */ /* 0x000fe20003f64070 */
[----:B------:R-:W-:Y:S01]  /*6780*/  @!P5 IMAD.MOV R112, RZ, RZ, -R112 ;  /* 0x000000ffff70d224 */ /* 0x000fe200078e0a70 */
[----:B------:R-:W-:Y:S01]  /*6790*/  ISETP.GE.AND P5, PT, R207, RZ, PT ;  /* 0x000000ffcf00720c */ /* 0x000fe20003fa6270 */
[----:B------:R-:W-:Y:S01]  /*67a0*/  IMAD.HI.U32 R96, R6, R119, RZ ;  /* 0x0000007706607227 */ /* 0x000fe200078e00ff */
[----:B------:R-:W-:-:S03]  /*67b0*/  ISETP.GT.U32.AND P6, PT, R8, R122, PT ;  /* 0x0000007a0800720c */ /* 0x000fc60003fc4070 */
[----:B------:R-:W-:Y:S01]  /*67c0*/  @!P2 IMAD.IADD R117, R117, 0x1, -R8 ;  /* 0x000000017575a824 */ /* 0x000fe200078e0a08 */
[----:B------:R-:W-:Y:S01]  /*67d0*/  ISETP.GE.AND P2, PT, R250, RZ, PT ;  /* 0x000000fffa00720c */ /* 0x000fe20003f46270 */
[----:B------:R-:W-:Y:S02]  /*67e0*/  IMAD.MOV R96, RZ, RZ, -R96 ;  /* 0x000000ffff607224 */ /* 0x000fe400078e0a60 */
[----:B------:R-:W-:Y:S01]  /*67f0*/  @!P0 IMAD.MOV R114, RZ, RZ, -R114 ;  /* 0x000000ffff728224 */ /* 0x000fe200078e0a72 */
[C---:B------:R-:W-:Y:S01]  /*6800*/  ISETP.GT.U32.AND P0, PT, R8.reuse, R117, PT ;  /* 0x000000750800720c */ /* 0x040fe20003f04070 */
[----:B------:R-:W-:Y:S02]  /*6810*/  VIADD R250, R13, 0xd ;  /* 0x0000000d0dfa7836 */ /* 0x000fe40000000000 */
[----:B------:R-:W-:Y:S02]  /*6820*/  @!P3 IMAD.IADD R123, R123, 0x1, -R8 ;  /* 0x000000017b7bb824 */ /* 0x000fe400078e0a08 */
[C---:B------:R-:W-:Y:S01]  /*6830*/  IMAD R124, R8.reuse, R96, R119 ;  /* 0x00000060087c7224 */ /* 0x040fe200078e0277 */
[----:B------:R-:W-:Y:S01]  /*6840*/  IABS R127, R250 ;  /* 0x000000fa007f7213 */ /* 0x000fe20000000000 */
[----:B------:R-:W-:Y:S01]  /*6850*/  @!P5 IMAD.MOV R116, RZ, RZ, -R116 ;  /* 0x000000ffff74d224 */ /* 0x000fe200078e0a74 */
[----:B------:R-:W-:Y:S01]  /*6860*/  ISETP.GT.U32.AND P5, PT, R8, R123, PT ;  /* 0x0000007b0800720c */ /* 0x000fe20003fa4070 */
[----:B------:R-:W-:Y:S01]  /*6870*/  @!P6 IMAD.IADD R122, R122, 0x1, -R8 ;  /* 0x000000017a7ae824 */ /* 0x000fe200078e0a08 */
[----:B------:R-:W-:Y:S01]  /*6880*/  ISETP.GT.U32.AND P6, PT, R8, R124, PT ;  /* 0x0000007c0800720c */ /* 0x000fe20003fc4070 */
[----:B------:R-:W-:Y:S01]  /*6890*/  @!P4 IMAD.MOV R115, RZ, RZ, -R115 ;  /* 0x000000ffff73c224 */ /* 0x000fe200078e0a73 */
[----:B------:R-:W-:Y:S01]  /*68a0*/  ISETP.GE.AND P4, PT, R248, RZ, PT ;  /* 0x000000fff800720c */ /* 0x000fe20003f86270 */
[----:B------:R-:W-:Y:S01]  /*68b0*/  IMAD.HI.U32 R118, R6, R127, RZ ;  /* 0x0000007f06767227 */ /* 0x000fe200078e00ff */
[----:B------:R-:W-:-:S03]  /*68c0*/  ISETP.GE.AND P3, PT, R250, RZ, PT ;  /* 0x000000fffa00720c */ /* 0x000fc60003f66270 */
[----:B------:R-:W-:Y:S01]  /*68d0*/  @!P0 IMAD.IADD R117, R117, 0x1, -R8 ;  /* 0x0000000175758824 */ /* 0x000fe200078e0a08 */
[----:B------:R-:W-:Y:S01]  /*68e0*/  ISETP.GE.AND P0, PT, R249, RZ, PT ;  /* 0x000000fff900720c */ /* 0x000fe20003f06270 */
[----:B------:R-:W-:Y:S02]  /*68f0*/  IMAD.MOV R118, RZ, RZ, -R118 ;  /* 0x000000ffff767224 */ /* 0x000fe400078e0a76 */
[----:B------:R-:W-:Y:S02]  /*6900*/  VIADD R249, R13, 0xc ;  /* 0x0000000c0df97836 */ /* 0x000fe40000000000 */
[----:B------:R-:W-:Y:S02]  /*6910*/  IMAD R127, R8, R118, R127 ;  /* 0x00000076087f7224 */ /* 0x000fe400078e027f */
[--C-:B------:R-:W-:Y:S01]  /*6920*/  @!P5 IMAD.IADD R123, R123, 0x1, -R8.reuse ;  /* 0x000000017b7bd824 */ /* 0x100fe200078e0a08 */
[----:B------:R-:W-:Y:S01]  /*6930*/  IABS R119, R249 ;  /* 0x000000f900777213 */ /* 0x000fe20000000000 */
[----:B------:R-:W-:-:S02]  /*6940*/  @!P6 IMAD.IADD R124, R124, 0x1, -R8 ;  /* 0x000000017c7ce824 */ /* 0x000fc400078e0a08 */
[----:B------:R-:W-:Y:S01]  /*6950*/  @!P4 IMAD.MOV R123, RZ, RZ, -R123 ;  /* 0x000000ffff7bc224 */ /* 0x000fe200078e0a7b */
        /* <DEDUP_REMOVED lines=11> */
[----:B------:R-:W-:Y:S01]  /*6a10*/  ISETP.GT.U32.AND P6, PT, R8, R128, PT ;  /* 0x000000800800720c */ /* 0x000fe20003fc4070 */
[----:B------:R-:W-:Y:S01]  /*6a20*/  IMAD.HI.U32 R96, R6, R125, RZ ;  /* 0x0000007d06607227 */ /* 0x000fe200078e00ff */
[----:B------:R-:W-:-:S03]  /*6a30*/  ISETP.GT.U32.AND P4, PT, R8, R127, PT ;  /* 0x0000007f0800720c */ /* 0x000fc60003f84070 */
[C---:B------:R-:W-:Y:S02]  /*6a40*/  VIADD R249, R13.reuse, 0xa ;  /* 0x0000000a0df97836 */ /* 0x040fe40000000000 */
[----:B------:R-:W-:Y:S02]  /*6a50*/  IMAD.MOV R96, RZ, RZ, -R96 ;  /* 0x000000ffff607224 */ /* 0x000fe400078e0a60 */
[----:B------:R-:W-:Y:S01]  /*6a60*/  @!P2 IMAD.MOV R122, RZ, RZ, -R122 ;  /* 0x000000ffff7aa224 */ /* 0x000fe200078e0a7a */
[----:B------:R-:W-:Y:S01]  /*6a70*/  ISETP.GE.AND P2, PT, R250, RZ, PT ;  /* 0x000000fffa00720c */ /* 0x000fe20003f46270 */
[----:B------:R-:W-:Y:S01]  /*6a80*/  VIADD R250, R13, 0x9 ;  /* 0x000000090dfa7836 */ /* 0x000fe20000000000 */
[----:B------:R-:W-:Y:S01]  /*6a90*/  IABS R121, R249 ;  /* 0x000000f900797213 */ /* 0x000fe20000000000 */
[----:B------:R-:W-:Y:S01]  /*6aa0*/  IMAD R125, R8, R96, R125 ;  /* 0x00000060087d7224 */ /* 0x000fe200078e027d */
[----:B------:R-:W-:Y:S01]  /*6ab0*/  ISETP.GE.AND P5, PT, R249, RZ, PT ;  /* 0x000000fff900720c */ /* 0x000fe20003fa6270 */
[--C-:B------:R-:W-:Y:S01]  /*6ac0*/  @!P6 IMAD.IADD R128, R128, 0x1, -R8.reuse ;  /* 0x000000018080e824 */ /* 0x100fe200078e0a08 */
[----:B------:R-:W-:Y:S01]  /*6ad0*/  IABS R129, R250 ;  /* 0x000000fa00817213 */ /* 0x000fe20000000000 */
[----:B------:R-:W-:Y:S01]  /*6ae0*/  @!P4 IMAD.IADD R127, R127, 0x1, -R8 ;  /* 0x000000017f7fc824 */ /* 0x000fe200078e0a08 */
[----:B------:R-:W-:Y:S01]  /*6af0*/  ISETP.GT.U32.AND P4, PT, R8, R125, PT ;  /* 0x0000007d0800720c */ /* 0x000fe20003f84070 */
[----:B------:R-:W-:Y:S01]  /*6b00*/  IMAD.HI.U32 R118, R6, R121, RZ ;  /* 0x0000007906767227 */ /* 0x000fe200078e00ff */
[----:B------:R-:W-:-:S03]  /*6b10*/  ISETP.GT.U32.AND P6, PT, R8, R128, PT ;  /* 0x000000800800720c */ /* 0x000fc60003fc4070 */
[----:B------:R-:W-:-:S04]  /*6b20*/  IMAD.HI.U32 R119, R6, R129, RZ ;  /* 0x0000008106777227 */ /* 0x000fc800078e00ff */
[----:B------:R-:W-:-:S04]  /*6b30*/  IMAD.HI.U32 R120, R6, R131, RZ ;  /* 0x0000008306787227 */ /* 0x000fc800078e00ff */
[----:B------:R-:W-:Y:S02]  /*6b40*/  IMAD.MOV R118, RZ, RZ, -R118 ;  /* 0x000000ffff767224 */ /* 0x000fe400078e0a76 */
[----:B------:R-:W-:Y:S02]  /*6b50*/  IMAD.MOV R119, RZ, RZ, -R119 ;  /* 0x000000ffff777224 */ /* 0x000fe400078e0a77 */
[----:B------:R-:W-:Y:S02]  /*6b60*/  IMAD.MOV R120, RZ, RZ, -R120 ;  /* 0x000000ffff787224 */ /* 0x000fe400078e0a78 */
[C---:B------:R-:W-:Y:S01]  /*6b70*/  IMAD R126, R8.reuse, R118, R121 ;  /* 0x00000076087e7224 */ /* 0x040fe200078e0279 */
[----:B------:R-:W-:Y:S01]  /*6b80*/  IABS R121, R204 ;  /* 0x000000cc00797213 */ /* 0x000fe20000000000 */
[C---:B------:R-:W-:Y:S02]  /*6b90*/  IMAD R119, R8.reuse, R119, R129 ;  /* 0x0000007708777224 */ /* 0x040fe400078e0281 */
[----:B------:R-:W-:-:S02]  /*6ba0*/  IMAD R129, R8, R120, R131 ;  /* 0x0000007808817224 */ /* 0x000fc400078e0283 */
[----:B------:R-:W-:Y:S01]  /*6bb0*/  @!P3 IMAD.MOV R127, RZ, RZ, -R127 ;  /* 0x000000ffff7fb224 */ /* 0x000fe200078e0a7f */
[----:B------:R-:W-:Y:S01]  /*6bc0*/  ISETP.GT.U32.AND P3, PT, R8, R126, PT ;  /* 0x0000007e0800720c */ /* 0x000fe20003f64070 */
[--C-:B------:R-:W-:Y:S01]  /*6bd0*/  @!P6 IMAD.IADD R128, R128, 0x1, -R8.reuse ;  /* 0x000000018080e824 */ /* 0x100fe200078e0a08 */
[C---:B------:R-:W-:Y:S01]  /*6be0*/  ISETP.GT.U32.AND P6, PT, R8.reuse, R119, PT ;  /* 0x000000770800720c */ /* 0x040fe20003fc4070 */
[----:B------:R-:W-:Y:S02]  /*6bf0*/  @!P4 IMAD.IADD R125, R125, 0x1, -R8 ;  /* 0x000000017d7dc824 */ /* 0x000fe400078e0a08 */
[----:B------:R-:W-:Y:S01]  /*6c00*/  @!P1 IMAD.MOV R128, RZ, RZ, -R128 ;  /* 0x000000ffff809224 */ /* 0x000fe200078e0a80 */
[C---:B------:R-:W-:Y:S01]  /*6c10*/  ISETP.GT.U32.AND P1, PT, R8.reuse, R129, PT ;  /* 0x000000810800720c */ /* 0x040fe20003f24070 */
[----:B------:R-:W-:Y:S01]  /*6c20*/  VIADD R205, R13, 0x6 ;  /* 0x000000060dcd7836 */ /* 0x000fe20000000000 */
[----:B------:R-:W-:Y:S01]  /*6c30*/  ISETP.GT.U32.AND P4, PT, R8, R125, PT ;  /* 0x0000007d0800720c */ /* 0x000fe20003f84070 */
[----:B------:R-:W-:-:S03]  /*6c40*/  IMAD.HI.U32 R96, R6, R121, RZ ;  /* 0x0000007906607227 */ /* 0x000fc600078e00ff */
[----:B------:R-:W-:Y:S01]  /*6c50*/  IABS R133, R205 ;  /* 0x000000cd00857213 */ /* 0x000fe20000000000 */
[----:B------:R-:W-:Y:S02]  /*6c60*/  @!P3 IMAD.IADD R126, R126, 0x1, -R8 ;  /* 0x000000017e7eb824 */ /* 0x000fe400078e0a08 */
[----:B------:R-:W-:Y:S02]  /*6c70*/  IMAD.MOV R96, RZ, RZ, -R96 ;  /* 0x000000ffff607224 */ /* 0x000fe400078e0a60 */
[----:B------:R-:W-:Y:S01]  /*6c80*/  IMAD.HI.U32 R118, R6, R133, RZ ;  /* 0x0000008506767227 */ /* 0x000fe200078e00ff */
[----:B------:R-:W-:-:S03]  /*6c90*/  ISETP.GT.U32.AND P3, PT, R8, R126, PT ;  /* 0x0000007e0800720c */ /* 0x000fc60003f64070 */
[--C-:B------:R-:W-:Y:S02]  /*6ca0*/  @!P4 IMAD.IADD R125, R125, 0x1, -R8.reuse ;  /* 0x000000017d7dc824 */ /* 0x100fe400078e0a08 */
[----:B------:R-:W-:Y:S02]  /*6cb0*/  @!P1 IMAD.IADD R129, R129, 0x1, -R8 ;  /* 0x0000000181819824 */ /* 0x000fe400078e0a08 */
[----:B------:R-:W-:Y:S02]  /*6cc0*/  @!P2 IMAD.MOV R125, RZ, RZ, -R125 ;  /* 0x000000ffff7da224 */ /* 0x000fe400078e0a7d */
[----:B------:R-:W-:Y:S01]  /*6cd0*/  VIADD R206, R13, 0x5 ;  /* 0x000000050dce7836 */ /* 0x000fe20000000000 */
[C---:B------:R-:W-:Y:S01]  /*6ce0*/  ISETP.GT.U32.AND P2, PT, R8.reuse, R129, PT ;  /* 0x000000810800720c */ /* 0x040fe20003f44070 */
[----:B------:R-:W-:Y:S02]  /*6cf0*/  IMAD.MOV R118, RZ, RZ, -R118 ;  /* 0x000000ffff767224 */ /* 0x000fe400078e0a76 */
[C---:B------:R-:W-:Y:S01]  /*6d00*/  IMAD R130, R8.reuse, R96, R121 ;  /* 0x0000006008827224 */ /* 0x040fe200078e0279 */
[----:B------:R-:W-:Y:S01]  /*6d10*/  IABS R131, R206 ;  /* 0x000000ce00837213 */ /* 0x000fe20000000000 */
[----:B------:R-:W-:-:S02]  /*6d20*/  IMAD R133, R8, R118, R133 ;  /* 0x0000007608857224 */ /* 0x000fc400078e0285 */
[----:B------:R-:W-:Y:S01]  /*6d30*/  @!P0 IMAD.MOV R124, RZ, RZ, -R124 ;  /* 0x000000ffff7c8224 */ /* 0x000fe200078e0a7c */
[----:B------:R-:W-:Y:S01]  /*6d40*/  ISETP.GT.U32.AND P4, PT, R8, R130, PT ;  /* 0x000000820800720c */ /* 0x000fe20003f84070 */
[--C-:B------:R-:W-:Y:S01]  /*6d50*/  @!P6 IMAD.IADD R119, R119, 0x1, -R8.reuse ;  /* 0x000000017777e824 */ /* 0x100fe200078e0a08 */
[----:B------:R-:W-:Y:S01]  /*6d60*/  ISETP.GE.AND P0, PT, R250, RZ, PT ;  /* 0x000000fffa00720c */ /* 0x000fe20003f06270 */
[C---:B------:R-:W-:Y:S02]  /*6d70*/  VIADD R250, R13.reuse, 0x3 ;  /* 0x000000030dfa7836 */ /* 0x040fe40000000000 */
[----:B------:R-:W-:Y:S01]  /*6d80*/  @!P3 IMAD.IADD R126, R126, 0x1, -R8 ;  /* 0x000000017e7eb824 */ /* 0x000fe200078e0a08 */
[----:B------:R-:W-:Y:S01]  /*6d90*/  ISETP.GT.U32.AND P3, PT, R8, R133, PT ;  /* 0x000000850800720c */ /* 0x000fe20003f64070 */
[----:B------:R-:W-:Y:S01]  /*6da0*/  VIADD R207, R13, 0x4 ;  /* 0x000000040dcf7836 */ /* 0x000fe20000000000 */
[----:B------:R-:W-:Y:S01]  /*6db0*/  IABS R121, R250 ;  /* 0x000000fa00797213 */ /* 0x000fe20000000000 */
[----:B------:R-:W-:Y:S01]  /*6dc0*/  IMAD.HI.U32 R120, R6, R131, RZ ;  /* 0x0000008306787227 */ /* 0x000fe200078e00ff */
[----:B------:R-:W-:-:S02]  /*6dd0*/  ISETP.GT.U32.AND P6, PT, R8, R119, PT ;  /* 0x000000770800720c */ /* 0x000fc40003fc4070 */
[----:B------:R-:W-:Y:S01]  /*6de0*/  IABS R135, R207 ;  /* 0x000000cf00877213 */ /* 0x000fe20000000000 */
[----:B------:R-:W-:Y:S01]  /*6df0*/  @!P2 IMAD.IADD R129, R129, 0x1, -R8 ;  /* 0x000000018181a824 */ /* 0x000fe200078e0a08 */
[----:B------:R-:W-:Y:S01]  /*6e00*/  ISETP.GE.AND P2, PT, R203, RZ, PT ;  /* 0x000000ffcb00720c */ /* 0x000fe20003f46270 */
[----:B------:R-:W-:Y:S01]  /*6e10*/  IMAD.MOV R120, RZ, RZ, -R120 ;  /* 0x000000ffff787224 */ /* 0x000fe200078e0a78 */
[----:B------:R-:W-:Y:S01]  /*6e20*/  CS2R R202, SRZ ;  /* 0x0000000000ca7805 */ /* 0x000fe2000001ff00 */
[----:B------:R-:W-:Y:S02]  /*6e30*/  VIADD R248, R13, 0x2 ;  /* 0x000000020df87836 */ /* 0x000fe40000000000 */
[----:B------:R-:W-:-:S04]  /*6e40*/  IMAD.HI.U32 R118, R6, R121, RZ ;  /* 0x0000007906767227 */ /* 0x000fc800078e00ff */
[----:B------:R-:W-:Y:S01]  /*6e50*/  IMAD R134, R8, R120, R131 ;  /* 0x0000007808867224 */ /* 0x000fe200078e0283 */
[----:B------:R-:W-:Y:S01]  /*6e60*/  IABS R131, R248 ;  /* 0x000000f800837213 */ /* 0x000fe20000000000 */
[----:B------:R-:W-:Y:S02]  /*6e70*/  @!P4 IMAD.IADD R130, R130, 0x1, -R8 ;  /* 0x000000018282c824 */ /* 0x000fe400078e0a08 */
[----:B------:R-:W-:-:S04]  /*6e80*/  IMAD.HI.U32 R96, R6, R135, RZ ;  /* 0x0000008706607227 */ /* 0x000fc800078e00ff */
[----:B------:R-:W-:Y:S02]  /*6e90*/  IMAD.MOV R118, RZ, RZ, -R118 ;  /* 0x000000ffff767224 */ /* 0x000fe400078e0a76 */
[----:B------:R-:W-:Y:S01]  /*6ea0*/  @!P3 IMAD.IADD R133, R133, 0x1, -R8 ;  /* 0x000000018585b824 */ /* 0x000fe200078e0a08 */
[----:B------:R-:W-:Y:S01]  /*6eb0*/  ISETP.GT.U32.AND P3, PT, R8, R130, PT ;  /* 0x000000820800720c */ /* 0x000fe20003f64070 */
[----:B------:R-:W-:Y:S02]  /*6ec0*/  IMAD.MOV R120, RZ, RZ, -R96 ;  /* 0x000000ffff787224 */ /* 0x000fe400078e0a60 */
[----:B------:R-:W-:-:S04]  /*6ed0*/  IMAD.HI.U32 R96, R6, R131, RZ ;  /* 0x0000008306607227 */ /* 0x000fc800078e00ff */
[C---:B------:R-:W-:Y:S02]  /*6ee0*/  IMAD R136, R8.reuse, R118, R121 ;  /* 0x0000007608887224 */ /* 0x040fe400078e0279 */
[----:B------:R-:W-:Y:S01]  /*6ef0*/  @!P6 IMAD.IADD R119, R119, 0x1, -R8 ;  /* 0x000000017777e824 */ /* 0x000fe200078e0a08 */
[----:B------:R-:W-:Y:S01]  /*6f00*/  ISETP.GT.U32.AND P6, PT, R8, R134, PT ;  /* 0x000000860800720c */ /* 0x000fe20003fc4070 */
[----:B------:R-:W-:Y:S01]  /*6f10*/  @!P2 IMAD.MOV R129, RZ, RZ, -R129 ;  /* 0x000000ffff81a224 */ /* 0x000fe200078e0a81 */
[----:B------:R-:W-:Y:S01]  /*6f20*/  ISETP.GE.AND P2, PT, R250, RZ, PT ;  /* 0x000000fffa00720c */ /* 0x000fe20003f46270 */
[----:B------:R-:W-:Y:S01]  /*6f30*/  IMAD.MOV R96, RZ, RZ, -R96 ;  /* 0x000000ffff607224 */ /* 0x000fe200078e0a60 */
[----:B------:R-:W2:Y:S01]  /*6f40*/  LDC R250, c[0x0][0x230] ;  /* 0x00008c00fffa7b82 */ /* 0x000ea20000000800 */
[----:B------:R-:W-:Y:S01]  /*6f50*/  ISETP.GT.U32.AND P4, PT, R8, R136, PT ;  /* 0x000000880800720c */ /* 0x000fe20003f84070 */
[----:B------:R-:W-:Y:S02]  /*6f60*/  @!P3 IMAD.IADD R130, R130, 0x1, -R8 ;  /* 0x000000018282b824 */ /* 0x000fe400078e0a08 */
[----:B------:R-:W-:-:S02]  /*6f70*/  IMAD R131, R8, R96, R131 ;  /* 0x0000006008837224 */ /* 0x000fc400078e0283 */
[----:B------:R-:W-:Y:S02]  /*6f80*/  VIADD R249, R13, 0x1 ;  /* 0x000000010df97836 */ /* 0x000fe40000000000 */
[----:B------:R-:W-:Y:S01]  /*6f90*/  @!P5 IMAD.MOV R126, RZ, RZ, -R126 ;  /* 0x000000ffff7ed224 */ /* 0x000fe200078e0a7e */
[----:B------:R-:W-:Y:S01]  /*6fa0*/  ISETP.GT.U32.AND P3, PT, R8, R131, PT ;  /* 0x000000830800720c */ /* 0x000fe20003f64070 */
[--C-:B------:R-:W-:Y:S01]  /*6fb0*/  @!P6 IMAD.IADD R134, R134, 0x1, -R8.reuse ;  /* 0x000000018686e824 */ /* 0x100fe200078e0a08 */
[C---:B------:R-:W-:Y:S01]  /*6fc0*/  ISETP.GT.U32.AND P6, PT, R8.reuse, R133, PT ;  /* 0x000000850800720c */ /* 0x040fe20003fc4070 */
[----:B------:R-:W-:Y:S01]  /*6fd0*/  IMAD R135, R8, R120, R135 ;  /* 0x0000007808877224 */ /* 0x000fe200078e0287 */
[----:B------:R-:W-:Y:S01]  /*6fe0*/  IABS R139, R249 ;  /* 0x000000f9008b7213 */ /* 0x000fe20000000000 */
[----:B------:R-:W-:Y:S01]  /*6ff0*/  @!P4 IMAD.IADD R136, R136, 0x1, -R8 ;  /* 0x000000018888c824 */ /* 0x000fe200078e0a08 */
[----:B------:R-:W-:Y:S01]  /*7000*/  SHF.R.U32.HI R120, RZ, 0x4, R251 ;  /* 0x00000004ff787819 */ /* 0x000fe200000116fb */
[----:B------:R-:W-:Y:S01]  /*7010*/  VIADD R96, R251, 0x20000 ;  /* 0x00020000fb607836 */ /* 0x000fe20000000000 */
[----:B------:R-:W-:Y:S01]  /*7020*/  ISETP.GT.U32.AND P1, PT, R8, R135, PT ;  /* 0x000000870800720c */ /* 0x000fe20003f24070 */
[----:B------:R-:W-:Y:S01]  /*7030*/  IMAD.HI.U32 R6, R6, R139, RZ ;  /* 0x0000008b06067227 */ /* 0x000fe200078e00ff */
[----:B------:R-:W-:-:S02]  /*7040*/  ISETP.GT.U32.AND P5, PT, R8, R136, PT ;  /* 0x000000880800720c */ /* 0x000fc40003fa4070 */
[----:B------:R-:W-:Y:S01]  /*7050*/  SHF.R.U32.HI R96, RZ, 0x4, R96 ;  /* 0x00000004ff607819 */ /* 0x000fe20000011660 */
[----:B------:R-:W-:Y:S01]  /*7060*/  @!P3 IMAD.IADD R131, R131, 0x1, -R8 ;  /* 0x000000018383b824 */ /* 0x000fe200078e0a08 */
[----:B------:R-:W-:Y:S01]  /*7070*/  SGXT.U32 R121, R120, 0xe ;  /* 0x0000000e7879781a */ /* 0x000fe20000000000 */
[----:B--2---:R-:W-:Y:S01]  /*7080*/  VIADD R250, R250, 0x7f ;  /* 0x0000007ffafa7836 */ /* 0x004fe20000000000 */
[----:B------:R-:W-:Y:S01]  /*7090*/  SGXT.U32 R96, R96, 0xe ;  /* 0x0000000e6060781a */ /* 0x000fe20000000000 */
[----:B------:R-:W-:Y:S01]  /*70a0*/  IMAD.MOV R6, RZ, RZ, -R6 ;  /* 0x000000ffff067224 */ /* 0x000fe200078e0a06 */
[----:B------:R-:W-:Y:S01]  /*70b0*/  ISETP.GT.U32.AND P3, PT, R8, R131, PT ;  /* 0x000000830800720c */ /* 0x000fe20003f64070 */
[----:B------:R-:W-:Y:S01]  /*70c0*/  @!P6 IMAD.IADD R133, R133, 0x1, -R8 ;  /* 0x000000018585e824 */ /* 0x000fe200078e0a08 */
[----:B------:R-:W-:Y:S01]  /*70d0*/  ISETP.GE.AND P6, PT, R204, RZ, PT ;  /* 0x000000ffcc00720c */ /* 0x000fe20003fc6270 */
[----:B------:R-:W-:Y:S01]  /*70e0*/  IMAD R139, R8, R6, R139 ;  /* 0x00000006088b7224 */ /* 0x000fe200078e028b */
[----:B------:R-:W-:Y:S01]  /*70f0*/  SHF.R.S32.HI R217, RZ, 0x1f, R250 ;  /* 0x0000001fffd97819 */ /* 0x000fe200000114fa */
[----:B------:R-:W-:Y:S01]  /*7100*/  @!P5 IMAD.IADD R136, R136, 0x1, -R8 ;  /* 0x000000018888d824 */ /* 0x000fe200078e0a08 */
[----:B------:R-:W-:Y:S01]  /*7110*/  R2UR UR34, R96 ;  /* 0x00000000602272ca */ /* 0x000fe200000e0000 */
[----:B------:R-:W-:Y:S01]  /*7120*/  IMAD.MOV.U32 R6, RZ, RZ, R119 ;  /* 0x000000ffff067224 */ /* 0x000fe200078e0077 */
[----:B------:R-:W-:-:S02]  /*7130*/  LEA.HI R217, R217, R250, RZ, 0x7 ;  /* 0x000000fad9d97211 */ /* 0x000fc400078f38ff */
[----:B------:R-:W-:Y:S02]  /*7140*/  CS2R R118, SRZ ;  /* 0x0000000000767805 */ /* 0x000fe4000001ff00 */
[C---:B------:R-:W-:Y:S01]  /*7150*/  ISETP.GT.U32.AND P5, PT, R8.reuse, R139, PT ;  /* 0x0000008b0800720c */ /* 0x040fe20003fa4070 */
[----:B------:R-:W2:Y:S01]  /*7160*/  S2R R250, SR_TID.X ;  /* 0x0000000000fa7919 */ /* 0x000ea20000002100 */
[--C-:B------:R-:W-:Y:S01]  /*7170*/  @!P1 IMAD.IADD R135, R135, 0x1, -R8.reuse ;  /* 0x0000000187879824 */ /* 0x100fe200078e0a08 */
[----:B------:R-:W-:Y:S01]  /*7180*/  ISETP.GT.U32.AND P1, PT, R8, R134, PT ;  /* 0x000000860800720c */ /* 0x000fe20003f24070 */
[----:B------:R-:W-:Y:S02]  /*7190*/  @!P3 IMAD.IADD R131, R131, 0x1, -R8 ;  /* 0x000000018383b824 */ /* 0x000fe400078e0a08 */
[----:B------:R-:W-:Y:S01]  /*71a0*/  @!P6 IMAD.MOV R130, RZ, RZ, -R130 ;  /* 0x000000ffff82e224 */ /* 0x000fe200078e0a82 */
[----:B------:R-:W-:Y:S01]  /*71b0*/  IADD3 R120, P6, R121, 0x80, RZ ;  /* 0x0000008079787810 */ /* 0x000fe20007fde0ff */
[----:B------:R-:W-:Y:S01]  /*71c0*/  @!P0 IMAD.MOV R6, RZ, RZ, -R6 ;  /* 0x000000ffff068224 */ /* 0x000fe200078e0a06 */
[----:B------:R-:W-:Y:S01]  /*71d0*/  IADD3 R121, P3, R96, 0x2, RZ ;  /* 0x0000000260797810 */ /* 0x000fe20007f7e0ff */
[----:B------:R-:W-:Y:S01]  /*71e0*/  @!P2 IMAD.MOV R136, RZ, RZ, -R136 ;  /* 0x000000ffff88a224 */ /* 0x000fe200078e0a88 */
[----:B------:R-:W-:Y:S01]  /*71f0*/  IADD3.X R118, R118, 0x40000040, RZ, P6, !PT ;  /* 0x4000004076767810 */ /* 0x000fe200037fe4ff */
[----:B------:R-:W3:Y:S01]  /*7200*/  LDC R96, c[0x0][0x240] ;  /* 0x00009000ff607b82 */ /* 0x000ee20000000800 */
[----:B------:R-:W-:Y:S01]  /*7210*/  IADD3.X R119, R119, 0x40000040, RZ, P3, !PT ;  /* 0x4000004077777810 */ /* 0x000fe20001ffe4ff */
[--C-:B------:R-:W-:Y:S01]  /*7220*/  @!P5 IMAD.IADD R139, R139, 0x1, -R8.reuse ;  /* 0x000000018b8bd824 */ /* 0x100fe200078e0a08 */
[----:B------:R-:W-:Y:S01]  /*7230*/  ISETP.GT.U32.AND P4, PT, R8, R135, PT ;  /* 0x000000870800720c */ /* 0x000fe20003f84070 */
[--C-:B------:R-:W-:Y:S01]  /*7240*/  @!P1 IMAD.IADD R134, R134, 0x1, -R8.reuse ;  /* 0x0000000186869824 */ /* 0x100fe200078e0a08 */
[----:B------:R-:W-:Y:S01]  /*7250*/  R2UR UR5, R118 ;  /* 0x00000000760572ca */ /* 0x000fe200000e0000 */
[-C--:B------:R-:W-:Y:S01]  /*7260*/  IMAD R190, R190, R194.reuse, RZ ;  /* 0x000000c2bebe7224 */ /* 0x080fe200078e02ff */
[----:B------:R-:W-:Y:S01]  /*7270*/  R2UR UR7, R119 ;  /* 0x00000000770772ca */ /* 0x000fe200000e0000 */
[-C--:B------:R-:W-:Y:S01]  /*7280*/  IMAD R193, R193, R194.reuse, RZ ;  /* 0x000000c2c1c17224 */ /* 0x080fe200078e02ff */
[----:B------:R-:W-:Y:S01]  /*7290*/  R2UR UR4, R120 ;  /* 0x00000000780472ca */ /* 0x000fe200000e0000 */
[----:B------:R-:W4:Y:S01]  /*72a0*/  LDC.64 R118, c[0x0][0x210] ;  /* 0x00008400ff767b82 */ /* 0x000f220000000a00 */
[----:B------:R-:W-:Y:S01]  /*72b0*/  R2UR UR6, R121 ;  /* 0x00000000790672ca */ /* 0x000fe200000e0000 */
[-C--:B------:R-:W-:Y:S01]  /*72c0*/  IMAD R192, R192, R194.reuse, RZ ;  /* 0x000000c2c0c07224 */ /* 0x080fe200078e02ff */
[----:B------:R-:W-:Y:S01]  /*72d0*/  ISETP.GT.U32.AND P5, PT, R8, R139, PT ;  /* 0x0000008b0800720c */ /* 0x000fe20003fa4070 */
[----:B------:R-:W-:Y:S01]  /*72e0*/  IMAD R191, R191, R194, RZ ;  /* 0x000000c2bfbf7224 */ /* 0x000fe200078e02ff */
[----:B------:R-:W-:Y:S01]  /*72f0*/  ISETP.GE.AND P0, PT, R207, RZ, PT ;  /* 0x000000ffcf00720c */ /* 0x000fe20003f06270 */
[----:B------:R-:W-:Y:S01]  /*7300*/  @!P4 IMAD.IADD R135, R135, 0x1, -R8 ;  /* 0x000000018787c824 */ /* 0x000fe200078e0a08 */
[----:B------:R-:W-:Y:S01]  /*7310*/  ISETP.GE.AND P4, PT, R206, RZ, PT ;  /* 0x000000ffce00720c */ /* 0x000fe20003f86270 */
[----:B------:R-:W0:Y:S01]  /*7320*/  LDC.64 R120, c[0x0][0x218] ;  /* 0x00008600ff787b82 */ /* 0x000e220000000a00 */
[----:B------:R-:W-:-:S02]  /*7330*/  ISETP.GE.AND P3, PT, R249, RZ, PT ;  /* 0x000000fff900720c */ /* 0x000fc40003f66270 */
[----:B------:R-:W-:Y:S02]  /*7340*/  CS2R R194, SRZ ;  /* 0x0000000000c27805 */ /* 0x000fe4000001ff00 */
[----:B------:R-:W-:Y:S02]  /*7350*/  ISETP.GE.AND P6, PT, R248, RZ, PT ;  /* 0x000000fff800720c */ /* 0x000fe40003fc6270 */
[----:B------:R-:W-:Y:S02]  /*7360*/  CS2R R206, SRZ ;  /* 0x0000000000ce7805 */ /* 0x000fe4000001ff00 */
[----:B------:R-:W-:Y:S02]  /*7370*/  ISETP.GE.AND P1, PT, R205, RZ, PT ;  /* 0x000000ffcd00720c */ /* 0x000fe40003f26270 */
[----:B------:R-:W-:Y:S02]  /*7380*/  CS2R R204, SRZ ;  /* 0x0000000000cc7805 */ /* 0x000fe4000001ff00 */
[----:B--2---:R-:W-:Y:S01]  /*7390*/  LOP3.LUT R250, R250, 0x7f, RZ, 0xc0, !PT ;  /* 0x0000007ffafa7812 */ /* 0x004fe200078ec0ff */
[----:B------:R-:W-:Y:S01]  /*73a0*/  @!P5 IMAD.IADD R139, R139, 0x1, -R8 ;  /* 0x000000018b8bd824 */ /* 0x000fe200078e0a08 */
[----:B------:R-:W-:Y:S01]  /*73b0*/  ISETP.NE.AND P5, PT, R3, RZ, PT ;  /* 0x000000ff0300720c */ /* 0x000fe20003fa5270 */
[----:B------:R-:W-:-:S02]  /*73c0*/  @!P0 IMAD.MOV R135, RZ, RZ, -R135 ;  /* 0x000000ffff878224 */ /* 0x000fc400078e0a87 */
[----:B------:R-:W-:Y:S01]  /*73d0*/  IMAD.MOV.U32 R8, RZ, RZ, R139 ;  /* 0x000000ffff087224 */ /* 0x000fe200078e008b */
[C---:B------:R-:W-:Y:S01]  /*73e0*/  SEL R189, R137.reuse, R0, !P5 ;  /* 0x0000000089bd7207 */ /* 0x040fe20006800000 */
[----:B-1----:R-:W-:Y:S01]  /*73f0*/  IMAD R0, R250, R218, RZ ;  /* 0x000000dafa007224 */ /* 0x002fe200078e02ff */
[C---:B------:R-:W-:Y:S01]  /*7400*/  SEL R3, R137.reuse, R2, !P5 ;  /* 0x0000000289037207 */ /* 0x040fe20006800000 */
[----:B------:R-:W-:Y:S01]  /*7410*/  @!P4 IMAD.MOV R134, RZ, RZ, -R134 ;  /* 0x000000ffff86c224 */ /* 0x000fe200078e0a86 */
[C---:B------:R-:W-:Y:S01]  /*7420*/  SEL R7, R137.reuse, R7, !P5 ;  /* 0x0000000789077207 */ /* 0x040fe20006800000 */
[----:B------:R-:W-:Y:S01]  /*7430*/  @!P3 IMAD.MOV R8, RZ, RZ, -R8 ;  /* 0x000000ffff08b224 */ /* 0x000fe200078e0a08 */
[----:B------:R-:W-:Y:S01]  /*7440*/  SEL R26, R137, R26, !P5 ;  /* 0x0000001a891a7207 */ /* 0x000fe20006800000 */
[----:B---3--:R-:W-:Y:S01]  /*7450*/  IMAD R189, R189, R96, RZ ;  /* 0x00000060bdbd7224 */ /* 0x008fe200078e02ff */
[C---:B------:R-:W-:Y:S01]  /*7460*/  SEL R139, R137.reuse, R16, !P5 ;  /* 0x00000010898b7207 */ /* 0x040fe20006800000 */
[----:B------:R-:W-:Y:S01]  /*7470*/  @!P6 IMAD.MOV R131, RZ, RZ, -R131 ;  /* 0x000000ffff83e224 */ /* 0x000fe200078e0a83 */
[C---:B------:R-:W-:Y:S01]  /*7480*/  SEL R25, R137.reuse, R25, !P5 ;  /* 0x0000001989197207 */ /* 0x040fe20006800000 */
[----:B------:R-:W-:Y:S01]  /*7490*/  @!P1 IMAD.MOV R133, RZ, RZ, -R133 ;  /* 0x000000ffff859224 */ /* 0x000fe200078e0a85 */
[----:B------:R-:W-:Y:S01]  /*74a0*/  SEL R99, R137, R99, !P5 ;  /* 0x0000006389637207 */ /* 0x000fe20006800000 */
[----:B------:R-:W-:Y:S01]  /*74b0*/  IMAD R139, R139, R96, RZ ;  /* 0x000000608b8b7224 */ /* 0x000fe200078e02ff */
[C---:B------:R-:W-:Y:S01]  /*74c0*/  SEL R132, R137.reuse, R14, !P5 ;  /* 0x0000000e89847207 */ /* 0x040fe20006800000 */
[----:B------:R-:W1:Y:S01]  /*74d0*/  S2R R250, SR_TID.X ;  /* 0x0000000000fa7919 */ /* 0x000e620000002100 */
[----:B------:R-:W-:-:S02]  /*74e0*/  SEL R23, R137, R23, !P5 ;  /* 0x0000001789177207 */ /* 0x000fc40006800000 */
[C---:B------:R-:W-:Y:S01]  /*74f0*/  SEL R98, R137.reuse, R98, !P5 ;  /* 0x0000006289627207 */ /* 0x040fe20006800000 */
[----:B------:R-:W-:Y:S01]  /*7500*/  IMAD R132, R132, R96, RZ ;  /* 0x0000006084847224 */ /* 0x000fe200078e02ff */
[----:B------:R-:W-:Y:S01]  /*7510*/  SEL R187, R137, R136, !P5 ;  /* 0x0000008889bb7207 */ /* 0x000fe20006800000 */
[----:B------:R-:W-:Y:S01]  /*7520*/  IMAD R136, R3, R96, RZ ;  /* 0x0000006003887224 */ /* 0x000fe200078e02ff */
[----:B----4-:R-:W-:Y:S02]  /*7530*/  LEA R16, P2, R190, R118, 0x1 ;  /* 0x00000076be107211 */ /* 0x010fe400078408ff */
[----:B------:R-:W-:Y:S01]  /*7540*/  SEL R4, R137, R4, !P5 ;  /* 0x0000000489047207 */ /* 0x000fe20006800000 */
[-C--:B------:R-:W-:Y:S01]  /*7550*/  IMAD R187, R187, R96.reuse, RZ ;  /* 0x00000060bbbb7224 */ /* 0x080fe200078e02ff */
[C---:B------:R-:W-:Y:S02]  /*7560*/  SEL R97, R137.reuse, R97, !P5 ;  /* 0x0000006189617207 */ /* 0x040fe40006800000 */
[----:B------:R-:W-:Y:S01]  /*7570*/  SEL R186, R137, R135, !P5 ;  /* 0x0000008789ba7207 */ /* 0x000fe20006800000 */
[----:B------:R-:W-:Y:S01]  /*7580*/  IMAD R135, R7, R96, RZ ;  /* 0x0000006007877224 */ /* 0x000fe200078e02ff */
[----:B0-----:R-:W-:-:S02]  /*7590*/  LEA R2, P4, R0, R120, 0x1 ;  /* 0x0000007800027211 */ /* 0x001fc400078808ff */
[----:B------:R-:W-:Y:S01]  /*75a0*/  LEA R14, P3, R193, R118, 0x1 ;  /* 0x00000076c10e7211 */ /* 0x000fe200078608ff */
[-C--:B------:R-:W-:Y:S01]  /*75b0*/  IMAD R186, R186, R96.reuse, RZ ;  /* 0x00000060baba7224 */ /* 0x080fe200078e02ff */
[C---:B------:R-:W-:Y:S02]  /*75c0*/  SEL R5, R137.reuse, R5, !P5 ;  /* 0x0000000589057207 */ /* 0x040fe40006800000 */
[C---:B------:R-:W-:Y:S01]  /*75d0*/  SEL R171, R137.reuse, R95, !P5 ;  /* 0x0000005f89ab7207 */ /* 0x040fe20006800000 */
[-C--:B------:R-:W-:Y:S01]  /*75e0*/  IMAD R95, R26, R96.reuse, RZ ;  /* 0x000000601a5f7224 */ /* 0x080fe200078e02ff */
[----:B------:R-:W-:Y:S01]  /*75f0*/  SEL R9, R137, R9, !P5 ;  /* 0x0000000989097207 */ /* 0x000fe20006800000 */
[----:B------:R-:W-:Y:S01]  /*7600*/  IMAD R26, R99, R96, RZ ;  /* 0x00000060631a7224 */ /* 0x000fe200078e02ff */
[C---:B------:R-:W-:Y:S02]  /*7610*/  SEL R140, R137.reuse, R17, !P5 ;  /* 0x00000011898c7207 */ /* 0x040fe40006800000 */
[----:B------:R-:W-:Y:S01]  /*7620*/  SEL R180, R137, R112, !P5 ;  /* 0x0000007089b47207 */ /* 0x000fe20006800000 */
[-C--:B------:R-:W-:Y:S01]  /*7630*/  IMAD R112, R25, R96.reuse, RZ ;  /* 0x0000006019707224 */ /* 0x080fe200078e02ff */
[C---:B------:R-:W-:Y:S01]  /*7640*/  SEL R138, R137.reuse, R15, !P5 ;  /* 0x0000000f898a7207 */ /* 0x040fe20006800000 */
[----:B------:R-:W-:Y:S01]  /*7650*/  IMAD R25, R98, R96, RZ ;  /* 0x0000006062197224 */ /* 0x000fe200078e02ff */
[----:B------:R-:W-:Y:S01]  /*7660*/  SEL R182, R137, R114, !P5 ;  /* 0x0000007289b67207 */ /* 0x000fe20006800000 */
[-C--:B------:R-:W-:Y:S01]  /*7670*/  IMAD R114, R23, R96.reuse, RZ ;  /* 0x0000006017727224 */ /* 0x080fe200078e02ff */
[-C--:B------:R-:W-:Y:S01]  /*7680*/  LEA.HI.X.SX32 R17, R190, R119.reuse, 0x1, P2 ;  /* 0x00000077be117211 */ /* 0x080fe200010f0eff */
[----:B------:R-:W-:Y:S01]  /*7690*/  IMAD R23, R97, R96, RZ ;  /* 0x0000006061177224 */ /* 0x000fe200078e02ff */
[----:B------:R-:W-:Y:S01]  /*76a0*/  SEL R185, R137, R134, !P5 ;  /* 0x0000008689b97207 */ /* 0x000fe20006800000 */
[-C--:B------:R-:W-:Y:S01]  /*76b0*/  IMAD R134, R4, R96.reuse, RZ ;  /* 0x0000006004867224 */ /* 0x080fe200078e02ff */
[----:B------:R-:W-:Y:S01]  /*76c0*/  LEA.HI.X.SX32 R15, R193, R119, 0x1, P3 ;  /* 0x00000077c10f7211 */ /* 0x000fe200018f0eff */
[----:B------:R-:W-:Y:S01]  /*76d0*/  IMAD R138, R138, R96, RZ ;  /* 0x000000608a8a7224 */ /* 0x000fe200078e02ff */
[----:B------:R-:W-:Y:S01]  /*76e0*/  LEA R99, P2, R189, R2, 0x1 ;  /* 0x00000002bd637211 */ /* 0x000fe200078408ff */
[-C--:B------:R-:W-:Y:S01]  /*76f0*/  IMAD R140, R140, R96.reuse, RZ ;  /* 0x000000608c8c7224 */ /* 0x080fe200078e02ff */
[----:B------:R-:W-:Y:S01]  /*7700*/  SEL R188, R137, R131, !P5 ;  /* 0x0000008389bc7207 */ /* 0x000fe20006800000 */
[-C--:B------:R-:W-:Y:S01]  /*7710*/  IMAD R131, R5, R96.reuse, RZ ;  /* 0x0000006005837224 */ /* 0x080fe200078e02ff */
[----:B------:R-:W-:Y:S01]  /*7720*/  LEA.HI.X.SX32 R0, R0, R121, 0x1, P4 ;  /* 0x0000007900007211 */ /* 0x000fe200020f0eff */
[----:B------:R-:W-:Y:S01]  /*7730*/  IMAD R121, R9, R96, RZ ;  /* 0x0000006009797224 */ /* 0x000fe200078e02ff */
[----:B------:R-:W-:Y:S01]  /*7740*/  LEA R98, P3, R136, R2, 0x1 ;  /* 0x0000000288627211 */ /* 0x000fe200078608ff */
[----:B------:R0:W-:Y:S01]  /*7750*/  STL [R1+0x2060], R99 ;  /* 0x0020606301007387 */ /* 0x0001e20000100800 */
[C---:B------:R-:W-:Y:S01]  /*7760*/  SEL R10, R137.reuse, R10, !P5 ;  /* 0x0000000a890a7207 */ /* 0x040fe20006800000 */
[----:B------:R-:W-:Y:S01]  /*7770*/  IMAD R180, R180, R96, RZ ;  /* 0x00000060b4b47224 */ /* 0x000fe200078e02ff */
[----:B------:R-:W-:Y:S01]  /*7780*/  SEL R143, R137, R20, !P5 ;  /* 0x00000014898f7207 */ /* 0x000fe20006800000 */
[----:B------:R2:W-:Y:S01]  /*7790*/  STL [R1+0xc88], R98 ;  /* 0x000c886201007387 */ /* 0x0005e20000100800 */
[----:B------:R-:W-:Y:S01]  /*77a0*/  LEA R97, P4, R135, R2, 0x1 ;  /* 0x0000000287617211 */ /* 0x000fe200078808ff */
[----:B------:R-:W-:Y:S01]  /*77b0*/  IMAD R120, R10, R96, RZ ;  /* 0x000000600a787224 */ /* 0x000fe200078e02ff */
[----:B------:R-:W-:Y:S01]  /*77c0*/  SEL R141, R137, R18, !P5 ;  /* 0x00000012898d7207 */ /* 0x000fe20006800000 */
[----:B------:R-:W-:Y:S01]  /*77d0*/  IMAD R143, R143, R96, RZ ;  /* 0x000000608f8f7224 */ /* 0x000fe200078e02ff */
[C---:B------:R-:W-:Y:S01]  /*77e0*/  SEL R145, R137.reuse, R35, !P5 ;  /* 0x0000002389917207 */ /* 0x040fe20006800000 */
[----:B------:R3:W-:Y:S01]  /*77f0*/  STL [R1+0xc90], R97 ;  /* 0x000c906101007387 */ /* 0x0007e20000100800 */
[----:B------:R-:W-:Y:S01]  /*7800*/  SEL R146, R137, R36, !P5 ;  /* 0x0000002489927207 */ /* 0x000fe20006800000 */
[-C--:B------:R-:W-:Y:S01]  /*7810*/  IMAD R141, R141, R96.reuse, RZ ;  /* 0x000000608d8d7224 */ /* 0x080fe200078e02ff */
[C---:B------:R-:W-:Y:S01]  /*7820*/  SEL R148, R137.reuse, R37, !P5 ;  /* 0x0000002589947207 */ /* 0x040fe20006800000 */
[----:B------:R-:W-:Y:S01]  /*7830*/  IMAD R182, R182, R96, RZ ;  /* 0x00000060b6b67224 */ /* 0x000fe200078e02ff */
[----:B------:R-:W-:Y:S01]  /*7840*/  SEL R149, R137, R38, !P5 ;  /* 0x0000002689957207 */ /* 0x000fe20006800000 */
[-C--:B------:R-:W-:Y:S01]  /*7850*/  IMAD R185, R185, R96.reuse, RZ ;  /* 0x00000060b9b97224 */ /* 0x080fe200078e02ff */
[C---:B------:R-:W-:Y:S01]  /*7860*/  SEL R151, R137.reuse, R39, !P5 ;  /* 0x0000002789977207 */ /* 0x040fe20006800000 */
[----:B------:R-:W-:Y:S01]  /*7870*/  IMAD R188, R188, R96, RZ ;  /* 0x00000060bcbc7224 */ /* 0x000fe200078e02ff */
[----:B------:R-:W-:-:S02]  /*7880*/  SEL R152, R137, R40, !P5 ;  /* 0x0000002889987207 */ /* 0x000fc40006800000 */
[C---:B------:R-:W-:Y:S02]  /*7890*/  SEL R154, R137.reuse, R41, !P5 ;  /* 0x00000029899a7207 */ /* 0x040fe40006800000 */
[C---:B------:R-:W-:Y:S02]  /*78a0*/  SEL R155, R137.reuse, R42, !P5 ;  /* 0x0000002a899b7207 */ /* 0x040fe40006800000 */
[C---:B------:R-:W-:Y:S02]  /*78b0*/  SEL R157, R137.reuse, R43, !P5 ;  /* 0x0000002b899d7207 */ /* 0x040fe40006800000 */
[C---:B------:R-:W-:Y:S02]  /*78c0*/  SEL R158, R137.reuse, R44, !P5 ;  /* 0x0000002c899e7207 */ /* 0x040fe40006800000 */
[C---:B------:R-:W-:Y:S02]  /*78d0*/  SEL R160, R137.reuse, R45, !P5 ;  /* 0x0000002d89a07207 */ /* 0x040fe40006800000 */
[----:B------:R-:W-:-:S02]  /*78e0*/  SEL R161, R137, R46, !P5 ;  /* 0x0000002e89a17207 */ /* 0x000fc40006800000 */
[C---:B------:R-:W-:Y:S02]  /*78f0*/  SEL R163, R137.reuse, R47, !P5 ;  /* 0x0000002f89a37207 */ /* 0x040fe40006800000 */
[C---:B------:R-:W-:Y:S02]  /*7900*/  SEL R164, R137.reuse, R48, !P5 ;  /* 0x0000003089a47207 */ /* 0x040fe40006800000 */
[C---:B------:R-:W-:Y:S02]  /*7910*/  SEL R166, R137.reuse, R49, !P5 ;  /* 0x0000003189a67207 */ /* 0x040fe40006800000 */
[C---:B------:R-:W-:Y:S02]  /*7920*/  SEL R167, R137.reuse, R50, !P5 ;  /* 0x0000003289a77207 */ /* 0x040fe40006800000 */
[C---:B------:R-:W-:Y:S02]  /*7930*/  SEL R169, R137.reuse, R51, !P5 ;  /* 0x0000003389a97207 */ /* 0x040fe40006800000 */
[----:B------:R-:W-:-:S02]  /*7940*/  SEL R170, R137, R52, !P5 ;  /* 0x0000003489aa7207 */ /* 0x000fc40006800000 */
[----:B------:R-:W-:Y:S02]  /*7950*/  LEA R20, P0, R192, R118, 0x1 ;  /* 0x00000076c0147211 */ /* 0x000fe400078008ff */
[C---:B------:R-:W-:Y:S02]  /*7960*/  SEL R11, R137.reuse, R11, !P5 ;  /* 0x0000000b890b7207 */ /* 0x040fe40006800000 */
[C---:B------:R-:W-:Y:S02]  /*7970*/  SEL R12, R137.reuse, R12, !P5 ;  /* 0x0000000c890c7207 */ /* 0x040fe40006800000 */
[C---:B------:R-:W-:Y:S02]  /*7980*/  SEL R142, R137.reuse, R19, !P5 ;  /* 0x00000013898e7207 */ /* 0x040fe40006800000 */
[C---:B------:R-:W-:Y:S02]  /*7990*/  SEL R144, R137.reuse, R21, !P5 ;  /* 0x0000001589907207 */ /* 0x040fe40006800000 */
[C---:B------:R-:W-:Y:S01]  /*79a0*/  SEL R22, R137.reuse, R22, !P5 ;  /* 0x0000001689167207 */ /* 0x040fe20006800000 */
[----:B------:R-:W-:Y:S01]  /*79b0*/  IMAD R142, R142, R96, RZ ;  /* 0x000000608e8e7224 */ /* 0x000fe200078e02ff */
        /* <DEDUP_REMOVED lines=34> */
[-C--:B------:R-:W-:Y:S01]  /*7be0*/  IMAD R69, R170, R96.reuse, RZ ;  /* 0x00000060aa457224 */ /* 0x080fe200078e02ff */
[C---:B------:R-:W-:Y:S01]  /*7bf0*/  SEL R51, R137.reuse, R73, !P5 ;  /* 0x0000004989337207 */ /* 0x040fe20006800000 */
[----:B------:R-:W-:Y:S01]  /*7c00*/  IMAD R73, R164, R96, RZ ;  /* 0x00000060a4497224 */ /* 0x000fe200078e02ff */
[C---:B------:R-:W-:Y:S01]  /*7c10*/  SEL R50, R137.reuse, R72, !P5 ;  /* 0x0000004889327207 */ /* 0x040fe20006800000 */
[-C--:B------:R-:W-:Y:S01]  /*7c20*/  IMAD R72, R166, R96.reuse, RZ ;  /* 0x00000060a6487224 */ /* 0x080fe200078e02ff */
[----:B------:R-:W-:Y:S01]  /*7c30*/  SEL R49, R137, R71, !P5 ;  /* 0x0000004789317207 */ /* 0x000fe20006800000 */
[----:B------:R-:W-:Y:S01]  /*7c40*/  IMAD R71, R167, R96, RZ ;  /* 0x00000060a7477224 */ /* 0x000fe200078e02ff */
[----:B------:R-:W-:Y:S01]  /*7c50*/  SEL R48, R137, R70, !P5 ;  /* 0x0000004689307207 */ /* 0x000fe20006800000 */
[----:B------:R-:W-:Y:S01]  /*7c60*/  IMAD R70, R169, R96, RZ ;  /* 0x00000060a9467224 */ /* 0x000fe200078e02ff */
[C---:B------:R-:W-:Y:S01]  /*7c70*/  SEL R47, R137.reuse, R76, !P5 ;  /* 0x0000004c892f7207 */ /* 0x040fe20006800000 */
[-C--:B------:R-:W-:Y:S01]  /*7c80*/  IMAD R76, R160, R96.reuse, RZ ;  /* 0x00000060a04c7224 */ /* 0x080fe200078e02ff */
[----:B------:R-:W-:Y:S01]  /*7c90*/  SEL R46, R137, R75, !P5 ;  /* 0x0000004b892e7207 */ /* 0x000fe20006800000 */
[----:B------:R-:W-:Y:S01]  /*7ca0*/  IMAD R75, R161, R96, RZ ;  /* 0x00000060a14b7224 */ /* 0x000fe200078e02ff */
[----:B------:R-:W-:Y:S01]  /*7cb0*/  SEL R45, R137, R74, !P5 ;  /* 0x0000004a892d7207 */ /* 0x000fe20006800000 */
[-C--:B------:R-:W-:Y:S01]  /*7cc0*/  IMAD R74, R163, R96.reuse, RZ ;  /* 0x00000060a34a7224 */ /* 0x080fe200078e02ff */
[C---:B------:R-:W-:Y:S01]  /*7cd0*/  SEL R44, R137.reuse, R77, !P5 ;  /* 0x0000004d892c7207 */ /* 0x040fe20006800000 */
[----:B------:R-:W-:Y:S01]  /*7ce0*/  IMAD R77, R158, R96, RZ ;  /* 0x000000609e4d7224 */ /* 0x000fe200078e02ff */
[----:B------:R-:W-:Y:S01]  /*7cf0*/  SEL R43, R137, R78, !P5 ;  /* 0x0000004e892b7207 */ /* 0x000fe20006800000 */
[----:B------:R-:W-:Y:S01]  /*7d00*/  IMAD R78, R157, R96, RZ ;  /* 0x000000609d4e7224 */ /* 0x000fe200078e02ff */
[C---:B------:R-:W-:Y:S01]  /*7d10*/  SEL R42, R137.reuse, R80, !P5 ;  /* 0x00000050892a7207 */ /* 0x040fe20006800000 */
[-C--:B------:R-:W-:Y:S01]  /*7d20*/  IMAD R80, R154, R96.reuse, RZ ;  /* 0x000000609a507224 */ /* 0x080fe200078e02ff */
[----:B------:R-:W-:Y:S01]  /*7d30*/  SEL R41, R137, R79, !P5 ;  /* 0x0000004f89297207 */ /* 0x000fe20006800000 */
        /* <DEDUP_REMOVED lines=30> */
[----:B------:R-:W-:Y:S01]  /*7f20*/  IMAD R61, R60, R96, RZ ;  /* 0x000000603c3d7224 */ /* 0x000fe200078e02ff */
[C---:B------:R-:W-:Y:S01]  /*7f30*/  SEL R100, R137.reuse, R100, !P5 ;  /* 0x0000006489647207 */ /* 0x040fe20006800000 */
[-C--:B------:R-:W-:Y:S01]  /*7f40*/  IMAD R60, R172, R96.reuse, RZ ;  /* 0x00000060ac3c7224 */ /* 0x080fe200078e02ff */
        /* <DEDUP_REMOVED lines=49> */
[----:B------:R-:W-:Y:S01]  /*8260*/  IMAD R37, R37, R96, RZ ;  /* 0x0000006025257224 */ /* 0x000fe200078e02ff */
[----:B------:R-:W-:Y:S01]  /*8270*/  LEA R18, P1, R191, R118, 0x1 ;  /* 0x00000076bf127211 */ /* 0x000fe200078208ff */
[----:B------:R-:W-:Y:S01]  /*8280*/  IMAD R118, R12, R96, RZ ;  /* 0x000000600c767224 */ /* 0x000fe200078e02ff */
[----:B------:R-:W-:Y:S01]  /*8290*/  SEL R137, R137, R8, !P5 ;  /* 0x0000000889897207 */ /* 0x000fe20006800000 */
[----:B------:R-:W-:Y:S01]  /*82a0*/  IMAD R36, R36, R96, RZ ;  /* 0x0000006024247224 */ /* 0x000fe200078e02ff */
[----:B0-----:R-:W-:Y:S01]  /*82b0*/  LEA R99, P5, R134, R2, 0x1 ;  /* 0x0000000286637211 */ /* 0x001fe200078a08ff */
[-C--:B------:R-:W-:Y:S01]  /*82c0*/  IMAD R35, R35, R96.reuse, RZ ;  /* 0x0000006023237224 */ /* 0x080fe200078e02ff */
[-C--:B------:R-:W-:Y:S01]  /*82d0*/  LEA.HI.X.SX32 R21, R192, R119.reuse, 0x1, P0 ;  /* 0x00000077c0157211 */ /* 0x080fe200000f0eff */
[----:B------:R-:W-:Y:S01]  /*82e0*/  IMAD R34, R147, R96, RZ ;  /* 0x0000006093227224 */ /* 0x000fe200078e02ff */
[----:B--2---:R-:W-:Y:S01]  /*82f0*/  LEA R98, P6, R131, R2, 0x1 ;  /* 0x0000000283627211 */ /* 0x004fe200078c08ff */
[----:B------:R0:W-:Y:S01]  /*8300*/  STL [R1+0xc98], R99 ;  /* 0x000c986301007387 */ /* 0x0001e20000100800 */
[----:B------:R-:W-:Y:S01]  /*8310*/  LEA.HI.X.SX32 R19, R191, R119, 0x1, P1 ;  /* 0x00000077bf137211 */ /* 0x000fe200008f0eff */
[----:B------:R-:W-:Y:S01]  /*8320*/  IMAD R119, R11, R96, RZ ;  /* 0x000000600b777224 */ /* 0x000fe200078e02ff */
[----:B---3--:R-:W-:Y:S01]  /*8330*/  LEA R97, P0, R121, R2, 0x1 ;  /* 0x0000000279617211 */ /* 0x008fe200078008ff */
[----:B------:R2:W-:Y:S01]  /*8340*/  STL [R1+0xca0], R98 ;  /* 0x000ca06201007387 */ /* 0x0005e20000100800 */
[-C--:B------:R-:W-:Y:S01]  /*8350*/  IMAD R33, R150, R96.reuse, RZ ;  /* 0x0000006096217224 */ /* 0x080fe200078e02ff */
[----:B------:R-:W-:Y:S01]  /*8360*/  CS2R R154, SRZ ;  /* 0x00000000009a7805 */ /* 0x000fe2000001ff00 */
[-C--:B------:R-:W-:Y:S01]  /*8370*/  IMAD R32, R153, R96.reuse, RZ ;  /* 0x0000006099207224 */ /* 0x080fe200078e02ff */
[----:B------:R3:W-:Y:S01]  /*8380*/  STL [R1+0xca8], R97 ;  /* 0x000ca86101007387 */ /* 0x0007e20000100800 */
[----:B------:R-:W-:Y:S01]  /*8390*/  IMAD R31, R156, R96, RZ ;  /* 0x000000609c1f7224 */ /* 0x000fe200078e02ff */
[----:B0-----:R-:W-:Y:S01]  /*83a0*/  LEA R99, P1, R120, R2, 0x1 ;  /* 0x0000000278637211 */ /* 0x001fe200078208ff */
[-C--:B------:R-:W-:Y:S01]  /*83b0*/  IMAD R30, R159, R96.reuse, RZ ;  /* 0x000000609f1e7224 */ /* 0x080fe200078e02ff */
[----:B------:R-:W-:Y:S01]  /*83c0*/  CS2R R152, SRZ ;  /* 0x0000000000987805 */ /* 0x000fe2000001ff00 */
[----:B------:R-:W-:Y:S01]  /*83d0*/  IMAD R29, R162, R96, RZ ;  /* 0x00000060a21d7224 */ /* 0x000fe200078e02ff */
[----:B--2---:R-:W-:Y:S01]  /*83e0*/  LEA.HI.X.SX32 R98, R189, R0, 0x1, P2 ;  /* 0x00000000bd627211 */ /* 0x004fe200010f0eff */
[----:B------:R0:W-:Y:S01]  /*83f0*/  STL [R1+0xcb0], R99 ;  /* 0x000cb06301007387 */ /* 0x0001e20000100800 */
[----:B------:R-:W-:Y:S01]  /*8400*/  IMAD R28, R165, R96, RZ ;  /* 0x00000060a51c7224 */ /* 0x000fe200078e02ff */
[----:B------:R-:W-:-:S02]  /*8410*/  CS2R R156, SRZ ;  /* 0x00000000009c7805 */ /* 0x000fc4000001ff00 */
[----:B---3--:R-:W-:Y:S01]  /*8420*/  LEA R97, P2, R119, R2, 0x1 ;  /* 0x0000000277617211 */ /* 0x008fe200078408ff */
[----:B------:R2:W-:Y:S01]  /*8430*/  STL [R1+0x205c], R98 ;  /* 0x00205c6201007387 */ /* 0x0005e20000100800 */
[-C--:B------:R-:W-:Y:S01]  /*8440*/  IMAD R27, R168, R96.reuse, RZ ;  /* 0x00000060a81b7224 */ /* 0x080fe200078e02ff */
[----:B------:R-:W-:Y:S01]  /*8450*/  CS2R R158, SRZ ;  /* 0x00000000009e7805 */ /* 0x000fe2000001ff00 */
[-C--:B------:R-:W-:Y:S01]  /*8460*/  IMAD R24, R171, R96.reuse, RZ ;  /* 0x00000060ab187224 */ /* 0x080fe200078e02ff */
[----:B------:R3:W-:Y:S01]  /*8470*/  STL [R1+0xcb8], R97 ;  /* 0x000cb86101007387 */ /* 0x0007e20000100800 */
[----:B------:R-:W-:Y:S01]  /*8480*/  IMAD R22, R102, R96, RZ ;  /* 0x0000006066167224 */ /* 0x000fe200078e02ff */
[----:B0-----:R-:W-:Y:S01]  /*8490*/  LEA.HI.X.SX32 R99, R136, R0, 0x1, P3 ;  /* 0x0000000088637211 */ /* 0x001fe200018f0eff */
[-C--:B------:R-:W-:Y:S01]  /*84a0*/  IMAD R12, R100, R96.reuse, RZ ;  /* 0x00000060640c7224 */ /* 0x080fe200078e02ff */
[----:B------:R-:W-:Y:S01]  /*84b0*/  CS2R R160, SRZ ;  /* 0x0000000000a07805 */ /* 0x000fe2000001ff00 */
[----:B------:R-:W-:Y:S01]  /*84c0*/  IMAD R11, R101, R96, RZ ;  /* 0x00000060650b7224 */ /* 0x000fe200078e02ff */
[----:B--2---:R-:W-:Y:S01]  /*84d0*/  LEA R98, P3, R118, R2, 0x1 ;  /* 0x0000000276627211 */ /* 0x004fe200078608ff */
[----:B------:R0:W-:Y:S01]  /*84e0*/  STL [R1+0xc84], R99 ;  /* 0x000c846301007387 */ /* 0x0001e20000100800 */
[----:B------:R-:W-:Y:S01]  /*84f0*/  IMAD R10, R104, R96, RZ ;  /* 0x00000060680a7224 */ /* 0x000fe200078e02ff */
[----:B------:R-:W-:-:S02]  /*8500*/  CS2R R162, SRZ ;  /* 0x0000000000a27805 */ /* 0x000fc4000001ff00 */
[----:B---3--:R-:W-:Y:S01]  /*8510*/  LEA.HI.X.SX32 R97, R135, R0, 0x1, P4 ;  /* 0x0000000087617211 */ /* 0x008fe200020f0eff */
        /* <DEDUP_REMOVED lines=61> */
[----:B------:R-:W-:Y:S01]  /*88f0*/  IMAD R96, R216, 0x7f, RZ ;  /* 0x0000007fd8607824 */ /* 0x000fe200078e02ff */
[----:B------:R-:W-:Y:S02]  /*8900*/  CS2R R104, SRZ ;  /* 0x0000000000687805 */ /* 0x000fe4000001ff00 */
[----:B------:R-:W-:Y:S01]  /*8910*/  CS2R R106, SRZ ;  /* 0x00000000006a7805 */ /* 0x000fe2000001ff00 */
[----:B------:R3:W-:Y:S01]  /*8920*/  STL [R1+0xcbc], R97 ;  /* 0x000cbc6101007387 */ /* 0x0007e20000100800 */
[----:B0-----:R-:W-:Y:S02]  /*8930*/  LEA R99, P3, R143, R2, 0x1 ;  /* 0x000000028f637211 */ /* 0x001fe400078608ff */
[----:B--2---:R-:W-:-:S03]  /*8940*/  LEA.HI.X.SX32 R98, R132, R0, 0x1, P4 ;  /* 0x0000000084627211 */ /* 0x004fc600020f0eff */
[----:B------:R0:W-:Y:S01]  /*8950*/  STL [R1+0xcf8], R99 ;  /* 0x000cf86301007387 */ /* 0x0001e20000100800 */
[----:B---3--:R-:W-:-:S03]  /*8960*/  LEA R97, P4, R144, R2, 0x1 ;  /* 0x0000000290617211 */ /* 0x008fc600078808ff */
[----:B------:R2:W-:Y:S04]  /*8970*/  STL [R1+0xcc4], R98 ;  /* 0x000cc46201007387 */ /* 0x0005e80000100800 */
[----:B------:R3:W-:Y:S01]  /*8980*/  STL [R1+0xd00], R97 ;  /* 0x000d006101007387 */ /* 0x0007e20000100800 */
[----:B0-----:R-:W-:Y:S02]  /*8990*/  LEA.HI.X.SX32 R99, R138, R0, 0x1, P5 ;  /* 0x000000008a637211 */ /* 0x001fe400028f0eff */
[----:B--2---:R-:W-:-:S03]  /*89a0*/  LEA R98, P5, R115, R2, 0x1 ;  /* 0x0000000273627211 */ /* 0x004fc600078a08ff */
[----:B------:R0:W-:Y:S01]  /*89b0*/  STL [R1+0xccc], R99 ;  /* 0x000ccc6301007387 */ /* 0x0001e20000100800 */
[----:B---3--:R-:W-:-:S03]  /*89c0*/  LEA.HI.X.SX32 R97, R139, R0, 0x1, P6 ;  /* 0x000000008b617211 */ /* 0x008fc600030f0eff */
[----:B------:R2:W-:Y:S04]  /*89d0*/  STL [R1+0xd08], R98 ;  /* 0x000d086201007387 */ /* 0x0005e80000100800 */
        /* <DEDUP_REMOVED lines=23> */
[----:B------:R2:W-:Y:S01]  /*8b50*/  STL [R1+0xd38], R98 ;  /* 0x000d386201007387 */ /* 0x0005e20000100800 */
[----:B------:R-:W-:-:S03]  /*8b60*/  LEA.HI.X.SX32 R93, R93, R0, 0x1, P4 ;  /* 0x000000005d5d7211 */ /* 0x000fc600020f0eff */
        /* <DEDUP_REMOVED lines=16> */
[----:B------:R-:W-:Y:S01]  /*8c70*/  STL [R1+0xd58], R99 ;  /* 0x000d586301007387 */ /* 0x000fe20000100800 */
[----:B------:R-:W-:Y:S02]  /*8c80*/  LEA.HI.X.SX32 R95, R94, R0, 0x1, P3 ;  /* 0x000000005e5f7211 */ /* 0x000fe400018f0eff */
[-C--:B---3--:R-:W-:Y:S01]  /*8c90*/  LEA R97, P2, R88, R2.reuse, 0x1 ;  /* 0x0000000258617211 */ /* 0x088fe200078408ff */
[----:B------:R0:W-:Y:S01]  /*8ca0*/  STL [R1+0xd24], R98 ;  /* 0x000d246201007387 */ /* 0x0001e20000100800 */
[----:B------:R-:W-:-:S03]  /*8cb0*/  LEA R94, P3, R87, R2, 0x1 ;  /* 0x00000002575e7211 */ /* 0x000fc600078608ff */
[----:B------:R-:W-:Y:S01]  /*8cc0*/  STL [R1+0xd60], R97 ;  /* 0x000d606101007387 */ /* 0x000fe20000100800 */
[----:B------:R-:W-:-:S03]  /*8cd0*/  LEA.HI.X.SX32 R87, R87, R0, 0x1, P3 ;  /* 0x0000000057577211 */ /* 0x000fc600018f0eff */
[----:B------:R2:W-:Y:S01]  /*8ce0*/  STL [R1+0xd2c], R95 ;  /* 0x000d2c5f01007387 */ /* 0x0005e20000100800 */
[----:B0-----:R-:W-:-:S03]  /*8cf0*/  CS2R R98, SRZ ;  /* 0x0000000000627805 */ /* 0x001fc6000001ff00 */
[----:B------:R0:W-:Y:S04]  /*8d00*/  STL [R1+0xd68], R94 ;  /* 0x000d685e01007387 */ /* 0x0001e80000100800 */
[----:B------:R3:W-:Y:S01]  /*8d10*/  STL [R1+0xd34], R93 ;  /* 0x000d345d01007387 */ /* 0x0007e20000100800 */
[----:B--2---:R-:W-:Y:S02]  /*8d20*/  LEA R95, P4, R86, R2, 0x1 ;  /* 0x00000002565f7211 */ /* 0x004fe400078808ff */
[----:B0-----:R-:W-:-:S03]  /*8d30*/  LEA.HI.X.SX32 R94, R92, R0, 0x1, P5 ;  /* 0x000000005c5e7211 */ /* 0x001fc600028f0eff */
        /* <DEDUP_REMOVED lines=13> */
[----:B------:R0:W-:Y:S01]  /*8e10*/  STL [R1+0xd88], R92 ;  /* 0x000d885c01007387 */ /* 0x0001e20000100800 */
[----:B------:R-:W-:Y:S02]  /*8e20*/  LEA.HI.X.SX32 R89, R88, R0, 0x1, P2 ;  /* 0x0000000058597211 */ /* 0x000fe400010f0eff */
[-C--:B---3--:R-:W-:Y:S01]  /*8e30*/  LEA R90, P1, R82, R2.reuse, 0x1 ;  /* 0x00000002525a7211 */ /* 0x088fe200078208ff */
[----:B------:R-:W-:Y:S01]  /*8e40*/  STL [R1+0xd54], R91 ;  /* 0x000d545b01007387 */ /* 0x000fe20000100800 */
[----:B------:R-:W-:-:S03]  /*8e50*/  LEA R88, P2, R81, R2, 0x1 ;  /* 0x0000000251587211 */ /* 0x000fc600078408ff */
[----:B------:R2:W-:Y:S01]  /*8e60*/  STL [R1+0xd90], R90 ;  /* 0x000d905a01007387 */ /* 0x0005e20000100800 */
[----:B------:R-:W-:Y:S02]  /*8e70*/  LEA.HI.X.SX32 R81, R81, R0, 0x1, P2 ;  /* 0x0000000051517211 */ /* 0x000fe400010f0eff */
[----:B0-----:R-:W-:Y:S01]  /*8e80*/  CS2R R92, SRZ ;  /* 0x00000000005c7805 */ /* 0x001fe2000001ff00 */
[----:B------:R0:W-:Y:S04]  /*8e90*/  STL [R1+0xd5c], R89 ;  /* 0x000d5c5901007387 */ /* 0x0001e80000100800 */
[----:B------:R3:W-:Y:S01]  /*8ea0*/  STL [R1+0xd98], R88 ;  /* 0x000d985801007387 */ /* 0x0007e20000100800 */
[----:B--2---:R-:W-:-:S03]  /*8eb0*/  CS2R R90, SRZ ;  /* 0x00000000005a7805 */ /* 0x004fc6000001ff00 */
[----:B------:R2:W-:Y:S01]  /*8ec0*/  STL [R1+0xd64], R87 ;  /* 0x000d645701007387 */ /* 0x0005e20000100800 */
[----:B0-----:R-:W-:Y:S02]  /*8ed0*/  LEA R89, P3, R80, R2, 0x1 ;  /* 0x0000000250597211 */ /* 0x001fe400078608ff */
[----:B---3--:R-:W-:-:S03]  /*8ee0*/  LEA.HI.X.SX32 R88, R86, R0, 0x1, P4 ;  /* 0x0000000056587211 */ /* 0x008fc600020f0eff */
[----:B------:R-:W-:Y:S01]  /*8ef0*/  STL [R1+0xda0], R89 ;  /* 0x000da05901007387 */ /* 0x000fe20000100800 */
[----:B------:R-:W-:Y:S02]  /*8f00*/  LEA.HI.X.SX32 R86, R85, R0, 0x1, P5 ;  /* 0x0000000055567211 */ /* 0x000fe400028f0eff */
[-C--:B--2---:R-:W-:Y:S01]  /*8f10*/  LEA R87, P4, R79, R2.reuse, 0x1 ;  /* 0x000000024f577211 */ /* 0x084fe200078808ff */
        /* <DEDUP_REMOVED lines=13> */
[----:B------:R-:W-:Y:S01]  /*8ff0*/  STL [R1+0xd84], R85 ;  /* 0x000d845501007387 */ /* 0x000fe20000100800 */
[----:B------:R-:W-:-:S03]  /*9000*/  LEA R82, P1, R75, R2, 0x1 ;  /* 0x000000024b527211 */ /* 0x000fc600078208ff */
[----:B------:R-:W-:Y:S01]  /*9010*/  STL [R1+0xdc0], R84 ;  /* 0x000dc05401007387 */ /* 0x000fe20000100800 */
[----:B------:R-:W-:-:S03]  /*9020*/  LEA.HI.X.SX32 R75, R75, R0, 0x1, P1 ;  /* 0x000000004b4b7211 */ /* 0x000fc600008f0eff */
[----:B------:R0:W-:Y:S04]  /*9030*/  STL [R1+0xd8c], R83 ;  /* 0x000d8c5301007387 */ /* 0x0001e80000100800 */
[----:B------:R2:W-:Y:S04]  /*9040*/  STL [R1+0xdc8], R82 ;  /* 0x000dc85201007387 */ /* 0x0005e80000100800 */
[----:B------:R3:W-:Y:S01]  /*9050*/  STL [R1+0xd94], R81 ;  /* 0x000d945101007387 */ /* 0x0007e20000100800 */
[----:B0-----:R-:W-:Y:S02]  /*9060*/  LEA R83, P2, R74, R2, 0x1 ;  /* 0x000000024a537211 */ /* 0x001fe400078408ff */
[----:B--2---:R-:W-:-:S03]  /*9070*/  LEA.HI.X.SX32 R82, R80, R0, 0x1, P3 ;  /* 0x0000000050527211 */ /* 0x004fc600018f0eff */
        /* <DEDUP_REMOVED lines=248> */
[----:B0-----:R-:W0:Y:S03]  /*a000*/  LDC R22, c[0x0][0x238] ;  /* 0x00008e00ff167b82 */ /* 0x001e260000000800 */
[----:B------:R3:W-:Y:S04]  /*a010*/  STL [R1+0xfc0], R10 ;  /* 0x000fc00a01007387 */ /* 0x0007e80000100800 */
[----:B------:R4:W-:Y:S01]  /*a020*/  STL [R1+0xf8c], R9 ;  /* 0x000f8c0901007387 */ /* 0x0009e20000100800 */
[----:B--2---:R-:W-:Y:S01]  /*a030*/  LEA R11, P2, R109, R2, 0x1 ;  /* 0x000000026d0b7211 */ /* 0x004fe200078408ff */
[----:B------:R-:W2:Y:S01]  /*a040*/  LDC R12, c[0x0][0x238] ;  /* 0x00008e00ff0c7b82 */ /* 0x000ea20000000800 */
[----:B---3--:R-:W-:-:S03]  /*a050*/  LEA.HI.X.SX32 R10, R8, R0, 0x1, P3 ;  /* 0x00000000080a7211 */ /* 0x008fc600018f0eff */
[----:B------:R3:W-:Y:S01]  /*a060*/  STL [R1+0xfc8], R11 ;  /* 0x000fc80b01007387 */ /* 0x0007e20000100800 */
[----:B------:R-:W-:Y:S02]  /*a070*/  LEA.HI.X.SX32 R8, R7, R0, 0x1, P4 ;  /* 0x0000000007087211 */ /* 0x000fe400020f0eff */
[-C--:B----4-:R-:W-:Y:S01]  /*a080*/  LEA R9, P3, R180, R2.reuse, 0x1 ;  /* 0x00000002b4097211 */ /* 0x090fe200078608ff */
[----:B------:R4:W-:Y:S01]  /*a090*/  STL [R1+0xf94], R10 ;  /* 0x000f940a01007387 */ /* 0x0009e20000100800 */
[----:B------:R-:W-:-:S03]  /*a0a0*/  LEA R7, P4, R181, R2, 0x1 ;  /* 0x00000002b5077211 */ /* 0x000fc600078808ff */
[----:B------:R-:W-:Y:S01]  /*a0b0*/  STL [R1+0xfd0], R9 ;  /* 0x000fd00901007387 */ /* 0x000fe20000100800 */
[----:B---3--:R-:W3:Y:S03]  /*a0c0*/  LDC R11, c[0x0][0x238] ;  /* 0x00008e00ff0b7b82 */ /* 0x008ee60000000800 */
[----:B------:R1:W-:Y:S01]  /*a0d0*/  STL [R1+0xf9c], R8 ;  /* 0x000f9c0801007387 */ /* 0x0003e20000100800 */
[----:B----4-:R-:W-:-:S03]  /*a0e0*/  IMAD R10, R216, 0x7d, RZ ;  /* 0x0000007dd80a7824 */ /* 0x010fc600078e02ff */
[----:B------:R4:W-:Y:S04]  /*a0f0*/  STL [R1+0xfd8], R7 ;  /* 0x000fd80701007387 */ /* 0x0009e80000100800 */
[----:B------:R0:W-:Y:S01]  /*a100*/  STL [R1+0xfa4], R6 ;  /* 0x000fa40601007387 */ /* 0x0001e20000100800 */
[----:B-1----:R-:W-:Y:S02]  /*a110*/  LEA R8, P5, R182, R2, 0x1 ;  /* 0x00000002b6087211 */ /* 0x002fe400078a08ff */
[----:B----4-:R-:W-:-:S03]  /*a120*/  LEA.HI.X.SX32 R7, R5, R0, 0x1, P6 ;  /* 0x0000000005077211 */ /* 0x010fc600030f0eff */
[----:B------:R-:W-:Y:S01]  /*a130*/  STL [R1+0xfe0], R8 ;  /* 0x000fe00801007387 */ /* 0x000fe20000100800 */
[----:B------:R-:W-:Y:S02]  /*a140*/  LEA.HI.X.SX32 R5, R4, R0, 0x1, P0 ;  /* 0x0000000004057211 */ /* 0x000fe400000f0eff */
[-C--:B0-----:R-:W-:Y:S01]  /*a150*/  LEA R6, P6, R183, R2.reuse, 0x1 ;  /* 0x00000002b7067211 */ /* 0x081fe200078c08ff */
[----:B------:R-:W-:Y:S01]  /*a160*/  STL [R1+0xfac], R7 ;  /* 0x000fac0701007387 */ /* 0x000fe20000100800 */
[----:B------:R-:W-:-:S03]  /*a170*/  LEA R4, P0, R116, R2, 0x1 ;  /* 0x0000000274047211 */ /* 0x000fc600078008ff */
[----:B------:R-:W-:Y:S04]  /*a180*/  STL [R1+0xfe8], R6 ;  /* 0x000fe80601007387 */ /* 0x000fe80000100800 */
[----:B------:R0:W-:Y:S04]  /*a190*/  STL [R1+0xfb4], R5 ;  /* 0x000fb40501007387 */ /* 0x0001e80000100800 */
[----:B------:R1:W-:Y:S04]  /*a1a0*/  STL [R1+0xff0], R4 ;  /* 0x000ff00401007387 */ /* 0x0003e80000100800 */
[----:B------:R4:W-:Y:S01]  /*a1b0*/  STL [R1+0xfbc], R3 ;  /* 0x000fbc0301007387 */ /* 0x0009e20000100800 */
[----:B0-----:R-:W-:-:S02]  /*a1c0*/  LEA R5, P1, R117, R2, 0x1 ;  /* 0x0000000275057211 */ /* 0x001fc400078208ff */
[----:B-1----:R-:W-:-:S03]  /*a1d0*/  LEA.HI.X.SX32 R4, R109, R0, 0x1, P2 ;  /* 0x000000006d047211 */ /* 0x002fc600010f0eff */
[----:B------:R0:W-:Y:S01]  /*a1e0*/  STL [R1+0xff8], R5 ;  /* 0x000ff80501007387 */ /* 0x0001e20000100800 */
[----:B----4-:R-:W-:-:S03]  /*a1f0*/  LEA R3, P2, R122, R2, 0x1 ;  /* 0x000000027a037211 */ /* 0x010fc600078408ff */
[----:B------:R1:W-:Y:S04]  /*a200*/  STL [R1+0xfc4], R4 ;  /* 0x000fc40401007387 */ /* 0x0003e80000100800 */
[----:B------:R4:W-:Y:S01]  /*a210*/  STL [R1+0x1000], R3 ;  /* 0x0010000301007387 */ /* 0x0009e20000100800 */
[----:B0-----:R-:W-:Y:S02]  /*a220*/  LEA.HI.X.SX32 R5, R180, R0, 0x1, P3 ;  /* 0x00000000b4057211 */ /* 0x001fe400018f0eff */
[----:B-1----:R-:W-:-:S03]  /*a230*/  LEA R4, P3, R123, R2, 0x1 ;  /* 0x000000027b047211 */ /* 0x002fc600078608ff */
[----:B------:R0:W-:Y:S01]  /*a240*/  STL [R1+0xfcc], R5 ;  /* 0x000fcc0501007387 */ /* 0x0001e20000100800 */
[----:B----4-:R-:W-:-:S03]  /*a250*/  LEA.HI.X.SX32 R3, R181, R0, 0x1, P4 ;  /* 0x00000000b5037211 */ /* 0x010fc600020f0eff */
[----:B------:R1:W-:Y:S01]  /*a260*/  STL [R1+0x1008], R4 ;  /* 0x0010080401007387 */ /* 0x0003e20000100800 */
[----:B------:R-:W-:-:S03]  /*a270*/  CS2R R180, SRZ ;  /* 0x0000000000b47805 */ /* 0x000fc6000001ff00 */
[----:B------:R4:W-:Y:S01]  /*a280*/  STL [R1+0xfd4], R3 ;  /* 0x000fd40301007387 */ /* 0x0009e20000100800 */
[----:B0-----:R-:W-:Y:S02]  /*a290*/  LEA R5, P4, R124, R2, 0x1 ;  /* 0x000000027c057211 */ /* 0x001fe400078808ff */
[----:B-1----:R-:W-:-:S03]  /*a2a0*/  LEA.HI.X.SX32 R4, R182, R0, 0x1, P5 ;  /* 0x00000000b6047211 */ /* 0x002fc600028f0eff */
[----:B------:R0:W-:Y:S01]  /*a2b0*/  STL [R1+0x1010], R5 ;  /* 0x0010100501007387 */ /* 0x0001e20000100800 */
[----:B----4-:R-:W-:-:S03]  /*a2c0*/  LEA R3, P5, R127, R2, 0x1 ;  /* 0x000000027f037211 */ /* 0x010fc600078a08ff */
[----:B------:R1:W-:Y:S04]  /*a2d0*/  STL [R1+0xfdc], R4 ;  /* 0x000fdc0401007387 */ /* 0x0003e80000100800 */
[----:B------:R4:W-:Y:S01]  /*a2e0*/  STL [R1+0x1018], R3 ;  /* 0x0010180301007387 */ /* 0x0009e20000100800 */
[----:B0-----:R-:W-:Y:S02]  /*a2f0*/  LEA.HI.X.SX32 R5, R183, R0, 0x1, P6 ;  /* 0x00000000b7057211 */ /* 0x001fe400030f0eff */
[----:B------:R-:W-:Y:S02]  /*a300*/  CS2R R182, SRZ ;  /* 0x0000000000b67805 */ /* 0x000fe4000001ff00 */
[----:B-1----:R-:W-:Y:S01]  /*a310*/  LEA R4, P6, R128, R2, 0x1 ;  /* 0x0000000280047211 */ /* 0x002fe200078c08ff */
[----:B------:R0:W-:Y:S01]  /*a320*/  STL [R1+0xfe4], R5 ;  /* 0x000fe40501007387 */ /* 0x0001e20000100800 */
[----:B----4-:R-:W-:-:S03]  /*a330*/  LEA.HI.X.SX32 R3, R116, R0, 0x1, P0 ;  /* 0x0000000074037211 */ /* 0x010fc600000f0eff */
[----:B------:R1:W-:Y:S04]  /*a340*/  STL [R1+0x1020], R4 ;  /* 0x0010200401007387 */ /* 0x0003e80000100800 */
        /* <DEDUP_REMOVED lines=29> */
[----:B------:R1:W-:Y:S01]  /*a520*/  STL [R1+0x1024], R4 ;  /* 0x0010240401007387 */ /* 0x0003e20000100800 */
[----:B------:R-:W-:-:S03]  /*a530*/  LEA.HI.X.SX32 R6, R186, R0, 0x1, P0 ;  /* 0x00000000ba067211 */ /* 0x000fc600000f0eff */
        /* <DEDUP_REMOVED lines=13> */
[----:B------:R-:W-:Y:S01]  /*a610*/  STL [R1+0x2034], R3 ;  /* 0x0020340301007387 */ /* 0x000fe20000100800 */
[----:B0-----:R-:W-:-:S03]  /*a620*/  LEA.HI.X.SX32 R5, R133, R0, 0x1, P5 ;  /* 0x0000000085057211 */ /* 0x001fc600028f0eff */
[----:B------:R0:W-:Y:S01]  /*a630*/  STL [R1+0x1038], R2 ;  /* 0x0010380201007387 */ /* 0x0001e20000100800 */
[----:B-1----:R-:W-:Y:S02]  /*a640*/  LEA.HI.X.SX32 R4, R185, R0, 0x1, P6 ;  /* 0x00000000b9047211 */ /* 0x002fe400030f0eff */
[----:B------:R-:W-:Y:S01]  /*a650*/  CS2R R184, SRZ ;  /* 0x0000000000b87805 */ /* 0x000fe2000001ff00 */
[----:B------:R1:W-:Y:S04]  /*a660*/  STL [R1+0x2020], R5 ;  /* 0x0020200501007387 */ /* 0x0003e80000100800 */
[----:B------:R4:W-:Y:S01]  /*a670*/  STL [R1+0x2024], R4 ;  /* 0x0020240401007387 */ /* 0x0009e20000100800 */
[----:B0-----:R-:W-:-:S03]  /*a680*/  IMAD.WIDE R2, R96, 0x2, R14 ;  /* 0x0000000260027825 */ /* 0x001fc600078e020e */
[----:B------:R0:W-:Y:S01]  /*a690*/  STL [R1+0x2028], R6 ;  /* 0x0020280601007387 */ /* 0x0001e20000100800 */
[-C--:B-1----:R-:W-:Y:S02]  /*a6a0*/  LEA.HI.X.SX32 R5, R187, R0.reuse, 0x1, P1 ;  /* 0x00000000bb057211 */ /* 0x082fe400008f0eff */
[----:B------:R-:W-:Y:S02]  /*a6b0*/  CS2R R186, SRZ ;  /* 0x0000000000ba7805 */ /* 0x000fe4000001ff00 */
[-C--:B----4-:R-:W-:Y:S01]  /*a6c0*/  LEA.HI.X.SX32 R4, R188, R0.reuse, 0x1, P2 ;  /* 0x00000000bc047211 */ /* 0x090fe200010f0eff */
[----:B------:R-:W-:Y:S01]  /*a6d0*/  STL [R1+0x202c], R5 ;  /* 0x00202c0501007387 */ /* 0x000fe20000100800 */
[----:B------:R-:W-:Y:S02]  /*a6e0*/  LEA.HI.X.SX32 R0, R137, R0, 0x1, P3 ;  /* 0x0000000089007211 */ /* 0x000fe400018f0eff */
[----:B------:R-:W-:Y:S01]  /*a6f0*/  CS2R R188, SRZ ;  /* 0x0000000000bc7805 */ /* 0x000fe2000001ff00 */
[C---:B0-----:R-:W-:Y:S01]  /*a700*/  IMAD.WIDE R6, R96.reuse, 0x2, R20 ;  /* 0x0000000260067825 */ /* 0x041fe200078e0214 */
[----:B------:R0:W-:Y:S04]  /*a710*/  STL [R1+0x2030], R4 ;  /* 0x0020300401007387 */ /* 0x0001e80000100800 */
[----:B------:R-:W-:Y:S04]  /*a720*/  STL [R1+0x1044], R2 ;  /* 0x0010440201007387 */ /* 0x000fe80000100800 */
[----:B------:R1:W-:Y:S01]  /*a730*/  STL [R1+0x103c], R0 ;  /* 0x00103c0001007387 */ /* 0x0003e20000100800 */
[----:B0-----:R-:W-:-:S03]  /*a740*/  IMAD.WIDE R4, R96, 0x2, R18 ;  /* 0x0000000260047825 */ /* 0x001fc600078e0212 */
[----:B------:R0:W-:Y:S01]  /*a750*/  STL [R1+0x1040], R3 ;  /* 0x0010400301007387 */ /* 0x0001e20000100800 */
[----:B-1----:R-:W-:Y:S02]  /*a760*/  IMAD R0, R216, 0x7e, RZ ;  /* 0x0000007ed8007824 */ /* 0x002fe400078e02ff */
[----:B0-----:R-:W-:Y:S01]  /*a770*/  IMAD.WIDE R2, R96, 0x2, R16 ;  /* 0x0000000260027825 */ /* 0x001fe200078e0210 */
[----:B------:R-:W-:-:S03]  /*a780*/  CS2R R96, SRZ ;  /* 0x0000000000607805 */ /* 0x000fc6000001ff00 */
[C---:B------:R-:W-:Y:S01]  /*a790*/  IMAD.WIDE R8, R0.reuse, 0x2, R14 ;  /* 0x0000000200087825 */ /* 0x040fe200078e020e */
[----:B------:R-:W-:Y:S04]  /*a7a0*/  STL [R1+0x104c], R2 ;  /* 0x00104c0201007387 */ /* 0x000fe80000100800 */
[----:B------:R0:W-:Y:S04]  /*a7b0*/  STL [R1+0x1048], R3 ;  /* 0x0010480301007387 */ /* 0x0001e80000100800 */
[----:B------:R-:W-:Y:S04]  /*a7c0*/  STL [R1+0x1054], R4 ;  /* 0x0010540401007387 */ /* 0x000fe80000100800 */
[----:B------:R1:W-:Y:S01]  /*a7d0*/  STL [R1+0x1050], R5 ;  /* 0x0010500501007387 */ /* 0x0003e20000100800 */
[----:B0-----:R-:W-:-:S03]  /*a7e0*/  IMAD.WIDE R2, R0, 0x2, R16 ;  /* 0x0000000200027825 */ /* 0x001fc600078e0210 */
[----:B------:R-:W-:Y:S04]  /*a7f0*/  STL [R1+0x105c], R6 ;  /* 0x00105c0601007387 */ /* 0x000fe80000100800 */
[----:B------:R0:W-:Y:S01]  /*a800*/  STL [R1+0x1058], R7 ;  /* 0x0010580701007387 */ /* 0x0001e20000100800 */
[----:B-1----:R-:W-:-:S03]  /*a810*/  IMAD.WIDE R4, R0, 0x2, R18 ;  /* 0x0000000200047825 */ /* 0x002fc600078e0212 */
[----:B------:R-:W-:Y:S04]  /*a820*/  STL [R1+0x1064], R8 ;  /* 0x0010640801007387 */ /* 0x000fe80000100800 */
[----:B------:R1:W-:Y:S01]  /*a830*/  STL [R1+0x1060], R9 ;  /* 0x0010600901007387 */ /* 0x0003e20000100800 */
[----:B0-----:R-:W-:-:S03]  /*a840*/  IMAD.WIDE R6, R0, 0x2, R20 ;  /* 0x0000000200067825 */ /* 0x001fc600078e0214 */
[----:B------:R-:W-:Y:S01]  /*a850*/  STL [R1+0x106c], R2 ;  /* 0x00106c0201007387 */ /* 0x000fe20000100800 */
[----:B------:R-:W-:-:S03]  /*a860*/  IMAD R0, R216, 0x7c, RZ ;  /* 0x0000007cd8007824 */ /* 0x000fc600078e02ff */
[----:B------:R0:W-:Y:S01]  /*a870*/  STL [R1+0x1068], R3 ;  /* 0x0010680301007387 */ /* 0x0001e20000100800 */
[----:B-1----:R-:W-:-:S03]  /*a880*/  IMAD.WIDE R8, R10, 0x2, R14 ;  /* 0x000000020a087825 */ /* 0x002fc600078e020e */
        /* <DEDUP_REMOVED lines=777> */
[----:B------:R-:W-:-:S03]  /*d920*/  IMAD.SHL.U32 R0, R216, 0x40, RZ ;  /* 0x00000040d8007824 */ /* 0x000fc600078e00ff */
        /* <DEDUP_REMOVED lines=38> */
[----:B------:R-:W0:Y:S03]  /*db90*/  LDC R10, c[0x0][0x238] ;  /* 0x00008e00ff0a7b82 */ /* 0x000e260000000800 */
[----:B------:R4:W-:Y:S01]  /*dba0*/  STL [R1+0x1848], R3 ;  /* 0x0018480301007387 */ /* 0x0009e20000100800 */
[----:B-1----:R-:W-:-:S03]  /*dbb0*/  IMAD.WIDE R8, R0, 0x2, R14 ;  /* 0x0000000200087825 */ /* 0x002fc600078e020e */
[----:B------:R-:W-:Y:S04]  /*dbc0*/  STL [R1+0x1854], R4 ;  /* 0x0018540401007387 */ /* 0x000fe80000100800 */
[----:B------:R1:W-:Y:S01]  /*dbd0*/  STL [R1+0x1850], R5 ;  /* 0x0018500501007387 */ /* 0x0003e20000100800 */
[----:B----4-:R-:W-:-:S03]  /*dbe0*/  IMAD.WIDE R2, R0, 0x2, R16 ;  /* 0x0000000200027825 */ /* 0x010fc600078e0210 */
[----:B------:R-:W-:Y:S04]  /*dbf0*/  STL [R1+0x185c], R6 ;  /* 0x00185c0601007387 */ /* 0x000fe80000100800 */
[----:B------:R4:W-:Y:S01]  /*dc00*/  STL [R1+0x1858], R7 ;  /* 0x0018580701007387 */ /* 0x0009e20000100800 */
[----:B-1----:R-:W-:-:S03]  /*dc10*/  IMAD.WIDE R4, R0, 0x2, R18 ;  /* 0x0000000200047825 */ /* 0x002fc600078e0212 */
[----:B------:R1:W-:Y:S04]  /*dc20*/  STL [R1+0x1864], R8 ;  /* 0x0018640801007387 */ /* 0x0003e80000100800 */
[----:B------:R-:W-:Y:S01]  /*dc30*/  STL [R1+0x1860], R9 ;  /* 0x0018600901007387 */ /* 0x000fe20000100800 */
[----:B----4-:R-:W-:-:S03]  /*dc40*/  IMAD.WIDE R6, R0, 0x2, R20 ;  /* 0x0000000200067825 */ /* 0x010fc600078e0214 */
[----:B------:R-:W-:Y:S01]  /*dc50*/  STL [R1+0x186c], R2 ;  /* 0x00186c0201007387 */ /* 0x000fe20000100800 */
[C---:B------:R-:W-:Y:S02]  /*dc60*/  IMAD R0, R216.reuse, 0x3c, RZ ;  /* 0x0000003cd8007824 */ /* 0x040fe400078e02ff */
[----:B-1----:R-:W-:Y:S01]  /*dc70*/  IMAD R8, R216, 0x3d, RZ ;  /* 0x0000003dd8087824 */ /* 0x002fe200078e02ff */
[----:B------:R1:W-:Y:S04]  /*dc80*/  STL [R1+0x1868], R3 ;  /* 0x0018680301007387 */ /* 0x0003e80000100800 */
[----:B------:R-:W-:Y:S04]  /*dc90*/  STL [R1+0x1874], R4 ;  /* 0x0018740401007387 */ /* 0x000fe80000100800 */
[----:B------:R4:W-:Y:S01]  /*dca0*/  STL [R1+0x1870], R5 ;  /* 0x0018700501007387 */ /* 0x0009e20000100800 */
[----:B-1----:R-:W-:-:S03]  /*dcb0*/  IMAD.WIDE R2, R8, 0x2, R14 ;  /* 0x0000000208027825 */ /* 0x002fc600078e020e */
[----:B------:R-:W-:Y:S04]  /*dcc0*/  STL [R1+0x187c], R6 ;  /* 0x00187c0601007387 */ /* 0x000fe80000100800 */
[----:B------:R1:W-:Y:S01]  /*dcd0*/  STL [R1+0x1878], R7 ;  /* 0x0018780701007387 */ /* 0x0003e20000100800 */
[----:B----4-:R-:W-:-:S03]  /*dce0*/  IMAD.WIDE R4, R8, 0x2, R18 ;  /* 0x0000000208047825 */ /* 0x010fc600078e0212 */
[----:B------:R-:W-:Y:S04]  /*dcf0*/  STL [R1+0x1884], R2 ;  /* 0x0018840201007387 */ /* 0x000fe80000100800 */
[----:B------:R4:W-:Y:S01]  /*dd00*/  STL [R1+0x1880], R3 ;  /* 0x0018800301007387 */ /* 0x0009e20000100800 */
[----:B-1----:R-:W-:-:S04]  /*dd10*/  IMAD.WIDE R6, R8, 0x2, R20 ;  /* 0x0000000208067825 */ /* 0x002fc800078e0214 */
[----:B----4-:R-:W-:-:S04]  /*dd20*/  IMAD.WIDE R2, R8, 0x2, R16 ;  /* 0x0000000208027825 */ /* 0x010fc800078e0210 */
[C---:B------:R-:W-:Y:S01]  /*dd30*/  IMAD.WIDE R8, R0.reuse, 0x2, R14 ;  /* 0x0000000200087825 */ /* 0x040fe200078e020e */
[----:B------:R-:W-:Y:S04]  /*dd40*/  STL [R1+0x188c], R2 ;  /* 0x00188c0201007387 */ /* 0x000fe80000100800 */
[----:B------:R1:W-:Y:S04]  /*dd50*/  STL [R1+0x1888], R3 ;  /* 0x0018880301007387 */ /* 0x0003e80000100800 */
[----:B------:R-:W-:Y:S04]  /*dd60*/  STL [R1+0x1894], R4 ;  /* 0x0018940401007387 */ /* 0x000fe80000100800 */
[----:B------:R4:W-:Y:S01]  /*dd70*/  STL [R1+0x1890], R5 ;  /* 0x0018900501007387 */ /* 0x0009e20000100800 */
[----:B-1----:R-:W-:-:S03]  /*dd80*/  IMAD.WIDE R2, R0, 0x2, R16 ;  /* 0x0000000200027825 */ /* 0x002fc600078e0210 */
[----:B------:R-:W-:Y:S04]  /*dd90*/  STL [R1+0x189c], R6 ;  /* 0x00189c0601007387 */ /* 0x000fe80000100800 */
[----:B------:R-:W-:Y:S01]  /*dda0*/  STL [R1+0x1898], R7 ;  /* 0x0018980701007387 */ /* 0x000fe20000100800 */
[----:B----4-:R-:W-:-:S03]  /*ddb0*/  IMAD.WIDE R4, R0, 0x2, R18 ;  /* 0x0000000200047825 */ /* 0x010fc600078e0212 */
[----:B------:R1:W-:Y:S04]  /*ddc0*/  STL [R1+0x18a4], R8 ;  /* 0x0018a40801007387 */ /* 0x0003e80000100800 */
[----:B------:R4:W-:Y:S04]  /*ddd0*/  STL [R1+0x18a0], R9 ;  /* 0x0018a00901007387 */ /* 0x0009e80000100800 */
[----:B------:R-:W-:Y:S04]  /*dde0*/  STL [R1+0x18ac], R2 ;  /* 0x0018ac0201007387 */ /* 0x000fe80000100800 */
[----:B------:R2:W-:Y:S01]  /*ddf0*/  STL [R1+0x18a8], R3 ;  /* 0x0018a80301007387 */ /* 0x0005e20000100800 */
[----:B-1----:R-:W-:Y:S01]  /*de00*/  IMAD R8, R216, 0x3b, RZ ;  /* 0x0000003bd8087824 */ /* 0x002fe200078e02ff */
[----:B----4-:R-:W1:Y:S02]  /*de10*/  LDC R9, c[0x0][0x238] ;  /* 0x00008e00ff097b82 */ /* 0x010e640000000800 */
[----:B------:R-:W-:Y:S01]  /*de20*/  STL [R1+0x18b4], R4 ;  /* 0x0018b40401007387 */ /* 0x000fe20000100800 */
[----:B------:R-:W-:-:S03]  /*de30*/  IMAD.WIDE R6, R8, 0x2, R14 ;  /* 0x0000000208067825 */ /* 0x000fc600078e020e */
[----:B------:R4:W-:Y:S01]  /*de40*/  STL [R1+0x18b0], R5 ;  /* 0x0018b00501007387 */ /* 0x0009e20000100800 */
[----:B--2---:R-:W-:-:S04]  /*de50*/  IMAD.WIDE R2, R0, 0x2, R20 ;  /* 0x0000000200027825 */ /* 0x004fc800078e0214 */
[----:B0-----:R-:W-:Y:S01]  /*de60*/  IMAD R0, R10, 0x3a, RZ ;  /* 0x0000003a0a007824 */ /* 0x001fe200078e02ff */
[----:B------:R-:W-:Y:S01]  /*de70*/  STL [R1+0x18bc], R2 ;  /* 0x0018bc0201007387 */ /* 0x000fe20000100800 */
[----:B------:R-:W0:Y:S01]  /*de80*/  LDC R10, c[0x0][0x238] ;  /* 0x00008e00ff0a7b82 */ /* 0x000e220000000800 */
[C---:B----4-:R-:W-:Y:S02]  /*de90*/  IMAD.WIDE R4, R8.reuse, 0x2, R18 ;  /* 0x0000000208047825 */ /* 0x050fe400078e0212 */
[----:B------:R2:W-:Y:S04]  /*dea0*/  STL [R1+0x18b8], R3 ;  /* 0x0018b80301007387 */ /* 0x0005e80000100800 */
[----:B------:R-:W-:Y:S04]  /*deb0*/  STL [R1+0x18c4], R6 ;  /* 0x0018c40601007387 */ /* 0x000fe80000100800 */
[----:B------:R4:W-:Y:S01]  /*dec0*/  STL [R1+0x18c0], R7 ;  /* 0x0018c00701007387 */ /* 0x0009e20000100800 */
[----:B--2---:R-:W-:-:S05]  /*ded0*/  IMAD.WIDE R2, R8, 0x2, R16 ;  /* 0x0000000208027825 */ /* 0x004fca00078e0210 */
[----:B------:R-:W-:Y:S01]  /*dee0*/  STL [R1+0x18cc], R2 ;  /* 0x0018cc0201007387 */ /* 0x000fe20000100800 */
[----:B----4-:R-:W-:-:S03]  /*def0*/  IMAD.WIDE R6, R0, 0x2, R14 ;  /* 0x0000000200067825 */ /* 0x010fc600078e020e */
[----:B------:R2:W-:Y:S04]  /*df00*/  STL [R1+0x18c8], R3 ;  /* 0x0018c80301007387 */ /* 0x0005e80000100800 */
[----:B------:R-:W-:Y:S04]  /*df10*/  STL [R1+0x18d4], R4 ;  /* 0x0018d40401007387 */ /* 0x000fe80000100800 */
[----:B------:R4:W-:Y:S01]  /*df20*/  STL [R1+0x18d0], R5 ;  /* 0x0018d00501007387 */ /* 0x0009e20000100800 */
[----:B--2---:R-:W-:-:S04]  /*df30*/  IMAD.WIDE R2, R8, 0x2, R20 ;  /* 0x0000000208027825 */ /* 0x004fc800078e0214 */
[----:B-1----:R-:W-:Y:S01]  /*df40*/  IMAD R8, R9, 0x39, RZ ;  /* 0x0000003909087824 */ /* 0x002fe200078e02ff */
[----:B------:R-:W-:Y:S01]  /*df50*/  STL [R1+0x18dc], R2 ;  /* 0x0018dc0201007387 */ /* 0x000fe20000100800 */
[----:B----4-:R-:W-:-:S03]  /*df60*/  IMAD.WIDE R4, R0, 0x2, R18 ;  /* 0x0000000200047825 */ /* 0x010fc600078e0212 */
[----:B------:R1:W-:Y:S04]  /*df70*/  STL [R1+0x18d8], R3 ;  /* 0x0018d80301007387 */ /* 0x0003e80000100800 */
[----:B------:R-:W-:Y:S04]  /*df80*/  STL [R1+0x18e4], R6 ;  /* 0x0018e40601007387 */ /* 0x000fe80000100800 */
[----:B------:R2:W-:Y:S01]  /*df90*/  STL [R1+0x18e0], R7 ;  /* 0x0018e00701007387 */ /* 0x0005e20000100800 */
[----:B-1----:R-:W-:-:S05]  /*dfa0*/  IMAD.WIDE R2, R0, 0x2, R16 ;  /* 0x0000000200027825 */ /* 0x002fca00078e0210 */
[----:B------:R-:W-:Y:S01]  /*dfb0*/  STL [R1+0x18ec], R2 ;  /* 0x0018ec0201007387 */ /* 0x000fe20000100800 */
[----:B--2---:R-:W-:-:S03]  /*dfc0*/  IMAD.WIDE R6, R0, 0x2, R20 ;  /* 0x0000000200067825 */ /* 0x004fc600078e0214 */
[----:B------:R1:W-:Y:S01]  /*dfd0*/  STL [R1+0x18e8], R3 ;  /* 0x0018e80301007387 */ /* 0x0003e20000100800 */
[----:B0-----:R-:W-:-:S03]  /*dfe0*/  IMAD R0, R10, 0x38, RZ ;  /* 0x000000380a007824 */ /* 0x001fc600078e02ff */
[----:B------:R-:W-:Y:S01]  /*dff0*/  STL [R1+0x18f4], R4 ;  /* 0x0018f40401007387 */ /* 0x000fe20000100800 */
[----:B------:R-:W0:Y:S03]  /*e000*/  LDC R10, c[0x0][0x238] ;  /* 0x00008e00ff0a7b82 */ /* 0x000e260000000800 */
[----:B------:R2:W-:Y:S01]  /*e010*/  STL [R1+0x18f0], R5 ;  /* 0x0018f00501007387 */ /* 0x0005e20000100800 */
[----:B-1----:R-:W-:-:S03]  /*e020*/  IMAD.WIDE R2, R8, 0x2, R14 ;  /* 0x0000000208027825 */ /* 0x002fc600078e020e */
[----:B------:R-:W-:Y:S04]  /*e030*/  STL [R1+0x18fc], R6 ;  /* 0x0018fc0601007387 */ /* 0x000fe80000100800 */
[----:B------:R1:W-:Y:S01]  /*e040*/  STL [R1+0x18f8], R7 ;  /* 0x0018f80701007387 */ /* 0x0003e20000100800 */
[----:B--2---:R-:W-:-:S03]  /*e050*/  IMAD.WIDE R4, R8, 0x2, R18 ;  /* 0x0000000208047825 */ /* 0x004fc600078e0212 */
[----:B------:R-:W-:Y:S04]  /*e060*/  STL [R1+0x1904], R2 ;  /* 0x0019040201007387 */ /* 0x000fe80000100800 */
[----:B------:R2:W-:Y:S01]  /*e070*/  STL [R1+0x1900], R3 ;  /* 0x0019000301007387 */ /* 0x0005e20000100800 */
[----:B-1----:R-:W-:-:S04]  /*e080*/  IMAD.WIDE R6, R8, 0x2, R20 ;  /* 0x0000000208067825 */ /* 0x002fc800078e0214 */
[----:B--2---:R-:W-:-:S04]  /*e090*/  IMAD.WIDE R2, R8, 0x2, R16 ;  /* 0x0000000208027825 */ /* 0x004fc800078e0210 */
        /* <DEDUP_REMOVED lines=8> */
[----:B--2---:R-:W-:-:S03]  /*e120*/  IMAD.WIDE R4, R0, 0x2, R18 ;  /* 0x0000000200047825 */ /* 0x004fc600078e0212 */
[----:B------:R3:W-:Y:S04]  /*e130*/  STL [R1+0x1924], R8 ;  /* 0x0019240801007387 */ /* 0x0007e80000100800 */
[----:B------:R1:W-:Y:S04]  /*e140*/  STL [R1+0x1920], R9 ;  /* 0x0019200901007387 */ /* 0x0003e80000100800 */
[----:B------:R-:W-:Y:S04]  /*e150*/  STL [R1+0x192c], R2 ;  /* 0x00192c0201007387 */ /* 0x000fe80000100800 */
[----:B------:R2:W-:Y:S01]  /*e160*/  STL [R1+0x1928], R3 ;  /* 0x0019280301007387 */ /* 0x0005e20000100800 */
[----:B---3--:R-:W-:Y:S01]  /*e170*/  IMAD R8, R11, 0x37, RZ ;  /* 0x000000370b087824 */ /* 0x008fe200078e02ff */
[----:B-1----:R-:W1:Y:S02]  /*e180*/  LDC R9, c[0x0][0x238] ;  /* 0x00008e00ff097b82 */ /* 0x002e640000000800 */
[----:B------:R-:W-:Y:S01]  /*e190*/  STL [R1+0x1934], R4 ;  /* 0x0019340401007387 */ /* 0x000fe20000100800 */
[----:B------:R-:W-:-:S03]  /*e1a0*/  IMAD.WIDE R6, R8, 0x2, R14 ;  /* 0x0000000208067825 */ /* 0x000fc600078e020e */
[----:B------:R3:W-:Y:S01]  /*e1b0*/  STL [R1+0x1930], R5 ;  /* 0x0019300501007387 */ /* 0x0007e20000100800 */
[----:B--2---:R-:W-:Y:S01]  /*e1c0*/  IMAD.WIDE R2, R0, 0x2, R20 ;  /* 0x0000000200027825 */ /* 0x004fe200078e0214 */
[----:B------:R-:W2:Y:S03]  /*e1d0*/  LDC R11, c[0x0][0x238] ;  /* 0x00008e00ff0b7b82 */ /* 0x000ea60000000800 */
[----:B------:R-:W-:Y:S01]  /*e1e0*/  IMAD R0, R12, 0x36, RZ ;  /* 0x000000360c007824 */ /* 0x000fe200078e02ff */
[----:B------:R-:W-:Y:S01]  /*e1f0*/  STL [R1+0x193c], R2 ;  /* 0x00193c0201007387 */ /* 0x000fe20000100800 */
[----:B---3--:R-:W-:-:S03]  /*e200*/  IMAD.WIDE R4, R8, 0x2, R18 ;  /* 0x0000000208047825 */ /* 0x008fc600078e0212 */
[----:B------:R3:W-:Y:S01]  /*e210*/  STL [R1+0x1938], R3 ;  /* 0x0019380301007387 */ /* 0x0007e20000100800 */
[----:B------:R-:W4:Y:S03]  /*e220*/  LDC R12, c[0x0][0x238] ;  /* 0x00008e00ff0c7b82 */ /* 0x000f260000000800 */
[----:B------:R-:W-:Y:S04]  /*e230*/  STL [R1+0x1944], R6 ;  /* 0x0019440601007387 */ /* 0x000fe80000100800 */
[----:B------:R0:W-:Y:S01]  /*e240*/  STL [R1+0x1940], R7 ;  /* 0x0019400701007387 */ /* 0x0001e20000100800 */
[----:B---3--:R-:W-:-:S05]  /*e250*/  IMAD.WIDE R2, R8, 0x2, R16 ;  /* 0x0000000208027825 */ /* 0x008fca00078e0210 */
[----:B------:R-:W-:Y:S01]  /*e260*/  STL [R1+0x194c], R2 ;  /* 0x00194c0201007387 */ /* 0x000fe20000100800 */
[----:B0-----:R-:W-:-:S03]  /*e270*/  IMAD.WIDE R6, R0, 0x2, R14 ;  /* 0x0000000200067825 */ /* 0x001fc600078e020e */
[----:B------:R0:W-:Y:S04]  /*e280*/  STL [R1+0x1948], R3 ;  /* 0x0019480301007387 */ /* 0x0001e80000100800 */
[----:B------:R-:W-:Y:S04]  /*e290*/  STL [R1+0x1954], R4 ;  /* 0x0019540401007387 */ /* 0x000fe80000100800 */
[----:B------:R3:W-:Y:S01]  /*e2a0*/  STL [R1+0x1950], R5 ;  /* 0x0019500501007387 */ /* 0x0007e20000100800 */
[----:B0-----:R-:W-:-:S04]  /*e2b0*/  IMAD.WIDE R2, R8, 0x2, R20 ;  /* 0x0000000208027825 */ /* 0x001fc800078e0214 */
[----:B-1----:R-:W-:Y:S01]  /*e2c0*/  IMAD R8, R9, 0x35, RZ ;  /* 0x0000003509087824 */ /* 0x002fe200078e02ff */
[----:B------:R-:W-:Y:S01]  /*e2d0*/  STL [R1+0x195c], R2 ;  /* 0x00195c0201007387 */ /* 0x000fe20000100800 */
[----:B---3--:R-:W-:-:S03]  /*e2e0*/  IMAD.WIDE R4, R0, 0x2, R18 ;  /* 0x0000000200047825 */ /* 0x008fc600078e0212 */
[----:B------:R0:W-:Y:S04]  /*e2f0*/  STL [R1+0x1958], R3 ;  /* 0x0019580301007387 */ /* 0x0001e80000100800 */
[----:B------:R-:W-:Y:S04]  /*e300*/  STL [R1+0x1964], R6 ;  /* 0x0019640601007387 */ /* 0x000fe80000100800 */
[----:B------:R1:W-:Y:S01]  /*e310*/  STL [R1+0x1960], R7 ;  /* 0x0019600701007387 */ /* 0x0003e20000100800 */
[----:B0-----:R-:W-:-:S05]  /*e320*/  IMAD.WIDE R2, R0, 0x2, R16 ;  /* 0x0000000200027825 */ /* 0x001fca00078e0210 */
[----:B------:R-:W-:Y:S01]  /*e330*/  STL [R1+0x196c], R2 ;  /* 0x00196c0201007387 */ /* 0x000fe20000100800 */
[----:B-1----:R-:W-:-:S03]  /*e340*/  IMAD.WIDE R6, R0, 0x2, R20 ;  /* 0x0000000200067825 */ /* 0x002fc600078e0214 */
[----:B------:R0:W-:Y:S01]  /*e350*/  STL [R1+0x1968], R3 ;  /* 0x0019680301007387 */ /* 0x0001e20000100800 */
[----:B------:R-:W-:-:S03]  /*e360*/  IMAD R0, R10, 0x34, RZ ;  /* 0x000000340a007824 */ /* 0x000fc600078e02ff */
[----:B------:R-:W-:Y:S01]  /*e370*/  STL [R1+0x1974], R4 ;  /* 0x0019740401007387 */ /* 0x000fe20000100800 */
[----:B------:R-:W1:Y:S03]  /*e380*/  LDC R10, c[0x0][0x238] ;  /* 0x00008e00ff0a7b82 */ /* 0x000e660000000800 */
[----:B------:R3:W-:Y:S01]  /*e390*/  STL [R1+0x1970], R5 ;  /* 0x0019700501007387 */ /* 0x0007e20000100800 */
[----:B0-----:R-:W-:-:S03]  /*e3a0*/  IMAD.WIDE R2, R8, 0x2, R14 ;  /* 0x0000000208027825 */ /* 0x001fc600078e020e */
[----:B------:R-:W-:Y:S04]  /*e3b0*/  STL [R1+0x197c], R6 ;  /* 0x00197c0601007387 */ /* 0x000fe80000100800 */
[----:B------:R0:W-:Y:S01]  /*e3c0*/  STL [R1+0x1978], R7 ;  /* 0x0019780701007387 */ /* 0x0001e20000100800 */
[----:B---3--:R-:W-:-:S03]  /*e3d0*/  IMAD.WIDE R4, R8, 0x2, R18 ;  /* 0x0000000208047825 */ /* 0x008fc600078e0212 */
[----:B------:R-:W-:Y:S04]  /*e3e0*/  STL [R1+0x1984], R2 ;  /* 0x0019840201007387 */ /* 0x000fe80000100800 */
[----:B------:R3:W-:Y:S01]  /*e3f0*/  STL [R1+0x1980], R3 ;  /* 0x0019800301007387 */ /* 0x0007e20000100800 */
[----:B0-----:R-:W-:-:S04]  /*e400*/  IMAD.WIDE R6, R8, 0x2, R20 ;  /* 0x0000000208067825 */ /* 0x001fc800078e0214 */
[----:B---3--:R-:W-:-:S04]  /*e410*/  IMAD.WIDE R2, R8, 0x2, R16 ;  /* 0x0000000208027825 */ /* 0x008fc800078e0210 */
[C---:B------:R-:W-:Y:S01]  /*e420*/  IMAD.WIDE R8, R0.reuse, 0x2, R14 ;  /* 0x0000000200087825 */ /* 0x040fe200078e020e */
[----:B------:R-:W-:Y:S04]  /*e430*/  STL [R1+0x198c], R2 ;  /* 0x00198c0201007387 */ /* 0x000fe80000100800 */
[----:B------:R0:W-:Y:S04]  /*e440*/  STL [R1+0x1988], R3 ;  /* 0x0019880301007387 */ /* 0x0001e80000100800 */
[----:B------:R-:W-:Y:S04]  /*e450*/  STL [R1+0x1994], R4 ;  /* 0x0019940401007387 */ /* 0x000fe80000100800 */
[----:B------:R3:W-:Y:S01]  /*e460*/  STL [R1+0x1990], R5 ;  /* 0x0019900501007387 */ /* 0x0007e20000100800 */
[----:B0-----:R-:W-:-:S03]  /*e470*/  IMAD.WIDE R2, R0, 0x2, R16 ;  /* 0x0000000200027825 */ /* 0x001fc600078e0210 */
[----:B------:R-:W-:Y:S04]  /*e480*/  STL [R1+0x199c], R6 ;  /* 0x00199c0601007387 */ /* 0x000fe80000100800 */
[----:B------:R-:W-:Y:S01]  /*e490*/  STL [R1+0x1998], R7 ;  /* 0x0019980701007387 */ /* 0x000fe20000100800 */
[----:B---3--:R-:W-:-:S03]  /*e4a0*/  IMAD.WIDE R4, R0, 0x2, R18 ;  /* 0x0000000200047825 */ /* 0x008fc600078e0212 */
[----:B------:R2:W-:Y:S04]  /*e4b0*/  STL [R1+0x19a4], R8 ;  /* 0x0019a40801007387 */ /* 0x0005e80000100800 */
[----:B------:R0:W-:Y:S04]  /*e4c0*/  STL [R1+0x19a0], R9 ;  /* 0x0019a00901007387 */ /* 0x0001e80000100800 */
[----:B------:R-:W-:Y:S04]  /*e4d0*/  STL [R1+0x19ac], R2 ;  /* 0x0019ac0201007387 */ /* 0x000fe80000100800 */
[----:B------:R3:W-:Y:S01]  /*e4e0*/  STL [R1+0x19a8], R3 ;  /* 0x0019a80301007387 */ /* 0x0007e20000100800 */
[----:B--2---:R-:W-:Y:S01]  /*e4f0*/  IMAD R8, R11, 0x33, RZ ;  /* 0x000000330b087824 */ /* 0x004fe200078e02ff */
[----:B0-----:R-:W0:Y:S02]  /*e500*/  LDC R9, c[0x0][0x238] ;  /* 0x00008e00ff097b82 */ /* 0x001e240000000800 */
[----:B------:R-:W-:Y:S01]  /*e510*/  STL [R1+0x19b4], R4 ;  /* 0x0019b40401007387 */ /* 0x000fe20000100800 */
[----:B------:R-:W-:-:S03]  /*e520*/  IMAD.WIDE R6, R8, 0x2, R14 ;  /* 0x0000000208067825 */ /* 0x000fc600078e020e */
[----:B------:R2:W-:Y:S01]  /*e530*/  STL [R1+0x19b0], R5 ;  /* 0x0019b00501007387 */ /* 0x0005e20000100800 */
[----:B---3--:R-:W-:Y:S01]  /*e540*/  IMAD.WIDE R2, R0, 0x2, R20 ;  /* 0x0000000200027825 */ /* 0x008fe200078e0214 */
[----:B------:R-:W3:Y:S03]  /*e550*/  LDC R11, c[0x0][0x238] ;  /* 0x00008e00ff0b7b82 */ /* 0x000ee60000000800 */
[----:B----4-:R-:W-:Y:S01]  /*e560*/  IMAD R0, R12, 0x32, RZ ;  /* 0x000000320c007824 */ /* 0x010fe200078e02ff */
[----:B------:R-:W-:Y:S01]  /*e570*/  STL [R1+0x19bc], R2 ;  /* 0x0019bc0201007387 */ /* 0x000fe20000100800 */
[----:B--2---:R-:W-:-:S03]  /*e580*/  IMAD.WIDE R4, R8, 0x2, R18 ;  /* 0x0000000208047825 */ /* 0x004fc600078e0212 */
[----:B------:R2:W-:Y:S01]  /*e590*/  STL [R1+0x19b8], R3 ;  /* 0x0019b80301007387 */ /* 0x0005e20000100800 */
[----:B------:R-:W4:Y:S03]  /*e5a0*/  LDC R12, c[0x0][0x238] ;  /* 0x00008e00ff0c7b82 */ /* 0x000f260000000800 */
[----:B------:R-:W-:Y:S04]  /*e5b0*/  STL [R1+0x19c4], R6 ;  /* 0x0019c40601007387 */ /* 0x000fe80000100800 */
[----:B------:R1:W-:Y:S01]  /*e5c0*/  STL [R1+0x19c0], R7 ;  /* 0x0019c00701007387 */ /* 0x0003e20000100800 */
[----:B--2---:R-:W-:-:S05]  /*e5d0*/  IMAD.WIDE R2, R8, 0x2, R16 ;  /* 0x0000000208027825 */ /* 0x004fca00078e0210 */
[----:B------:R-:W-:Y:S01]  /*e5e0*/  STL [R1+0x19cc], R2 ;  /* 0x0019cc0201007387 */ /* 0x000fe20000100800 */
[----:B-1----:R-:W-:-:S03]  /*e5f0*/  IMAD.WIDE R6, R0, 0x2, R14 ;  /* 0x0000000200067825 */ /* 0x002fc600078e020e */
[----:B------:R1:W-:Y:S04]  /*e600*/  STL [R1+0x19c8], R3 ;  /* 0x0019c80301007387 */ /* 0x0003e80000100800 */
[----:B------:R-:W-:Y:S04]  /*e610*/  STL [R1+0x19d4], R4 ;  /* 0x0019d40401007387 */ /* 0x000fe80000100800 */
[----:B------:R2:W-:Y:S01]  /*e620*/  STL [R1+0x19d0], R5 ;  /* 0x0019d00501007387 */ /* 0x0005e20000100800 */
[----:B-1----:R-:W-:-:S04]  /*e630*/  IMAD.WIDE R2, R8, 0x2, R20 ;  /* 0x0000000208027825 */ /* 0x002fc800078e0214 */
[----:B0-----:R-:W-:Y:S01]  /*e640*/  IMAD R8, R9, 0x31, RZ ;  /* 0x0000003109087824 */ /* 0x001fe200078e02ff */
[----:B------:R-:W-:Y:S01]  /*e650*/  STL [R1+0x19dc], R2 ;  /* 0x0019dc0201007387 */ /* 0x000fe20000100800 */
[----:B--2---:R-:W-:-:S03]  /*e660*/  IMAD.WIDE R4, R0, 0x2, R18 ;  /* 0x0000000200047825 */ /* 0x004fc600078e0212 */
        /* <DEDUP_REMOVED lines=14> */
[----:B--2---:R-:W-:-:S03]  /*e750*/  IMAD.WIDE R4, R8, 0x2, R18 ;  /* 0x0000000208047825 */ /* 0x004fc600078e0212 */
[----:B------:R-:W-:Y:S04]  /*e760*/  STL [R1+0x1a04], R2 ;  /* 0x001a040201007387 */ /* 0x000fe80000100800 */
[----:B------:R2:W-:Y:S01]  /*e770*/  STL [R1+0x1a00], R3 ;  /* 0x001a000301007387 */ /* 0x0005e20000100800 */
[----:B0-----:R-:W-:-:S04]  /*e780*/  IMAD.WIDE R6, R8, 0x2, R20 ;  /* 0x0000000208067825 */ /* 0x001fc800078e0214 */
[----:B--2---:R-:W-:-:S04]  /*e790*/  IMAD.WIDE R2, R8, 0x2, R16 ;  /* 0x0000000208027825 */ /* 0x004fc800078e0210 */
        /* <DEDUP_REMOVED lines=14> */
[----:B0-----:R-:W0:Y:S02]  /*e880*/  LDC R9, c[0x0][0x238] ;  /* 0x00008e00ff097b82 */ /* 0x001e240000000800 */
[----:B------:R-:W-:Y:S01]  /*e890*/  STL [R1+0x1a34], R4 ;  /* 0x001a340401007387 */ /* 0x000fe20000100800 */
[----:B------:R-:W-:-:S03]  /*e8a0*/  IMAD.WIDE R6, R8, 0x2, R14 ;  /* 0x0000000208067825 */ /* 0x000fc600078e020e */
[----:B------:R3:W-:Y:S01]  /*e8b0*/  STL [R1+0x1a30], R5 ;  /* 0x001a300501007387 */ /* 0x0007e20000100800 */
[----:B--2---:R-:W-:Y:S01]  /*e8c0*/  IMAD.WIDE R2, R0, 0x2, R20 ;  /* 0x0000000200027825 */ /* 0x004fe200078e0214 */
[----:B------:R-:W2:Y:S03]  /*e8d0*/  LDC R11, c[0x0][0x238] ;  /* 0x00008e00ff0b7b82 */ /* 0x000ea60000000800 */
[----:B----4-:R-:W-:Y:S01]  /*e8e0*/  IMAD R0, R12, 0x2e, RZ ;  /* 0x0000002e0c007824 */ /* 0x010fe200078e02ff */
        /* <DEDUP_REMOVED lines=191> */
[----:B------:R-:W-:-:S03]  /*f4e0*/  IMAD.SHL.U32 R0, R10, 0x20, RZ ;  /* 0x000000200a007824 */ /* 0x000fc600078e00ff */
        /* <DEDUP_REMOVED lines=346> */
[----:B-1----:R-:W-:Y:S02]  /*10a90*/  IMAD R10, R10, 0x5, RZ ;  /* 0x000000050a0a7824 */ /* 0x002fe400078e02ff */
        /* <DEDUP_REMOVED lines=9> */
[----:B-1----:R-:W-:-:S03]  /*10b30*/  IMAD.WIDE R4, R0, 0x2, R18 ;  /* 0x0000000200047825 */ /* 0x002fc600078e0212 */
[----:B------:R3:W-:Y:S04]  /*10b40*/  STL [R1+0x1f24], R8 ;  /* 0x001f240801007387 */ /* 0x0007e80000100800 */
[----:B------:R-:W-:Y:S04]  /*10b50*/  STL [R1+0x1f20], R9 ;  /* 0x001f200901007387 */ /* 0x000fe80000100800 */
[----:B------:R-:W-:Y:S04]  /*10b60*/  STL [R1+0x1f2c], R2 ;  /* 0x001f2c0201007387 */ /* 0x000fe80000100800 */
[----:B------:R0:W-:Y:S01]  /*10b70*/  STL [R1+0x1f28], R3 ;  /* 0x001f280301007387 */ /* 0x0001e20000100800 */
[----:B---3--:R-:W-:-:S02]  /*10b80*/  IMAD R8, R11, 0x7, RZ ;  /* 0x000000070b087824 */ /* 0x008fc400078e02ff */
[----:B------:R-:W1:Y:S01]  /*10b90*/  LDC R11, c[0x0][0x238] ;  /* 0x00008e00ff0b7b82 */ /* 0x000e620000000800 */
[----:B------:R-:W-:Y:S01]  /*10ba0*/  STL [R1+0x1f34], R4 ;  /* 0x001f340401007387 */ /* 0x000fe20000100800 */
[----:B------:R-:W-:-:S03]  /*10bb0*/  IMAD.WIDE R6, R8, 0x2, R14 ;  /* 0x0000000208067825 */ /* 0x000fc600078e020e */
[----:B------:R2:W-:Y:S01]  /*10bc0*/  STL [R1+0x1f30], R5 ;  /* 0x001f300501007387 */ /* 0x0005e20000100800 */
[----:B0-----:R-:W-:-:S04]  /*10bd0*/  IMAD.WIDE R2, R0, 0x2, R20 ;  /* 0x0000000200027825 */ /* 0x001fc800078e0214 */
[----:B----4-:R-:W-:Y:S01]  /*10be0*/  IMAD R0, R12, 0x6, RZ ;  /* 0x000000060c007824 */ /* 0x010fe200078e02ff */
[----:B------:R-:W-:Y:S01]  /*10bf0*/  STL [R1+0x1f3c], R2 ;  /* 0x001f3c0201007387 */ /* 0x000fe20000100800 */
[----:B------:R-:W0:Y:S01]  /*10c00*/  LDC R12, c[0x0][0x238] ;  /* 0x00008e00ff0c7b82 */ /* 0x000e220000000800 */
[C---:B--2---:R-:W-:Y:S02]  /*10c10*/  IMAD.WIDE R4, R8.reuse, 0x2, R18 ;  /* 0x0000000208047825 */ /* 0x044fe400078e0212 */
[----:B------:R2:W-:Y:S04]  /*10c20*/  STL [R1+0x1f38], R3 ;  /* 0x001f380301007387 */ /* 0x0005e80000100800 */
[----:B------:R-:W-:Y:S04]  /*10c30*/  STL [R1+0x1f44], R6 ;  /* 0x001f440601007387 */ /* 0x000fe80000100800 */
[----:B------:R3:W-:Y:S01]  /*10c40*/  STL [R1+0x1f40], R7 ;  /* 0x001f400701007387 */ /* 0x0007e20000100800 */
[----:B--2---:R-:W-:-:S05]  /*10c50*/  IMAD.WIDE R2, R8, 0x2, R16 ;  /* 0x0000000208027825 */ /* 0x004fca00078e0210 */
[----:B------:R-:W-:Y:S01]  /*10c60*/  STL [R1+0x1f4c], R2 ;  /* 0x001f4c0201007387 */ /* 0x000fe20000100800 */
[----:B---3--:R-:W-:-:S03]  /*10c70*/  IMAD.WIDE R6, R0, 0x2, R14 ;  /* 0x0000000200067825 */ /* 0x008fc600078e020e */
[----:B------:R2:W-:Y:S04]  /*10c80*/  STL [R1+0x1f48], R3 ;  /* 0x001f480301007387 */ /* 0x0005e80000100800 */
[----:B------:R-:W-:Y:S04]  /*10c90*/  STL [R1+0x1f54], R4 ;  /* 0x001f540401007387 */ /* 0x000fe80000100800 */
[----:B------:R3:W-:Y:S01]  /*10ca0*/  STL [R1+0x1f50], R5 ;  /* 0x001f500501007387 */ /* 0x0007e20000100800 */
[----:B--2---:R-:W-:-:S04]  /*10cb0*/  IMAD.WIDE R2, R8, 0x2, R20 ;  /* 0x0000000208027825 */ /* 0x004fc800078e0214 */
[----:B------:R-:W-:Y:S01]  /*10cc0*/  IMAD.WIDE R8, R10, 0x2, R14 ;  /* 0x000000020a087825 */ /* 0x000fe200078e020e */
[----:B------:R-:W-:Y:S03]  /*10cd0*/  STL [R1+0x1f5c], R2 ;  /* 0x001f5c0201007387 */ /* 0x000fe60000100800 */
[C---:B---3--:R-:W-:Y:S01]  /*10ce0*/  IMAD.WIDE R4, R0.reuse, 0x2, R18 ;  /* 0x0000000200047825 */ /* 0x048fe200078e0212 */
[----:B------:R2:W-:Y:S04]  /*10cf0*/  STL [R1+0x1f58], R3 ;  /* 0x001f580301007387 */ /* 0x0005e80000100800 */
[----:B------:R-:W-:Y:S04]  /*10d00*/  STL [R1+0x1f64], R6 ;  /* 0x001f640601007387 */ /* 0x000fe80000100800 */
[----:B------:R3:W-:Y:S01]  /*10d10*/  STL [R1+0x1f60], R7 ;  /* 0x001f600701007387 */ /* 0x0007e20000100800 */
[----:B--2---:R-:W-:-:S05]  /*10d20*/  IMAD.WIDE R2, R0, 0x2, R16 ;  /* 0x0000000200027825 */ /* 0x004fca00078e0210 */
[----:B------:R-:W-:Y:S01]  /*10d30*/  STL [R1+0x1f6c], R2 ;  /* 0x001f6c0201007387 */ /* 0x000fe20000100800 */
[----:B---3--:R-:W-:-:S03]  /*10d40*/  IMAD.WIDE R6, R0, 0x2, R20 ;  /* 0x0000000200067825 */ /* 0x008fc600078e0214 */
[----:B------:R2:W-:Y:S01]  /*10d50*/  STL [R1+0x1f68], R3 ;  /* 0x001f680301007387 */ /* 0x0005e20000100800 */
[----:B0-----:R-:W-:-:S03]  /*10d60*/  IMAD R0, R12, 0x3, RZ ;  /* 0x000000030c007824 */ /* 0x001fc600078e02ff */
[----:B------:R-:W-:Y:S01]  /*10d70*/  STL [R1+0x1f74], R4 ;  /* 0x001f740401007387 */ /* 0x000fe20000100800 */
[----:B------:R-:W0:Y:S03]  /*10d80*/  LDC R12, c[0x0][0x238] ;  /* 0x00008e00ff0c7b82 */ /* 0x000e260000000800 */
[----:B------:R3:W-:Y:S01]  /*10d90*/  STL [R1+0x1f70], R5 ;  /* 0x001f700501007387 */ /* 0x0007e20000100800 */
[----:B--2---:R-:W-:-:S03]  /*10da0*/  IMAD.WIDE R2, R10, 0x2, R16 ;  /* 0x000000020a027825 */ /* 0x004fc600078e0210 */
[----:B------:R1:W-:Y:S04]  /*10db0*/  STL [R1+0x1f7c], R6 ;  /* 0x001f7c0601007387 */ /* 0x0003e80000100800 */
[----:B------:R-:W-:Y:S01]  /*10dc0*/  STL [R1+0x1f78], R7 ;  /* 0x001f780701007387 */ /* 0x000fe20000100800 */
[----:B---3--:R-:W-:-:S03]  /*10dd0*/  IMAD.WIDE R4, R10, 0x2, R18 ;  /* 0x000000020a047825 */ /* 0x008fc600078e0212 */
[----:B------:R2:W-:Y:S04]  /*10de0*/  STL [R1+0x1f84], R8 ;  /* 0x001f840801007387 */ /* 0x0005e80000100800 */
[----:B------:R-:W-:Y:S01]  /*10df0*/  STL [R1+0x1f80], R9 ;  /* 0x001f800901007387 */ /* 0x000fe20000100800 */
[----:B-1----:R-:W-:Y:S02]  /*10e00*/  IMAD.SHL.U32 R6, R11, 0x4, RZ ;  /* 0x000000040b067824 */ /* 0x002fe400078e00ff */
[----:B------:R-:W1:Y:S01]  /*10e10*/  LDC R11, c[0x0][0x238] ;  /* 0x00008e00ff0b7b82 */ /* 0x000e620000000800 */
[----:B------:R-:W-:Y:S04]  /*10e20*/  STL [R1+0x1f8c], R2 ;  /* 0x001f8c0201007387 */ /* 0x000fe80000100800 */
[----:B------:R3:W-:Y:S03]  /*10e30*/  STL [R1+0x1f88], R3 ;  /* 0x001f880301007387 */ /* 0x0007e60000100800 */
[----:B--2---:R-:W2:Y:S01]  /*10e40*/  LDC R8, c[0x0][0x238] ;  /* 0x00008e00ff087b82 */ /* 0x004ea20000000800 */
[----:B------:R-:W-:Y:S04]  /*10e50*/  STL [R1+0x1f94], R4 ;  /* 0x001f940401007387 */ /* 0x000fe80000100800 */
[----:B------:R4:W-:Y:S01]  /*10e60*/  STL [R1+0x1f90], R5 ;  /* 0x001f900501007387 */ /* 0x0009e20000100800 */
[----:B---3--:R-:W-:-:S02]  /*10e70*/  IMAD.WIDE R2, R10, 0x2, R20 ;  /* 0x000000020a027825 */ /* 0x008fc400078e0214 */
[----:B------:R-:W3:Y:S03]  /*10e80*/  LDC R10, c[0x0][0x238] ;  /* 0x00008e00ff0a7b82 */ /* 0x000ee60000000800 */
[----:B------:R-:W-:Y:S01]  /*10e90*/  STL [R1+0x1f9c], R2 ;  /* 0x001f9c0201007387 */ /* 0x000fe20000100800 */
[----:B----4-:R-:W-:-:S03]  /*10ea0*/  IMAD.WIDE R4, R6, 0x2, R14 ;  /* 0x0000000206047825 */ /* 0x010fc600078e020e */
[----:B------:R4:W-:Y:S04]  /*10eb0*/  STL [R1+0x1f98], R3 ;  /* 0x001f980301007387 */ /* 0x0009e80000100800 */
[----:B------:R-:W-:Y:S04]  /*10ec0*/  STL [R1+0x1fa4], R4 ;  /* 0x001fa40401007387 */ /* 0x000fe80000100800 */
[----:B------:R0:W-:Y:S01]  /*10ed0*/  STL [R1+0x1fa0], R5 ;  /* 0x001fa00501007387 */ /* 0x0001e20000100800 */
[----:B--2---:R-:W-:Y:S02]  /*10ee0*/  IMAD.SHL.U32 R8, R8, 0x2, RZ ;  /* 0x0000000208087824 */ /* 0x004fe400078e00ff */
[----:B----4-:R-:W-:-:S05]  /*10ef0*/  IMAD.WIDE R2, R6, 0x2, R16 ;  /* 0x0000000206027825 */ /* 0x010fca00078e0210 */
[----:B------:R-:W-:Y:S01]  /*10f00*/  STL [R1+0x1fac], R2 ;  /* 0x001fac0201007387 */ /* 0x000fe20000100800 */
[----:B0-----:R-:W-:-:S03]  /*10f10*/  IMAD.WIDE R4, R6, 0x2, R18 ;  /* 0x0000000206047825 */ /* 0x001fc600078e0212 */
[----:B------:R0:W-:Y:S01]  /*10f20*/  STL [R1+0x1fa8], R3 ;  /* 0x001fa80301007387 */ /* 0x0001e20000100800 */
[----:B------:R-:W-:-:S03]  /*10f30*/  IMAD.WIDE R6, R6, 0x2, R20 ;  /* 0x0000000206067825 */ /* 0x000fc600078e0214 */
[----:B------:R-:W-:Y:S04]  /*10f40*/  STL [R1+0x1fb4], R4 ;  /* 0x001fb40401007387 */ /* 0x000fe80000100800 */
        /* <DEDUP_REMOVED lines=9> */
[----:B------:R-:W-:Y:S01]  /*10fe0*/  IMAD R0, R250, 0x80, R250 ;  /* 0x00000080fa007824 */ /* 0x000fe200078e02fa */
[----:B------:R-:W-:Y:S03]  /*10ff0*/  STL [R1+0x1fcc], R2 ;  /* 0x001fcc0201007387 */ /* 0x000fe60000100800 */
[----:B------:R-:W-:Y:S01]  /*11000*/  IMAD.SHL.U32 R0, R0, 0x2, RZ ;  /* 0x0000000200007824 */ /* 0x000fe200078e00ff */
[----:B------:R0:W-:Y:S04]  /*11010*/  STL [R1+0x1fc8], R3 ;  /* 0x001fc80301007387 */ /* 0x0001e80000100800 */
        /* <DEDUP_REMOVED lines=8> */
[----:B0-----:R-:W-:-:S03]  /*110a0*/  IMAD.WIDE R6, R8, 0x2, R18 ;  /* 0x0000000208067825 */ /* 0x001fc600078e0212 */
[----:B------:R-:W-:Y:S01]  /*110b0*/  STL [R1+0x1fec], R4 ;  /* 0x001fec0401007387 */ /* 0x000fe20000100800 */
[----:B------:R-:W-:-:S03]  /*110c0*/  IMAD.WIDE R8, R8, 0x2, R20 ;  /* 0x0000000208087825 */ /* 0x000fc600078e0214 */
[----:B------:R1:W-:Y:S01]  /*110d0*/  STL [R1+0x1fe8], R5 ;  /* 0x001fe80501007387 */ /* 0x0003e20000100800 */
[----:B---3--:R-:W-:-:S03]  /*110e0*/  IMAD.WIDE R2, R10, 0x2, R14 ;  /* 0x000000020a027825 */ /* 0x008fc600078e020e */
[----:B------:R-:W-:Y:S04]  /*110f0*/  STL [R1+0x1ff4], R6 ;  /* 0x001ff40601007387 */ /* 0x000fe80000100800 */
[----:B------:R0:W-:Y:S01]  /*11100*/  STL [R1+0x1ff0], R7 ;  /* 0x001ff00701007387 */ /* 0x0001e20000100800 */
[----:B-1----:R-:W-:-:S03]  /*11110*/  IMAD.WIDE R4, R11, 0x2, R16 ;  /* 0x000000020b047825 */ /* 0x002fc600078e0210 */
[----:B------:R-:W-:Y:S04]  /*11120*/  STL [R1+0x1ffc], R8 ;  /* 0x001ffc0801007387 */ /* 0x000fe80000100800 */
[----:B------:R-:W-:Y:S01]  /*11130*/  STL [R1+0x1ff8], R9 ;  /* 0x001ff80901007387 */ /* 0x000fe20000100800 */
[----:B0-----:R-:W-:-:S03]  /*11140*/  IMAD.WIDE R6, R12, 0x2, R18 ;  /* 0x000000020c067825 */ /* 0x001fc600078e0212 */
[----:B------:R-:W-:Y:S04]  /*11150*/  STL [R1+0x2004], R2 ;  /* 0x0020040201007387 */ /* 0x000fe80000100800 */
[----:B------:R0:W-:Y:S04]  /*11160*/  STL [R1+0x2000], R3 ;  /* 0x0020000301007387 */ /* 0x0001e80000100800 */
[----:B------:R1:W-:Y:S04]  /*11170*/  STL [R1+0x200c], R4 ;  /* 0x00200c0401007387 */ /* 0x0003e80000100800 */
[----:B------:R-:W-:Y:S01]  /*11180*/  STL [R1+0x2008], R5 ;  /* 0x0020080501007387 */ /* 0x000fe20000100800 */
[----:B0-----:R-:W-:-:S03]  /*11190*/  IMAD.WIDE R2, R22, 0x2, R20 ;  /* 0x0000000216027825 */ /* 0x001fc600078e0214 */
[----:B------:R-:W-:Y:S04]  /*111a0*/  STL [R1+0x2014], R6 ;  /* 0x0020140601007387 */ /* 0x000fe80000100800 */
[----:B------:R-:W-:Y:S04]  /*111b0*/  STL [R1+0x2010], R7 ;  /* 0x0020100701007387 */ /* 0x000fe80000100800 */
[----:B------:R-:W-:Y:S04]  /*111c0*/  STL [R1+0x201c], R2 ;  /* 0x00201c0201007387 */ /* 0x000fe80000100800 */
[----:B------:R0:W-:Y:S04]  /*111d0*/  STL [R1+0x2018], R3 ;  /* 0x0020180301007387 */ /* 0x0001e80000100800 */
[----:B------:R2:W-:Y:S04]  /*111e0*/  STL [R1+0xa5c], RZ ;  /* 0x000a5cff01007387 */ /* 0x0005e80000100800 */
        /* <DEDUP_REMOVED lines=256> */
[----:B------:R2:W-:Y:S04]  /*121f0*/  STL [R1], RZ ;  /* 0x000000ff01007387 */ /* 0x0005e80000100800 */
        /* <DEDUP_REMOVED lines=62> */
[----:B------:R2:W-:Y:S01]  /*125e0*/  STL [R1+0xfc], RZ ;  /* 0x0000fcff01007387 */ /* 0x0005e20000100800 */
[----:B------:R-:W-:Y:S01]  /*125f0*/  UIADD3.64 UR10, UR4, 0x380, URZ ;  /* 0x00000380040a7897 */ /* 0x000fe2000fffe03f */
[----:B-1----:R-:W-:Y:S01]  /*12600*/  IMAD.SHL.U32 R4, R218, 0x80, RZ ;  /* 0x00000080da047824 */ /* 0x002fe200078e00ff */
[----:B------:R-:W-:Y:S01]  /*12610*/  UIADD3.64 UR10, UR4, 0x480, URZ ;  /* 0x00000480040a7897 */ /* 0x000fe2000fffe03f */
[----:B0-----:R-:W-:Y:S01]  /*12620*/  LOP3.LUT R3, R0, 0x407e, RZ, 0xc0, !PT ;  /* 0x0000407e00037812 */ /* 0x001fe200078ec0ff */
[----:B------:R-:W-:Y:S01]  /*12630*/  UIADD3.64 UR14, UR4, 0x400, URZ ;  /* 0x00000400040e7897 */ /* 0x000fe2000fffe03f */
[----:B------:R-:W-:Y:S01]  /*12640*/  IMAD.SHL.U32 R11, R216, 0x80, RZ ;  /* 0x00000080d80b7824 */ /* 0x000fe200078e00ff */
[----:B------:R-:W-:Y:S01]  /*12650*/  UIADD3.64 UR10, UR4, 0x580, URZ ;  /* 0x00000580040a7897 */ /* 0x000fe2000fffe03f */
[----:B------:R-:W-:Y:S01]  /*12660*/  SHF.R.S32.HI R2, RZ, 0x1f, R4 ;  /* 0x0000001fff027819 */ /* 0x000fe20000011404 */
[----:B------:R-:W-:Y:S01]  /*12670*/  UIADD3.64 UR14, UR4, 0x500, URZ ;  /* 0x00000500040e7897 */ /* 0x000fe2000fffe03f */
[C---:B------:R-:W-:Y:S01]  /*12680*/  IMAD.SHL.U32 R216, R4.reuse, 0x2, RZ ;  /* 0x0000000204d87824 */ /* 0x040fe200078e00ff */
[----:B------:R-:W-:Y:S01]  /*12690*/  UIADD3.64 UR10, UR4, 0x680, URZ ;  /* 0x00000680040a7897 */ /* 0x000fe2000fffe03f */
[----:B------:R-:W-:Y:S01]  /*126a0*/  SHF.L.U64.HI R2, R4, 0x1, R2 ;  /* 0x0000000104027819 */ /* 0x000fe20000010202 */
[----:B------:R-:W-:Y:S01]  /*126b0*/  UIADD3.64 UR14, UR4, 0x600, URZ ;  /* 0x00000600040e7897 */ /* 0x000fe2000fffe03f */
[----:B------:R-:W-:Y:S01]  /*126c0*/  SHF.R.S32.HI R0, RZ, 0x7, R217 ;  /* 0x00000007ff007819 */ /* 0x000fe200000114d9 */
[----:B------:R-:W-:Y:S01]  /*126d0*/  UIADD3.64 UR10, UR4, 0x780, URZ ;  /* 0x00000780040a7897 */ /* 0x000fe2000fffe03f */
[C---:B------:R-:W-:Y:S01]  /*126e0*/  LOP3.LUT R9, R3.reuse, 0x10, RZ, 0x3c, !PT ;  /* 0x0000001003097812 */ /* 0x040fe200078e3cff */
        /* <DEDUP_REMOVED lines=9> */
[----:B------:R-:W-:Y:S01]  /*12780*/  LOP3.LUT R4, R3, 0x60, RZ, 0x3c, !PT ;  /* 0x0000006003047812 */ /* 0x000fe200078e3cff */
[----:B------:R-:W-:Y:S01]  /*12790*/  UIADD3.64 UR10, UR4, 0xa80, URZ ;  /* 0x00000a80040a7897 */ /* 0x000fe2000fffe03f */
[----:B------:R-:W-:Y:S01]  /*127a0*/  IMAD.IADD R10, R251, 0x1, R3 ;  /* 0x00000001fb0a7824 */ /* 0x000fe200078e0203 */
[----:B------:R-:W-:Y:S01]  /*127b0*/  UIADD3.64 UR14, UR4, 0xa00, URZ ;  /* 0x00000a00040e7897 */ /* 0x000fe2000fffe03f */
[----:B------:R-:W-:Y:S01]  /*127c0*/  SHF.R.S32.HI R0, RZ, 0x1f, R11 ;  /* 0x0000001fff007819 */ /* 0x000fe2000001140b */
[----:B------:R-:W-:Y:S01]  /*127d0*/  UIADD3.64 UR10, UR4, 0xb80, URZ ;  /* 0x00000b80040a7897 */ /* 0x000fe2000fffe03f */
[----:B------:R-:W-:Y:S01]  /*127e0*/  LOP3.LUT R3, R3, 0x70, RZ, 0x3c, !PT ;  /* 0x0000007003037812 */ /* 0x000fe200078e3cff */
[----:B------:R-:W-:Y:S01]  /*127f0*/  UIADD3.64 UR14, UR4, 0xb00, URZ ;  /* 0x00000b00040e7897 */ /* 0x000fe2000fffe03f */
[C---:B------:R-:W-:Y:S01]  /*12800*/  SHF.L.U64.HI R0, R11.reuse, 0x1, R0 ;  /* 0x000000010b007819 */ /* 0x040fe20000010200 */
[----:B------:R-:W-:Y:S01]  /*12810*/  UIADD3.64 UR10, UR4, 0xc80, URZ ;  /* 0x00000c80040a7897 */ /* 0x000fe2000fffe03f */
[----:B------:R-:W-:Y:S01]  /*12820*/  IMAD.SHL.U32 R11, R11, 0x2, RZ ;  /* 0x000000020b0b7824 */ /* 0x000fe200078e00ff */
[----:B------:R-:W-:Y:S01]  /*12830*/  UIADD3.64 UR14, UR4, 0xc00, URZ ;  /* 0x00000c00040e7897 */ /* 0x000fe2000fffe03f */
[C---:B------:R-:W-:Y:S01]  /*12840*/  IMAD.IADD R9, R251.reuse, 0x1, R9 ;  /* 0x00000001fb097824 */ /* 0x040fe200078e0209 */
        /* <DEDUP_REMOVED lines=11> */
[----:B------:R-:W-:Y:S01]  /*12900*/  IMAD.IADD R3, R251, 0x1, R3 ;  /* 0x00000001fb037824 */ /* 0x000fe200078e0203 */
[----:B------:R-:W-:Y:S01]  /*12910*/  UIADD3.64 UR10, UR4, 0x1000, URZ ;  /* 0x00001000040a7897 */ /* 0x000fe2000fffe03f */
[----:B------:R-:W-:Y:S01]  /*12920*/  CS2R R108, SRZ ;  /* 0x00000000006c7805 */ /* 0x000fe2000001ff00 */
        /* <DEDUP_REMOVED lines=67> */
[----:B------:R-:W-:Y:S01]  /*12d60*/  CS2R R86, SRZ ;  /* 0x0000000000567805 */ /* 0x000fe2000001ff00 */
[----:B------:R-:W-:Y:S02]  /*12d70*/  UIADD3.64 UR18, UR4, 0x1800, URZ ;  /* 0x0000180004127897 */ /* 0x000fe4000fffe03f */
[----:B------:R-:W-:Y:S02]  /*12d80*/  UIADD3.64 UR14, UR4, 0x1880, URZ ;  /* 0x00001880040e7897 */ /* 0x000fe4000fffe03f */
[----:B------:R-:W-:Y:S02]  /*12d90*/  UIADD3.64 UR10, UR4, 0x1900, URZ ;  /* 0x00001900040a7897 */ /* 0x000fe4000fffe03f */
[----:B------:R-:W-:Y:S02]  /*12da0*/  UIADD3.64 UR18, UR4, 0x1980, URZ ;  /* 0x0000198004127897 */ /* 0x000fe4000fffe03f */
[----:B------:R-:W-:-:S02]  /*12db0*/  UIADD3.64 UR14, UR4, 0x1a00, URZ ;  /* 0x00001a00040e7897 */ /* 0x000fc4000fffe03f */
[----:B------:R-:W-:Y:S02]  /*12dc0*/  UIADD3.64 UR10, UR4, 0x1a80, URZ ;  /* 0x00001a80040a7897 */ /* 0x000fe4000fffe03f */
        /* <DEDUP_REMOVED lines=8> */
[----:B------:R-:W-:Y:S01]  /*12e50*/  UIADD3.64 UR28, UR4, 0x300, URZ ;  /* 0x00000300041c7897 */ /* 0x000fe2000fffe03f */
[----:B------:R-:W-:Y:S01]  /*12e60*/  UMOV UR35, 0x40000040 ;  /* 0x4000004000237882 */ /* 0x000fe20000000000 */
        /* <DEDUP_REMOVED lines=11> */
[----:B--2---:R-:W-:-:S12]  /*12f20*/  UIADD3.64 UR30, UR6, 0x404, URZ ;  /* 0x00000404061e7897 */ /* 0x004fd8000fffe03f */
.L_x_1:
[----:B------:R-:W-:Y:S01]  /*12f30*/  STL [R1+0x29cc], R14 ;  /* 0x0029cc0e01007387 */ /* 0x000fe20000100800 */
[----:B------:R-:W0:Y:S03]  /*12f40*/  LDC R12, c[0x0][0x230] ;  /* 0x00008c00ff0c7b82 */ /* 0x000e260000000800 */
[----:B------:R-:W-:Y:S04]  /*12f50*/  STL [R1+0x29c8], R15 ;  /* 0x0029c80f01007387 */ /* 0x000fe80000100800 */
[----:B-----5:R-:W-:Y:S04]  /*12f60*/  STL [R1+0x2874], R252 ;  /* 0x002874fc01007387 */ /* 0x020fe80000100800 */
[----:B------:R-:W-:Y:S04]  /*12f70*/  STL [R1+0x287c], R252 ;  /* 0x00287cfc01007387 */ /* 0x000fe80000100800 */
        /* <DEDUP_REMOVED lines=126> */
[----:B------:R-:W-:Y:S04]  /*13760*/  STL.64 [R1+0x2410], R214 ;  /* 0x002410d601007387 */ /* 0x000fe80000100a00 */
        /* <DEDUP_REMOVED lines=58> */
[----:B------:R-:W-:Y:S04]  /*13b10*/  STL [R1+0x2424], R98 ;  /* 0x0024246201007387 */ /* 0x000fe80000100800 */
[----:B------:R-:W-:Y:S04]  /*13b20*/  STL [R1+0x2420], R99 ;  /* 0x0024206301007387 */ /* 0x000fe80000100800 */
        /* <DEDUP_REMOVED lines=15> */
[----:B------:R1:W-:Y:S04]  /*13c20*/  STL.64 [R1+0x2210], R86 ;  /* 0x0022105601007387 */ /* 0x0003e80000100a00 */
[----:B-1----:R-:W0:Y:S01]  /*13c30*/  LDL.LU R87, [R1+0xa5c] ;  /* 0x000a5c0001577983 */ /* 0x002e220000300800 */
[----:B------:R-:W-:-:S02]  /*13c40*/  PRMT R22, RZ, 0x7610, R22 ;  /* 0x00007610ff167816 */ /* 0x000fc40000000016 */
[----:B------:R-:W-:Y:S01]  /*13c50*/  PRMT R14, RZ, 0x7610, R14 ;  /* 0x00007610ff0e7816 */ /* 0x000fe2000000000e */
[----:B------:R1:W-:Y:S01]  /*13c60*/  STL.64 [R1+0x2208], R84 ;  /* 0x0022085401007387 */ /* 0x0003e20000100a00 */
[----:B------:R-:W-:-:S03]  /*13c70*/  PRMT R15, RZ, 0x7610, R15 ;  /* 0x00007610ff0f7816 */ /* 0x000fc6000000000f */
        /* <DEDUP_REMOVED lines=56> */
[----:B------:R-:W-:Y:S04]  /*14000*/  STL.64 [R1+0x2168], R44 ;  /* 0x0021682c01007387 */ /* 0x000fe80000100a00 */
[----:B------:R-:W-:Y:S04]  /*14010*/  STL [R1+0x24e8], R44 ;  /* 0x0024e82c01007387 */ /* 0x000fe80000100800 */
[----:B------:R-:W-:Y:S04]  /*14020*/  STL.64 [R1+0x2160], R42 ;  /* 0x0021602a01007387 */ /* 0x000fe80000100a00 */
[----:B------:R-:W-:Y:S04]  /*14030*/  STL.64 [R1+0x2158], R40 ;  /* 0x0021582801007387 */ /* 0x000fe80000100a00 */
        /* <DEDUP_REMOVED lines=8> */
[----:B------:R-:W-:Y:S01]  /*140c0*/  STL.64 [R1+0x2120], R26 ;  /* 0x0021201a01007387 */ /* 0x000fe20000100a00 */
[----:B0-----:R-:W-:-:S03]  /*140d0*/  IMAD R12, R87, -0x80, R12 ;  /* 0xffffff80570c7824 */ /* 0x001fc600078e020c */
[----:B------:R-:W-:Y:S02]  /*140e0*/  STL [R1+0x24f4], R26 ;  /* 0x0024f41a01007387 */ /* 0x000fe40000100800 */
[----:B------:R-:W-:Y:S02]  /*140f0*/  ISETP.GT.AND P0, PT, R12, RZ, PT ;  /* 0x000000ff0c00720c */ /* 0x000fe40003f04270 */
[----:B------:R-:W-:Y:S01]  /*14100*/  STL.64 [R1+0x2118], R24 ;  /* 0x0021181801007387 */ /* 0x000fe20000100a00 */
[----:B-1----:R-:W-:-:S03]  /*14110*/  MOV R84, UR49 ;  /* 0x0000003100547c02 */ /* 0x002fc60008000f00 */
[----:B------:R-:W-:Y:S01]  /*14120*/  STL [R1+0x24f8], R25 ;  /* 0x0024f81901007387 */ /* 0x000fe20000100800 */
[----:B------:R-:W-:-:S03]  /*14130*/  MOV R85, UR48 ;  /* 0x0000003000557c02 */ /* 0x000fc60008000f00 */
[----:B------:R0:W-:Y:S04]  /*14140*/  STL [R1+0x2110], R0 ;  /* 0x0021100001007387 */ /* 0x0001e80000100800 */
[----:B------:R-:W2:Y:S04]  /*14150*/  @P0 LDG.E.U16 R22, desc[UR60][R20.64] ;  /* 0x0000003c14160981 */ /* 0x000ea8000c1e1500 */
[----:B------:R-:W3:Y:S04]  /*14160*/  @P0 LDG.E.U16 R14, desc[UR60][R18.64] ;  /* 0x0000003c120e0981 */ /* 0x000ee8000c1e1500 */
[----:B------:R-:W4:Y:S01]  /*14170*/  @P0 LDG.E.U16 R15, desc[UR60][R16.64] ;  /* 0x0000003c100f0981 */ /* 0x000f22000c1e1500 */
[----:B------:R-:W-:-:S03]  /*14180*/  MOV R86, UR53 ;  /* 0x0000003500567c02 */ /* 0x000fc60008000f00 */
[----:B------:R-:W4:Y:S01]  /*14190*/  LDL.LU R216, [R1+0x1068] ;  /* 0x0010680001d87983 */ /* 0x000f220000300800 */
[----:B0-----:R-:W-:-:S03]  /*141a0*/  MOV R0, UR57 ;  /* 0x0000003900007c02 */ /* 0x001fc60008000f00 */
[----:B------:R0:W-:Y:S01]  /*141b0*/  STL [R1+0x20fc], R2 ;  /* 0x0020fc0201007387 */ /* 0x0001e20000100800 */
[----:B------:R-:W-:-:S03]  /*141c0*/  MOV R11, UR52 ;  /* 0x00000034000b7c02 */ /* 0x000fc60008000f00 */
[----:B0-----:R-:W4:Y:S01]  /*141d0*/  LDL.LU R2, [R1+0x1040] ;  /* 0x0010400001027983 */ /* 0x001f220000300800 */
[----:B------:R-:W-:-:S03]  /*141e0*/  ISETP.GT.AND P1, PT, R12, 0x1, PT ;  /* 0x000000010c00780c */ /* 0x000fc60003f24270 */
[----:B------:R-:W-:Y:S04]  /*141f0*/  STL [R1+0x2088], R13 ;  /* 0x0020880d01007387 */ /* 0x000fe80000100800 */
[----:B------:R-:W-:Y:S04]  /*14200*/  STL [R1+0x24fc], R84 ;  /* 0x0024fc5401007387 */ /* 0x000fe80000100800 */
[----:B------:R-:W-:Y:S04]  /*14210*/  STL [R1+0x2500], R85 ;  /* 0x0025005501007387 */ /* 0x000fe80000100800 */
[----:B------:R-:W-:Y:S04]  /*14220*/  STL [R1+0x2504], R86 ;  /* 0x0025045601007387 */ /* 0x000fe80000100800 */
[----:B------:R-:W-:Y:S04]  /*14230*/  STL [R1+0x2508], R0 ;  /* 0x0025080001007387 */ /* 0x000fe80000100800 */
[----:B------:R0:W-:Y:S02]  /*14240*/  STL [R1+0x206c], R11 ;  /* 0x00206c0b01007387 */ /* 0x0001e40000100800 */
[----:B0-----:R-:W-:-:S05]  /*14250*/  MOV R11, UR56 ;  /* 0x00000038000b7c02 */ /* 0x001fca0008000f00 */
[----:B------:R-:W-:Y:S04]  /*14260*/  STL [R1+0x250c], R11 ;  /* 0x00250c0b01007387 */ /* 0x000fe80000100800 */
[----:B------:R-:W-:Y:S04]  /*14270*/  STL [R1+0x2510], R87 ;  /* 0x0025105701007387 */ /* 0x000fe80000100800 */
[----:B------:R-:W4:Y:S04]  /*14280*/  LDL R23, [R1+0x2018] ;  /* 0x0020180001177983 */ /* 0x000f280000100800 */
[----:B--2---:R0:W-:Y:S04]  /*14290*/  STL [R1+0xc40], R22 ;  /* 0x000c401601007387 */ /* 0x0041e80000100800 */
[----:B0-----:R-:W2:Y:S04]  /*142a0*/  LDL R22, [R1+0x201c] ;  /* 0x00201c0001167983 */ /* 0x001ea80000100800 */
[----:B------:R-:W-:Y:S04]  /*142b0*/  STL [R1+0x2518], R20 ;  /* 0x0025181401007387 */ /* 0x000fe80000100800 */
[----:B------:R-:W-:Y:S04]  /*142c0*/  STL [R1+0x2514], R21 ;  /* 0x0025141501007387 */ /* 0x000fe80000100800 */
[----:B---3--:R0:W-:Y:S04]  /*142d0*/  STL [R1+0xc3c], R14 ;  /* 0x000c3c0e01007387 */ /* 0x0081e80000100800 */
[----:B0-----:R-:W3:Y:S04]  /*142e0*/  LDL.LU R14, [R1+0x29cc] ;  /* 0x0029cc00010e7983 */ /* 0x001ee80000300800 */
[----:B------:R-:W-:Y:S04]  /*142f0*/  STL [R1+0x2520], R18 ;  /* 0x0025201201007387 */ /* 0x000fe80000100800 */
[----:B------:R-:W-:Y:S04]  /*14300*/  STL [R1+0x251c], R19 ;  /* 0x00251c1301007387 */ /* 0x000fe80000100800 */
[----:B----4-:R0:W-:Y:S04]  /*14310*/  STL [R1+0xc38], R15 ;  /* 0x000c380f01007387 */ /* 0x0101e80000100800 */
[----:B0-----:R-:W3:Y:S01]  /*14320*/  LDL.LU R15, [R1+0x29c8] ;  /* 0x0029c800010f7983 */ /* 0x001ee20000300800 */
[----:B------:R-:W-:-:S02]  /*14330*/  PRMT R252, RZ, 0x7610, R252 ;  /* 0x00007610fffc7816 */ /* 0x000fc400000000fc */
[----:B------:R-:W-:-:S06]  /*14340*/  PRMT R251, RZ, 0x7610, R251 ;  /* 0x00007610fffb7816 */ /* 0x000fcc00000000fb */
[----:B--2---:R-:W2:Y:S04]  /*14350*/  @P1 LDG.E.U16 R251, desc[UR60][R22.64] ;  /* 0x0000003c16fb1981 */ /* 0x004ea8000c1e1500 */
[----:B---3--:R-:W3:Y:S04]  /*14360*/  @P0 LDG.E.U16 R252, desc[UR60][R14.64] ;  /* 0x0000003c0efc0981 */ /* 0x008ee8000c1e1500 */
[----:B------:R-:W-:Y:S04]  /*14370*/  STL [R1+0x2528], R16 ;  /* 0x0025281001007387 */ /* 0x000fe80000100800 */
[----:B------:R-:W-:Y:S04]  /*14380*/  STL [R1+0x2524], R17 ;  /* 0x0025241101007387 */ /* 0x000fe80000100800 */
[----:B---3--:R0:W-:Y:S04]  /*14390*/  STL [R1+0xc34], R252 ;  /* 0x000c34fc01007387 */ /* 0x0081e80000100800 */
[----:B0-----:R-:W3:Y:S04]  /*143a0*/  LDL.LU R252, [R1+0x29c4] ;  /* 0x0029c40001fc7983 */ /* 0x001ee80000300800 */
[----:B------:R-:W-:Y:S04]  /*143b0*/  STL [R1+0x2530], R14 ;  /* 0x0025300e01007387 */ /* 0x000fe80000100800 */
[----:B------:R-:W-:Y:S04]  /*143c0*/  STL [R1+0x252c], R15 ;  /* 0x00252c0f01007387 */ /* 0x000fe80000100800 */
[----:B--2---:R0:W-:Y:S04]  /*143d0*/  STL [R1+0xc30], R251 ;  /* 0x000c30fb01007387 */ /* 0x0041e80000100800 */
[----:B0-----:R-:W2:Y:S04]  /*143e0*/  LDL.LU R251, [R1+0x29c0] ;  /* 0x0029c00001fb7983 */ /* 0x001ea80000300800 */
[----:B------:R-:W4:Y:S04]  /*143f0*/  LDL R22, [R1+0x2010] ;  /* 0x0020100001167983 */ /* 0x000f280000100800 */
[----:B------:R-:W4:Y:S01]  /*14400*/  LDL R23, [R1+0x2014] ;  /* 0x0020140001177983 */ /* 0x000f220000100800 */
[----:B---3--:R-:W-:-:S02]  /*14410*/  PRMT R252, RZ, 0x7610, R252 ;  /* 0x00007610fffc7816 */ /* 0x008fc400000000fc */
[----:B----4-:R-:W-:-:S04]  /*14420*/  @P1 LOP3.LUT R23, R23, R22, RZ, 0x3c, !PT ;  /* 0x0000001617171212 */ /* 0x010fc800078e3cff */
[----:B------:R-:W-:-:S04]  /*14430*/  @P1 LOP3.LUT R22, R23, R22, RZ, 0x3c, !PT ;  /* 0x0000001617161212 */ /* 0x000fc800078e3cff */
[----:B------:R-:W-:-:S05]  /*14440*/  @P1 LOP3.LUT R23, R23, R22, RZ, 0x3c, !PT ;  /* 0x0000001617171212 */ /* 0x000fca00078e3cff */
[----:B------:R-:W3:Y:S04]  /*14450*/  @P1 LDG.E.U16 R252, desc[UR60][R22.64] ;  /* 0x0000003c16fc1981 */ /* 0x000ee8000c1e1500 */
[----:B---3--:R0:W-:Y:S04]  /*14460*/  STL [R1+0xc2c], R252 ;  /* 0x000c2cfc01007387 */ /* 0x0081e80000100800 */
[----:B0-----:R-:W3:Y:S04]  /*14470*/  LDL.LU R252, [R1+0x29bc] ;  /* 0x0029bc0001fc7983 */ /* 0x001ee80000300800 */
[----:B------:R-:W4:Y:S04]  /*14480*/  LDL R22, [R1+0x2008] ;  /* 0x0020080001167983 */ /* 0x000f280000100800 */
[----:B------:R-:W4:Y:S01]  /*14490*/  LDL R23, [R1+0x200c] ;  /* 0x00200c0001177983 */ /* 0x000f220000100800 */
[----:B--2---:R-:W-:-:S02]  /*144a0*/  PRMT R251, RZ, 0x7610, R251 ;  /* 0x00007610fffb7816 */ /* 0x004fc400000000fb */
[----:B----4-:R-:W-:-:S04]  /*144b0*/  @P1 LOP3.LUT R23, R23, R22, RZ, 0x3c, !PT ;  /* 0x0000001617171212 */ /* 0x010fc800078e3cff */
[----:B------:R-:W-:-:S04]  /*144c0*/  @P1 LOP3.LUT R22, R23, R22, RZ, 0x3c, !PT ;  /* 0x0000001617161212 */ /* 0x000fc800078e3cff */
[----:B------:R-:W-:-:S05]  /*144d0*/  @P1 LOP3.LUT R23, R23, R22, RZ, 0x3c, !PT ;  /* 0x0000001617171212 */ /* 0x000fca00078e3cff */
[----:B------:R-:W2:Y:S04]  /*144e0*/  @P1 LDG.E.U16 R251, desc[UR60][R22.64] ;  /* 0x0000003c16fb1981 */ /* 0x000ea8000c1e1500 */
        /* <DEDUP_REMOVED lines=8> */
[----:B------:R-:W3:Y:S01]  /*14570*/  @P1 LDG.E.U16 R252, desc[UR60][R22.64] ;  /* 0x0000003c16fc1981 */ /* 0x000ee2000c1e1500 */
[----:B------:R-:W-:-:S03]  /*14580*/  ISETP.GT.AND P0, PT, R12, 0x2, PT ;  /* 0x000000020c00780c */ /* 0x000fc60003f04270 */
        /* <DEDUP_REMOVED lines=115> */
[----:B------:R-:W-:-:S02]  /*14cc0*/  PRMT R48, RZ, 0x7610, R48 ;  /* 0x00007610ff307816 */ /* 0x000fc40000000030 */
[----:B----4-:R-:W-:-:S04]  /*14cd0*/  @P1 LOP3.LUT R23, R23, R22, RZ, 0x3c, !PT ;  /* 0x0000001617171212 */ /* 0x010fc800078e3cff */
[----:B------:R-:W-:-:S04]  /*14ce0*/  @P1 LOP3.LUT R22, R23, R22, RZ, 0x3c, !PT ;  /* 0x0000001617161212 */ /* 0x000fc800078e3cff */
[----:B------:R-:W-:-:S05]  /*14cf0*/  @P1 LOP3.LUT R23, R23, R22, RZ, 0x3c, !PT ;  /* 0x0000001617171212 */ /* 0x000fca00078e3cff */
[----:B------:R-:W4:Y:S04]  /*14d00*/  @P1 LDG.E.U16 R48, desc[UR60][R22.64] ;  /* 0x0000003c16301981 */ /* 0x000f28000c1e1500 */
[----:B------:R-:W2:Y:S04]  /*14d10*/  LDL R22, [R1+0x1f90] ;  /* 0x001f900001167983 */ /* 0x000ea80000100800 */
[----:B------:R-:W2:Y:S01]  /*14d20*/  LDL R23, [R1+0x1f94] ;  /* 0x001f940001177983 */ /* 0x000ea20000100800 */
[----:B------:R-:W-:-:S03]  /*14d30*/  PRMT R49, RZ, 0x7610, R49 ;  /* 0x00007610ff317816 */ /* 0x000fc60000000031 */
[----:B----4-:R-:W-:Y:S01]  /*14d40*/  STL [R1+0x2534], R48 ;  /* 0x0025343001007387 */ /* 0x010fe20000100800 */
[----:B--2---:R-:W-:-:S04]  /*14d50*/  @P1 LOP3.LUT R23, R23, R22, RZ, 0x3c, !PT ;  /* 0x0000001617171212 */ /* 0x004fc800078e3cff */
[----:B------:R-:W-:-:S04]  /*14d60*/  @P1 LOP3.LUT R22, R23, R22, RZ, 0x3c, !PT ;  /* 0x0000001617161212 */ /* 0x000fc800078e3cff */
[----:B------:R-:W-:-:S05]  /*14d70*/  @P1 LOP3.LUT R23, R23, R22, RZ, 0x3c, !PT ;  /* 0x0000001617171212 */ /* 0x000fca00078e3cff */
[----:B------:R-:W2:Y:S04]  /*14d80*/  @P1 LDG.E.U16 R49, desc[UR60][R22.64] ;  /* 0x0000003c16311981 */ /* 0x000ea8000c1e1500 */
[----:B------:R-:W4:Y:S04]  /*14d90*/  LDL R22, [R1+0x1f88] ;  /* 0x001f880001167983 */ /* 0x000f280000100800 */
[----:B------:R-:W4:Y:S01]  /*14da0*/  LDL R23, [R1+0x1f8c] ;  /* 0x001f8c0001177983 */ /* 0x000f220000100800 */
[----:B------:R-:W-:-:S03]  /*14db0*/  PRMT R50, RZ, 0x7610, R50 ;  /* 0x00007610ff327816 */ /* 0x000fc60000000032 */
[----:B--2---:R-:W-:Y:S01]  /*14dc0*/  STL [R1+0x2538], R49 ;  /* 0x0025383101007387 */ /* 0x004fe20000100800 */
[----:B----4-:R-:W-:-:S04]  /*14dd0*/  @P1 LOP3.LUT R23, R23, R22, RZ, 0x3c, !PT ;  /* 0x0000001617171212 */ /* 0x010fc800078e3cff */
        /* <DEDUP_REMOVED lines=13> */
[----:B------:R-:W-:Y:S02]  /*14eb0*/  ISETP.GT.AND P0, PT, R12, 0x6, PT ;  /* 0x000000060c00780c */ /* 0x000fe40003f04270 */
[----:B------:R-:W-:Y:S01]  /*14ec0*/  PRMT R45, RZ, 0x7610, R45 ;  /* 0x00007610ff2d7816 */ /* 0x000fe2000000002d */
[----:B--2---:R-:W-:Y:S10]  /*14ed0*/  STL [R1+0x2540], R51 ;  /* 0x0025403301007387 */ /* 0x004ff40000100800 */
        /* <DEDUP_REMOVED lines=60> */
[----:B------:R0:W2:Y:S04]  /*152a0*/  @P1 LDG.E.U16 R160, desc[UR60][R22.64] ;  /* 0x0000003c16a01981 */ /* 0x0000a8000c1e1500 */
[----:B------:R-:W0:Y:S04]  /*152b0*/  LDL R22, [R1+0x1f38] ;  /* 0x001f380001167983 */ /* 0x000e280000100800 */
[----:B------:R-:W0:Y:S01]  /*152c0*/  LDL R23, [R1+0x1f3c] ;  /* 0x001f3c0001177983 */ /* 0x000e220000100800 */
[----:B------:R-:W-:Y:S02]  /*152d0*/  ISETP.GT.AND P0, PT, R12, 0x8, PT ;  /* 0x000000080c00780c */ /* 0x000fe40003f04270 */
[----:B------:R-:W-:-:S11]  /*152e0*/  PRMT R251, RZ, 0x7610, R251 ;  /* 0x00007610fffb7816 */ /* 0x000fd600000000fb */
[----:B0-----:R-:W-:-:S04]  /*152f0*/  @P0 LOP3.LUT R23, R23, R22, RZ, 0x3c, !PT ;  /* 0x0000001617170212 */ /* 0x001fc800078e3cff */
[----:B------:R-:W-:-:S04]  /*15300*/  @P0 LOP3.LUT R22, R23, R22, RZ, 0x3c, !PT ;  /* 0x0000001617160212 */ /* 0x000fc800078e3cff */
[----:B------:R-:W-:-:S05]  /*15310*/  @P0 LOP3.LUT R23, R23, R22, RZ, 0x3c, !PT ;  /* 0x0000001617170212 */ /* 0x000fca00078e3cff */
[----:B------:R-:W4:Y:S04]  /*15320*/  @P0 LDG.E.U16 R251, desc[UR60][R22.64] ;  /* 0x0000003c16fb0981 */ /* 0x000f28000c1e1500 */
[----:B--2---:R-:W-:Y:S04]  /*15330*/  STL [R1+0x2560], R160 ;  /* 0x002560a001007387 */ /* 0x004fe80000100800 */
[----:B----4-:R0:W-:Y:S04]  /*15340*/  STL [R1+0xbb4], R251 ;  /* 0x000bb4fb01007387 */ /* 0x0101e80000100800 */
        /* <DEDUP_REMOVED lines=277> */
[----:B---3--:R-:W-:-:S11]  /*164a0*/  PRMT R252, RZ, 0x7610, R252 ;  /* 0x00007610fffc7816 */ /* 0x008fd600000000fc */
[----:B0-----:R-:W-:-:S04]  /*164b0*/  @P0 LOP3.LUT R23, R23, R22, RZ, 0x3c, !PT ;  /* 0x0000001617170212 */ /* 0x001fc800078e3cff */
[----:B------:R-:W-:-:S04]  /*164c0*/  @P0 LOP3.LUT R22, R23, R22, RZ, 0x3c, !PT ;  /* 0x0000001617160212 */ /* 0x000fc800078e3cff */
[----:B------:R-:W-:-:S05]  /*164d0*/  @P0 LOP3.LUT R23, R23, R22, RZ, 0x3c, !PT ;  /* 0x0000001617170212 */ /* 0x000fca00078e3cff */
[----:B------:R-:W3:Y:S04]  /*164e0*/  @P0 LDG.E.U16 R252, desc[UR60][R22.64] ;  /* 0x0000003c16fc0981 */ /* 0x000ee8000c1e1500 */
[----:B--2---:R-:W-:Y:S04]  /*164f0*/  STL [R1+0x2590], R156 ;  /* 0x0025909c01007387 */ /* 0x004fe80000100800 */
[----:B---3--:R0:W-:Y:S04]  /*16500*/  STL [R1+0xb24], R252 ;  /* 0x000b24fc01007387 */ /* 0x0081e80000100800 */
[----:B0-----:R-:W2:Y:S04]  /*16510*/  LDL.LU R252, [R1+0x2930] ;  /* 0x0029300001fc7983 */ /* 0x001ea80000300800 */
[----:B------:R-:W3:Y:S04]  /*16520*/  LDL R22, [R1+0x1e30] ;  /* 0x001e300001167983 */ /* 0x000ee80000100800 */
[----:B------:R-:W3:Y:S01]  /*16530*/  LDL R23, [R1+0x1e34] ;  /* 0x001e340001177983 */ /* 0x000ee20000100800 */
[----:B------:R-:W-:-:S02]  /*16540*/  PRMT R251, RZ, 0x7610, R251 ;  /* 0x00007610fffb7816 */ /* 0x000fc400000000fb */
[----:B---3--:R-:W-:-:S04]  /*16550*/  @P0 LOP3.LUT R23, R23, R22, RZ, 0x3c, !PT ;  /* 0x0000001617170212 */ /* 0x008fc800078e3cff */
        /* <DEDUP_REMOVED lines=164> */
[----:B------:R-:W-:-:S02]  /*16fa0*/  PRMT R156, RZ, 0x7610, R156 ;  /* 0x00007610ff9c7816 */ /* 0x000fc4000000009c */
[----:B----4-:R-:W-:-:S04]  /*16fb0*/  @P0 LOP3.LUT R23, R23, R22, RZ, 0x3c, !PT ;  /* 0x0000001617170212 */ /* 0x010fc800078e3cff */
[----:B------:R-:W-:-:S04]  /*16fc0*/  @P0 LOP3.LUT R22, R23, R22, RZ, 0x3c, !PT ;  /* 0x0000001617160212 */ /* 0x000fc800078e3cff */
[----:B------:R-:W-:-:S05]  /*16fd0*/  @P0 LOP3.LUT R23, R23, R22, RZ, 0x3c, !PT ;  /* 0x0000001617170212 */ /* 0x000fca00078e3cff */
[----:B------:R-:W4:Y:S04]  /*16fe0*/  @P0 LDG.E.U16 R156, desc[UR60][R22.64] ;  /* 0x0000003c169c0981 */ /* 0x000f28000c1e1500 */
[----:B------:R-:W3:Y:S04]  /*16ff0*/  LDL R22, [R1+0x1d98] ;  /* 0x001d980001167983 */ /* 0x000ee80000100800 */
[----:B------:R-:W3:Y:S01]  /*17000*/  LDL R23, [R1+0x1d9c] ;  /* 0x001d9c0001177983 */ /* 0x000ee20000100800 */
[----:B------:R-:W-:Y:S02]  /*17010*/  ISETP.GT.AND P1, PT, R12, 0x15, PT ;  /* 0x000000150c00780c */ /* 0x000fe40003f24270 */
[----:B------:R-:W-:Y:S01]  /*17020*/  PRMT R56, RZ, 0x7610, R56 ;  /* 0x00007610ff387816 */ /* 0x000fe20000000038 */
[----:B----4-:R-:W-:Y:S10]  /*17030*/  STL [R1+0x2594], R156 ;  /* 0x0025949c01007387 */ /* 0x010ff40000100800 */
[----:B---3--:R-:W-:-:S04]  /*17040*/  @P1 LOP3.LUT R23, R23, R22, RZ, 0x3c, !PT ;  /* 0x0000001617171212 */ /* 0x008fc800078e3cff */
[----:B------:R-:W-:-:S04]  /*17050*/  @P1 LOP3.LUT R22, R23, R22, RZ, 0x3c, !PT ;  /* 0x0000001617161212 */ /* 0x000fc800078e3cff */
[----:B------:R-:W-:-:S05]  /*17060*/  @P1 LOP3.LUT R23, R23, R22, RZ, 0x3c, !PT ;  /* 0x0000001617171212 */ /* 0x000fca00078e3cff */
[----:B------:R-:W3:Y:S04]  /*17070*/  @P1 LDG.E.U16 R56, desc[UR60][R22.64] ;  /* 0x0000003c16381981 */ /* 0x000ee8000c1e1500 */
[----:B------:R-:W4:Y:S04]  /*17080*/  LDL R22, [R1+0x1d90] ;  /* 0x001d900001167983 */ /* 0x000f280000100800 */
[----:B------:R-:W4:Y:S01]  /*17090*/  LDL R23, [R1+0x1d94] ;  /* 0x001d940001177983 */ /* 0x000f220000100800 */
[----:B------:R-:W-:-:S03]  /*170a0*/  PRMT R57, RZ, 0x7610, R57 ;  /* 0x00007610ff397816 */ /* 0x000fc60000000039 */
[----:B---3--:R-:W-:Y:S01]  /*170b0*/  STL [R1+0x2598], R56 ;  /* 0x0025983801007387 */ /* 0x008fe20000100800 */
[----:B----4-:R-:W-:-:S04]  /*170c0*/  @P1 LOP3.LUT R23, R23, R22, RZ, 0x3c, !PT ;  /* 0x0000001617171212 */ /* 0x010fc800078e3cff */
        /* <DEDUP_REMOVED lines=21> */
[----:B------:R-:W-:Y:S02]  /*17220*/  ISETP.GT.AND P0, PT, R12, 0x16, PT ;  /* 0x000000160c00780c */ /* 0x000fe40003f04270 */
[----:B------:R-:W-:Y:S01]  /*17230*/  PRMT R24, RZ, 0x7610, R24 ;  /* 0x00007610ff187816 */ /* 0x000fe20000000018 */
[----:B---3--:R-:W-:Y:S10]  /*17240*/  STL [R1+0x25a4], R59 ;  /* 0x0025a43b01007387 */ /* 0x008ff40000100800 */
        /* <DEDUP_REMOVED lines=60> */
[----:B------:R0:W3:Y:S04]  /*17610*/  @P1 LDG.E.U16 R152, desc[UR60][R22.64] ;  /* 0x0000003c16981981 */ /* 0x0000e8000c1e1500 */
        /* <DEDUP_REMOVED lines=8> */
[----:B---3--:R-:W-:Y:S04]  /*176a0*/  STL [R1+0x25c8], R152 ;  /* 0x0025c89801007387 */ /* 0x008fe80000100800 */
[----:B----4-:R0:W-:Y:S04]  /*176b0*/  STL [R1+0xa94], R251 ;  /* 0x000a94fb01007387 */ /* 0x0101e80000100800 */
        /* <DEDUP_REMOVED lines=25> */
[----:B------:R-:W2:Y:S01]  /*17850*/  @P0 LDG.E.U16 R252, desc[UR60][R22.64] ;  /* 0x0000003c16fc0981 */ /* 0x000ea2000c1e1500 */
[----:B------:R-:W-:-:S03]  /*17860*/  ISETP.GT.AND P1, PT, R12, 0x19, PT ;  /* 0x000000190c00780c */ /* 0x000fc60003f24270 */
        /* <DEDUP_REMOVED lines=122> */
[----:B------:R-:W-:-:S03]  /*18010*/  PRMT R158, RZ, 0x7610, R158 ;  /* 0x00007610ff9e7816 */ /* 0x000fc6000000009e */
[----:B----4-:R-:W-:Y:S01]  /*18020*/  STL [R1+0x25cc], R157 ;  /* 0x0025cc9d01007387 */ /* 0x010fe20000100800 */
        /* <DEDUP_REMOVED lines=122> */
[----:B--2---:R-:W-:-:S11]  /*187d0*/  PRMT R252, RZ, 0x7610, R252 ;  /* 0x00007610fffc7816 */ /* 0x004fd600000000fc */
[----:B0-----:R-:W-:-:S04]  /*187e0*/  @P0 LOP3.LUT R23, R23, R22, RZ, 0x3c, !PT ;  /* 0x0000001617170212 */ /* 0x001fc800078e3cff */
[----:B------:R-:W-:-:S04]  /*187f0*/  @P0 LOP3.LUT R22, R23, R22, RZ, 0x3c, !PT ;  /* 0x0000001617160212 */ /* 0x000fc800078e3cff */
[----:B------:R-:W-:-:S05]  /*18800*/  @P0 LOP3.LUT R23, R23, R22, RZ, 0x3c, !PT ;  /* 0x0000001617170212 */ /* 0x000fca00078e3cff */
[----:B------:R-:W2:Y:S04]  /*18810*/  @P0 LDG.E.U16 R252, desc[UR60][R22.64] ;  /* 0x0000003c16fc0981 */ /* 0x000ea8000c1e1500 */
[----:B---3--:R-:W-:Y:S04]  /*18820*/  STL [R1+0x2608], R148 ;  /* 0x0026089401007387 */ /* 0x008fe80000100800 */
[----:B--2---:R0:W-:Y:S04]  /*18830*/  STL [R1+0xa00], R252 ;  /* 0x000a00fc01007387 */ /* 0x0041e80000100800 */
        /* <DEDUP_REMOVED lines=128> */
[----:B----4-:R0:W-:Y:S04]  /*19040*/  STL [R1+0x9c8], R250 ;  /* 0x0009c8fa01007387 */ /* 0x0101e80000100800 */
[----:B0-----:R-:W4:Y:S04]  /*19050*/  LDL.LU R250, [R1+0x286c] ;  /* 0x00286c0001fa7983 */ /* 0x001f280000300800 */
[----:B------:R-:W2:Y:S04]  /*19060*/  LDL R22, [R1+0x1bc0] ;  /* 0x001bc00001167983 */ /* 0x000ea80000100800 */
[----:B------:R-:W2:Y:S01]  /*19070*/  LDL R23, [R1+0x1bc4] ;  /* 0x001bc40001177983 */ /* 0x000ea20000100800 */
[----:B------:R-:W-:-:S02]  /*19080*/  PRMT R249, RZ, 0x7610, R249 ;  /* 0x00007610fff97816 */ /* 0x000fc400000000f9 */
[----:B--2---:R-:W-:-:S04]  /*19090*/  @P1 LOP3.LUT R23, R23, R22, RZ, 0x3c, !PT ;  /* 0x0000001617171212 */ /* 0x004fc800078e3cff */
[----:B------:R-:W-:-:S04]  /*190a0*/  @P1 LOP3.LUT R22, R23, R22, RZ, 0x3c, !PT ;  /* 0x0000001617161212 */ /* 0x000fc800078e3cff */
[----:B------:R-:W-:-:S05]  /*190b0*/  @P1 LOP3.LUT R23, R23, R22, RZ, 0x3c, !PT ;  /* 0x0000001617171212 */ /* 0x000fca00078e3cff */
[----:B------:R-:W2:Y:S01]  /*190c0*/  @P1 LDG.E.U16 R249, desc[UR60][R22.64] ;  /* 0x0000003c16f91981 */ /* 0x000ea2000c1e1500 */
[----:B------:R-:W-:-:S03]  /*190d0*/  ISETP.GT.AND P0, PT, R12, 0x24, PT ;  /* 0x000000240c00780c */ /* 0x000fc60003f04270 */
        /* <DEDUP_REMOVED lines=158> */
[----:B------:R-:W2:Y:S04]  /*19ac0*/  @P0 LDG.E.U16 R246, desc[UR60][R22.64] ;  /* 0x0000003c16f60981 */ /* 0x000ea8000c1e1500 */
        /* <DEDUP_REMOVED lines=45> */
[----:B------:R-:W4:Y:S01]  /*19da0*/  @P1 LDG.E.U16 R241, desc[UR60][R22.64] ;  /* 0x0000003c16f11981 */ /* 0x000f22000c1e1500 */
[----:B------:R-:W-:-:S03]  /*19db0*/  ISETP.GT.AND P0, PT, R12, 0x2a, PT ;  /* 0x0000002a0c00780c */ /* 0x000fc60003f04270 */
        /* <DEDUP_REMOVED lines=321> */
[----:B------:R0:W3:Y:S04]  /*1b1d0*/  @P1 LDG.E.U16 R29, desc[UR60][R22.64] ;  /* 0x0000003c161d1981 */ /* 0x0000e8000c1e1500 */
[----:B------:R-:W0:Y:S04]  /*1b1e0*/  LDL R22, [R1+0x19d0] ;  /* 0x0019d00001167983 */ /* 0x000e280000100800 */
[----:B------:R-:W0:Y:S01]  /*1b1f0*/  LDL R23, [R1+0x19d4] ;  /* 0x0019d40001177983 */ /* 0x000e220000100800 */
[----:B------:R-:W-:Y:S02]  /*1b200*/  PRMT R42, RZ, 0x7610, R42 ;  /* 0x00007610ff2a7816 */ /* 0x000fe4000000002a */
[----:B0-----:R-:W-:-:S04]  /*1b210*/  @P1 LOP3.LUT R23, R23, R22, RZ, 0x3c, !PT ;  /* 0x0000001617171212 */ /* 0x001fc800078e3cff */
[----:B------:R-:W-:-:S04]  /*1b220*/  @P1 LOP3.LUT R22, R23, R22, RZ, 0x3c, !PT ;  /* 0x0000001617161212 */ /* 0x000fc800078e3cff */
[----:B------:R-:W-:Y:S01]  /*1b230*/  @P1 LOP3.LUT R23, R23, R22, RZ, 0x3c, !PT ;  /* 0x0000001617171212 */ /* 0x000fe200078e3cff */
[----:B---3--:R-:W-:Y:S04]  /*1b240*/  STL [R1+0x26a0], R29 ;  /* 0x0026a01d01007387 */ /* 0x008fe80000100800 */
[----:B------:R0:W3:Y:S04]  /*1b250*/  @P1 LDG.E.U16 R42, desc[UR60][R22.64] ;  /* 0x0000003c162a1981 */ /* 0x0000e8000c1e1500 */
[----:B------:R-:W0:Y:S04]  /*1b260*/  LDL R22, [R1+0x19c8] ;  /* 0x0019c80001167983 */ /* 0x000e280000100800 */
[----:B------:R-:W0:Y:S01]  /*1b270*/  LDL R23, [R1+0x19cc] ;  /* 0x0019cc0001177983 */ /* 0x000e220000100800 */
[----:B------:R-:W-:-:S02]  /*1b280*/  PRMT R148, RZ, 0x7610, R148 ;  /* 0x00007610ff947816 */ /* 0x000fc40000000094 */
        /* <DEDUP_REMOVED lines=15> */
[----:B------:R-:W-:-:S02]  /*1b380*/  ISETP.GT.AND P0, PT, R12, 0x34, PT ;  /* 0x000000340c00780c */ /* 0x000fc40003f04270 */
[----:B------:R-:W-:-:S11]  /*1b390*/  PRMT R161, RZ, 0x7610, R161 ;  /* 0x00007610ffa17816 */ /* 0x000fd600000000a1 */
        /* <DEDUP_REMOVED lines=210> */
[----:B------:R0:W2:Y:S04]  /*1c0c0*/  @P0 LDG.E.U16 R29, desc[UR60][R22.64] ;  /* 0x0000003c161d0981 */ /* 0x0000a8000c1e1500 */
[----:B------:R-:W0:Y:S04]  /*1c0d0*/  LDL R22, [R1+0x18f0] ;  /* 0x0018f00001167983 */ /* 0x000e280000100800 */
[----:B------:R-:W0:Y:S01]  /*1c0e0*/  LDL R23, [R1+0x18f4] ;  /* 0x0018f40001177983 */ /* 0x000e220000100800 */
[----:B------:R-:W-:Y:S02]  /*1c0f0*/  PRMT R140, RZ, 0x7610, R140 ;  /* 0x00007610ff8c7816 */ /* 0x000fe4000000008c */
[----:B0-----:R-:W-:-:S04]  /*1c100*/  @P0 LOP3.LUT R23, R23, R22, RZ, 0x3c, !PT ;  /* 0x0000001617170212 */ /* 0x001fc800078e3cff */
[----:B------:R-:W-:-:S04]  /*1c110*/  @P0 LOP3.LUT R22, R23, R22, RZ, 0x3c, !PT ;  /* 0x0000001617160212 */ /* 0x000fc800078e3cff */
[----:B------:R-:W-:Y:S01]  /*1c120*/  @P0 LOP3.LUT R23, R23, R22, RZ, 0x3c, !PT ;  /* 0x0000001617170212 */ /* 0x000fe200078e3cff */
[----:B--2---:R-:W-:Y:S04]  /*1c130*/  STL [R1+0x26f0], R29 ;  /* 0x0026f01d01007387 */ /* 0x004fe80000100800 */
[----:B------:R0:W2:Y:S04]  /*1c140*/  @P0 LDG.E.U16 R140, desc[UR60][R22.64] ;  /* 0x0000003c168c0981 */ /* 0x0000a8000c1e1500 */
[----:B------:R-:W0:Y:S04]  /*1c150*/  LDL R22, [R1+0x18e8] ;  /* 0x0018e80001167983 */ /* 0x000e280000100800 */
[----:B------:R-:W0:Y:S01]  /*1c160*/  LDL R23, [R1+0x18ec] ;  /* 0x0018ec0001177983 */ /* 0x000e220000100800 */
[----:B------:R-:W-:-:S02]  /*1c170*/  PRMT R141, RZ, 0x7610, R141 ;  /* 0x00007610ff8d7816 */ /* 0x000fc4000000008d */
        /* <DEDUP_REMOVED lines=15> */
[----:B------:R-:W-:-:S02]  /*1c270*/  ISETP.GT.AND P1, PT, R12, 0x3b, PT ;  /* 0x0000003b0c00780c */ /* 0x000fc40003f24270 */
[----:B------:R-:W-:-:S11]  /*1c280*/  PRMT R150, RZ, 0x7610, R150 ;  /* 0x00007610ff967816 */ /* 0x000fd60000000096 */
        /* <DEDUP_REMOVED lines=182> */
[----:B---3--:R0:W-:Y:S04]  /*1cdf0*/  STL [R1+0x2784], R31 ;  /* 0x0027841f01007387 */ /* 0x0081e80000100800 */
[----:B0-----:R-:W3:Y:S01]  /*1ce00*/  LDL R31, [R1+0x1824] ;  /* 0x00182400011f7983 */ /* 0x001ee20000100800 */
[----:B----4-:R-:W-:-:S04]  /*1ce10*/  @P0 LOP3.LUT R23, R23, R22, RZ, 0x3c, !PT ;  /* 0x0000001617170212 */ /* 0x010fc800078e3cff */
[----:B------:R-:W-:-:S04]  /*1ce20*/  @P0 LOP3.LUT R22, R23, R22, RZ, 0x3c, !PT ;  /* 0x0000001617160212 */ /* 0x000fc800078e3cff */
[----:B------:R-:W-:-:S05]  /*1ce30*/  @P0 LOP3.LUT R23, R23, R22, RZ, 0x3c, !PT ;  /* 0x0000001617170212 */ /* 0x000fca00078e3cff */
[----:B------:R3:W4:Y:S04]  /*1ce40*/  @P0 LDG.E.U16 R34, desc[UR60][R22.64] ;  /* 0x0000003c16220981 */ /* 0x000728000c1e1500 */
[----:B------:R-:W2:Y:S01]  /*1ce50*/  LDL R23, [R1+0x1820] ;  /* 0x0018200001177983 */ /* 0x000ea20000100800 */
[----:B------:R-:W-:Y:S01]  /*1ce60*/  PRMT R9, RZ, 0x7610, R9 ;  /* 0x00007610ff097816 */ /* 0x000fe20000000009 */
[----:B---3--:R-:W-:Y:S02]  /*1ce70*/  @P0 IMAD.MOV.U32 R22, RZ, RZ, R31 ;  /* 0x000000ffff160224 */ /* 0x008fe400078e001f */
[----:B----4-:R0:W-:Y:S01]  /*1ce80*/  STL [R1+0x7f4], R34 ;  /* 0x0007f42201007387 */ /* 0x0101e20000100800 */
[----:B------:R-:W-:Y:S02]  /*1ce90*/  ISETP.GT.AND P1, PT, R12, 0x41, PT ;  /* 0x000000410c00780c */ /* 0x000fe40003f24270 */
[----:B------:R-:W-:Y:S01]  /*1cea0*/  PRMT R32, RZ, 0x7610, R32 ;  /* 0x00007610ff207816 */ /* 0x000fe20000000020 */
[----:B------:R-:W3:Y:S04]  /*1ceb0*/  LDL R31, [R1+0x1804] ;  /* 0x00180400011f7983 */ /* 0x000ee80000100800 */
[----:B--2---:R1:W2:Y:S04]  /*1cec0*/  @P0 LDG.E.U16 R9, desc[UR60][R22.64] ;  /* 0x0000003c16090981 */ /* 0x0042a8000c1e1500 */
[----:B0-----:R-:W4:Y:S04]  /*1ced0*/  LDL R34, [R1+0x180c] ;  /* 0x00180c0001227983 */ /* 0x001f280000100800 */
[----:B------:R-:W1:Y:S04]  /*1cee0*/  LDL R22, [R1+0x1818] ;  /* 0x0018180001167983 */ /* 0x000e680000100800 */
[----:B------:R-:W1:Y:S02]  /*1cef0*/  LDL R23, [R1+0x181c] ;  /* 0x00181c0001177983 */ /* 0x000e640000100800 */
[----:B-1----:R-:W-:-:S04]  /*1cf00*/  @P1 LOP3.LUT R23, R23, R22, RZ, 0x3c, !PT ;  /* 0x0000001617171212 */ /* 0x002fc800078e3cff */
[----:B------:R-:W-:-:S04]  /*1cf10*/  @P1 LOP3.LUT R22, R23, R22, RZ, 0x3c, !PT ;  /* 0x0000001617161212 */ /* 0x000fc800078e3cff */
[----:B------:R-:W-:Y:S01]  /*1cf20*/  @P1 LOP3.LUT R23, R23, R22, RZ, 0x3c, !PT ;  /* 0x0000001617171212 */ /* 0x000fe200078e3cff */
[----:B--2---:R0:W-:Y:S04]  /*1cf30*/  STL [R1+0x2788], R9 ;  /* 0x0027880901007387 */ /* 0x0041e80000100800 */
[----:B------:R1:W2:Y:S01]  /*1cf40*/  @P1 LDG.E.U16 R32, desc[UR60][R22.64] ;  /* 0x0000003c16201981 */ /* 0x0002a2000c1e1500 */
[----:B------:R-:W-:-:S03]  /*1cf50*/  PRMT R28, RZ, 0x7610, R28 ;  /* 0x00007610ff1c7816 */ /* 0x000fc6000000001c */
[----:B0-----:R-:W3:Y:S04]  /*1cf60*/  LDL R9, [R1+0x1800] ;  /* 0x0018000001097983 */ /* 0x001ee80000100800 */
[----:B------:R-:W1:Y:S04]  /*1cf70*/  LDL R22, [R1+0x1810] ;  /* 0x0018100001167983 */ /* 0x000e680000100800 */
[----:B------:R-:W1:Y:S02]  /*1cf80*/  LDL R23, [R1+0x1814] ;  /* 0x0018140001177983 */ /* 0x000e640000100800 */
[----:B-1----:R-:W-:-:S04]  /*1cf90*/  @P1 LOP3.LUT R23, R23, R22, RZ, 0x3c, !PT ;  /* 0x0000001617171212 */ /* 0x002fc800078e3cff */
[----:B------:R-:W-:-:S04]  /*1cfa0*/  @P1 LOP3.LUT R22, R23, R22, RZ, 0x3c, !PT ;  /* 0x0000001617161212 */ /* 0x000fc800078e3cff */
[----:B------:R-:W-:Y:S01]  /*1cfb0*/  @P1 LOP3.LUT R23, R23, R22, RZ, 0x3c, !PT ;  /* 0x0000001617171212 */ /* 0x000fe200078e3cff */
[----:B--2---:R-:W-:Y:S04]  /*1cfc0*/  STL [R1+0x2754], R32 ;  /* 0x0027542001007387 */ /* 0x004fe80000100800 */
[----:B------:R4:W2:Y:S04]  /*1cfd0*/  @P1 LDG.E.U16 R28, desc[UR60][R22.64] ;  /* 0x0000003c161c1981 */ /* 0x0008a8000c1e1500 */
[----:B------:R-:W3:Y:S01]  /*1cfe0*/  LDL R23, [R1+0x1808] ;  /* 0x0018080001177983 */ /* 0x000ee20000100800 */
[----:B------:R-:W-:Y:S01]  /*1cff0*/  PRMT R151, RZ, 0x7610, R151 ;  /* 0x00007610ff977816 */ /* 0x000fe20000000097 */
[----:B----4-:R-:W-:Y:S01]  /*1d000*/  @P1 IMAD.MOV.U32 R22, RZ, RZ, R34 ;  /* 0x000000ffff161224 */ /* 0x010fe200078e0022 */
[----:B------:R-:W-:-:S04]  /*1d010*/  PRMT R8, RZ, 0x7610, R8 ;  /* 0x00007610ff087816 */ /* 0x000fc80000000008 */
[----:B---3--:R0:W3:Y:S04]  /*1d020*/  @P1 LDG.E.U16 R151, desc[UR60][R22.64] ;  /* 0x0000003c16971981 */ /* 0x0080e8000c1e1500 */
[----:B--2---:R-:W-:Y:S04]  /*1d030*/  STL [R1+0x2758], R28 ;  /* 0x0027581c01007387 */ /* 0x004fe80000100800 */
[----:B------:R-:W2:Y:S01]  /*1d040*/  LDL R34, [R1+0x17ec] ;  /* 0x0017ec0001227983 */ /* 0x000ea20000100800 */
[----:B0-----:R-:W-:Y:S02]  /*1d050*/  @P1 IMAD.MOV.U32 R22, RZ, RZ, R31 ;  /* 0x000000ffff161224 */ /* 0x001fe400078e001f */
[----:B------:R-:W-:-:S05]  /*1d060*/  @P1 IMAD.MOV.U32 R23, RZ, RZ, R9 ;  /* 0x000000ffff171224 */ /* 0x000fca00078e0009 */
[----:B------:R-:W4:Y:S04]  /*1d070*/  @P1 LDG.E.U16 R8, desc[UR60][R22.64] ;  /* 0x0000003c16081981 */ /* 0x000f28000c1e1500 */
[----:B---3--:R-:W-:Y:S04]  /*1d080*/  STL [R1+0x275c], R151 ;  /* 0x00275c9701007387 */ /* 0x008fe80000100800 */
[----:B------:R-:W3:Y:S04]  /*1d090*/  LDL R22, [R1+0x17f8] ;  /* 0x0017f80001167983 */ /* 0x000ee80000100800 */
[----:B------:R-:W3:Y:S01]  /*1d0a0*/  LDL R23, [R1+0x17fc] ;  /* 0x0017fc0001177983 */ /* 0x000ee20000100800 */
[----:B------:R-:W-:-:S02]  /*1d0b0*/  ISETP.GT.AND P0, PT, R12, 0x42, PT ;  /* 0x000000420c00780c */ /* 0x000fc40003f04270 */
[----:B------:R-:W-:Y:S01]  /*1d0c0*/  PRMT R143, RZ, 0x7610, R143 ;  /* 0x00007610ff8f7816 */ /* 0x000fe2000000008f */
[----:B------:R-:W2:Y:S04]  /*1d0d0*/  LDL R31, [R1+0x17e0] ;  /* 0x0017e000011f7983 */ /* 0x000ea80000100800 */
[----:B------:R-:W2:Y:S04]  /*1d0e0*/  LDL R9, [R1+0x17e4] ;  /* 0x0017e40001097983 */ /* 0x000ea80000100800 */
[----:B----4-:R-:W-:Y:S02]  /*1d0f0*/  STL [R1+0x2760], R8 ;  /* 0x0027600801007387 */ /* 0x010fe40000100800 */
        /* <DEDUP_REMOVED lines=12> */
[----:B------:R-:W4:Y:S01]  /*1d1c0*/  LDL R23, [R1+0x17e8] ;  /* 0x0017e80001177983 */ /* 0x000f220000100800 */
[----:B------:R-:W-:Y:S01]  /*1d1d0*/  PRMT R205, RZ, 0x7610, R205 ;  /* 0x00007610ffcd7816 */ /* 0x000fe200000000cd */
[----:B--2---:R-:W-:Y:S01]  /*1d1e0*/  @P0 IMAD.MOV.U32 R22, RZ, RZ, R34 ;  /* 0x000000ffff160224 */ /* 0x004fe200078e0022 */
[----:B------:R-:W-:-:S04]  /*1d1f0*/  PRMT R206, RZ, 0x7610, R206 ;  /* 0x00007610ffce7816 */ /* 0x000fc800000000ce */
[----:B----4-:R0:W2:Y:S04]  /*1d200*/  @P0 LDG.E.U16 R205, desc[UR60][R22.64] ;  /* 0x0000003c16cd0981 */ /* 0x0100a8000c1e1500 */
[----:B---3--:R-:W-:Y:S04]  /*1d210*/  STL [R1+0x2768], R204 ;  /* 0x002768cc01007387 */ /* 0x008fe80000100800 */
[----:B------:R-:W3:Y:S01]  /*1d220*/  LDL R34, [R1+0x17cc] ;  /* 0x0017cc0001227983 */ /* 0x000ee20000100800 */
[----:B0-----:R-:W-:Y:S02]  /*1d230*/  @P0 IMAD.MOV.U32 R22, RZ, RZ, R9 ;  /* 0x000000ffff160224 */ /* 0x001fe400078e0009 */
[----:B------:R-:W-:-:S05]  /*1d240*/  @P0 IMAD.MOV.U32 R23, RZ, RZ, R31 ;  /* 0x000000ffff170224 */ /* 0x000fca00078e001f */
[----:B------:R-:W4:Y:S04]  /*1d250*/  @P0 LDG.E.U16 R206, desc[UR60][R22.64] ;  /* 0x0000003c16ce0981 */ /* 0x000f28000c1e1500 */
[----:B--2---:R0:W-:Y:S04]  /*1d260*/  STL [R1+0x276c], R205 ;  /* 0x00276ccd01007387 */ /* 0x0041e80000100800 */
[----:B------:R-:W2:Y:S04]  /*1d270*/  LDL R22, [R1+0x17d8] ;  /* 0x0017d80001167983 */ /* 0x000ea80000100800 */
[----:B------:R-:W2:Y:S01]  /*1d280*/  LDL R23, [R1+0x17dc] ;  /* 0x0017dc0001177983 */ /* 0x000ea20000100800 */
[----:B------:R-:W-:-:S02]  /*1d290*/  ISETP.GT.AND P1, PT, R12, 0x43, PT ;  /* 0x000000430c00780c */ /* 0x000fc40003f24270 */
[----:B------:R-:W-:Y:S01]  /*1d2a0*/  PRMT R33, RZ, 0x7610, R33 ;  /* 0x00007610ff217816 */ /* 0x000fe20000000021 */
[----:B------:R-:W3:Y:S04]  /*1d2b0*/  LDL R31, [R1+0x17c0] ;  /* 0x0017c000011f7983 */ /* 0x000ee80000100800 */
[----:B------:R-:W3:Y:S04]  /*1d2c0*/  LDL R9, [R1+0x17c4] ;  /* 0x0017c40001097983 */ /* 0x000ee80000100800 */
[----:B0-----:R-:W3:Y:S04]  /*1d2d0*/  LDL R205, [R1+0x17c8] ;  /* 0x0017c80001cd7983 */ /* 0x001ee80000100800 */
[----:B----4-:R0:W-:Y:S04]  /*1d2e0*/  STL [R1+0x2770], R206 ;  /* 0x002770ce01007387 */ /* 0x0101e80000100800 */
[----:B0-----:R-:W4:Y:S01]  /*1d2f0*/  LDL R206, [R1+0x17d4] ;  /* 0x0017d40001ce7983 */ /* 0x001f220000100800 */
[----:B--2---:R-:W-:-:S04]  /*1d300*/  @P1 LOP3.LUT R23, R23, R22, RZ, 0x3c, !PT ;  /* 0x0000001617171212 */ /* 0x004fc800078e3cff */
[----:B------:R-:W-:-:S04]  /*1d310*/  @P1 LOP3.LUT R22, R23, R22, RZ, 0x3c, !PT ;  /* 0x0000001617161212 */ /* 0x000fc800078e3cff */
[----:B------:R-:W-:-:S05]  /*1d320*/  @P1 LOP3.LUT R23, R23, R22, RZ, 0x3c, !PT ;  /* 0x0000001617171212 */ /* 0x000fca00078e3cff */
[----:B------:R4:W2:Y:S04]  /*1d330*/  @P1 LDG.E.U16 R33, desc[UR60][R22.64] ;  /* 0x0000003c16211981 */ /* 0x0008a8000c1e1500 */
[----:B------:R-:W3:Y:S01]  /*1d340*/  LDL R23, [R1+0x17d0] ;  /* 0x0017d00001177983 */ /* 0x000ee20000100800 */
[----:B------:R-:W-:Y:S01]  /*1d350*/  PRMT R35, RZ, 0x7610, R35 ;  /* 0x00007610ff237816 */ /* 0x000fe20000000023 */
[----:B----4-:R-:W-:Y:S01]  /*1d360*/  @P1 IMAD.MOV.U32 R22, RZ, RZ, R206 ;  /* 0x000000ffff161224 */ /* 0x010fe200078e00ce */
[----:B------:R-:W-:Y:S02]  /*1d370*/  PRMT R63, RZ, 0x7610, R63 ;  /* 0x00007610ff3f7816 */ /* 0x000fe4000000003f */
[----:B------:R-:W-:Y:S02]  /*1d380*/  PRMT R62, RZ, 0x7610, R62 ;  /* 0x00007610ff3e7816 */ /* 0x000fe4000000003e */
[----:B---3--:R0:W3:Y:S02]  /*1d390*/  @P1 LDG.E.U16 R35, desc[UR60][R22.64] ;  /* 0x0000003c16231981 */ /* 0x0080e4000c1e1500 */
[----:B0-----:R-:W-:-:S02]  /*1d3a0*/  @P1 IMAD.MOV.U32 R22, RZ, RZ, R34 ;  /* 0x000000ffff161224 */ /* 0x001fc400078e0022 */
[----:B------:R-:W-:-:S05]  /*1d3b0*/  @P1 IMAD.MOV.U32 R23, RZ, RZ, R205 ;  /* 0x000000ffff171224 */ /* 0x000fca00078e00cd */
[----:B------:R0:W4:Y:S02]  /*1d3c0*/  @P1 LDG.E.U16 R63, desc[UR60][R22.64] ;  /* 0x0000003c163f1981 */ /* 0x000124000c1e1500 */
[----:B0-----:R-:W-:Y:S02]  /*1d3d0*/  @P1 IMAD.MOV.U32 R22, RZ, RZ, R9 ;  /* 0x000000ffff161224 */ /* 0x001fe400078e0009 */
[----:B------:R-:W-:-:S05]  /*1d3e0*/  @P1 IMAD.MOV.U32 R23, RZ, RZ, R31 ;  /* 0x000000ffff171224 */ /* 0x000fca00078e001f */
[----:B------:R-:W4:Y:S04]  /*1d3f0*/  @P1 LDG.E.U16 R62, desc[UR60][R22.64] ;  /* 0x0000003c163e1981 */ /* 0x000f28000c1e1500 */
[----:B--2---:R-:W-:Y:S04]  /*1d400*/  STL [R1+0x2774], R33 ;  /* 0x0027742101007387 */ /* 0x004fe80000100800 */
[----:B---3--:R-:W-:Y:S04]  /*1d410*/  STL [R1+0x2778], R35 ;  /* 0x0027782301007387 */ /* 0x008fe80000100800 */
[----:B------:R-:W2:Y:S04]  /*1d420*/  LDL R205, [R1+0x17b4] ;  /* 0x0017b40001cd7983 */ /* 0x000ea80000100800 */
[----:B----4-:R-:W-:Y:S04]  /*1d430*/  STL [R1+0x277c], R63 ;  /* 0x00277c3f01007387 */ /* 0x010fe80000100800 */
[----:B------:R-:W3:Y:S04]  /*1d440*/  LDL R22, [R1+0x17b8] ;  /* 0x0017b80001167983 */ /* 0x000ee80000100800 */
[----:B------:R-:W3:Y:S04]  /*1d450*/  LDL R23, [R1+0x17bc] ;  /* 0x0017bc0001177983 */ /* 0x000ee80000100800 */
[----:B------:R-:W4:Y:S04]  /*1d460*/  LDL R206, [R1+0x17a8] ;  /* 0x0017a80001ce7983 */ /* 0x000f280000100800 */
[----:B------:R-:W4:Y:S04]  /*1d470*/  LDL R34, [R1+0x17ac] ;  /* 0x0017ac0001227983 */ /* 0x000f280000100800 */
[----:B------:R-:W4:Y:S04]  /*1d480*/  LDL R31, [R1+0x17a0] ;  /* 0x0017a000011f7983 */ /* 0x000f280000100800 */
[----:B------:R-:W4:Y:S04]  /*1d490*/  LDL R9, [R1+0x17a4] ;  /* 0x0017a40001097983 */ /* 0x000f280000100800 */
[----:B------:R0:W-:Y:S04]  /*1d4a0*/  STL [R1+0x278c], R62 ;  /* 0x00278c3e01007387 */ /* 0x0001e80000100800 */
[----:B0-----:R-:W4:Y:S01]  /*1d4b0*/  LDL R62, [R1+0x17b0] ;  /* 0x0017b000013e7983 */ /* 0x001f220000100800 */
[----:B------:R-:W-:-:S02]  /*1d4c0*/  ISETP.GT.AND P0, PT, R12, 0x44, PT ;  /* 0x000000440c00780c */ /* 0x000fc40003f04270 */
[----:B------:R-:W-:Y:S02]  /*1d4d0*/  PRMT R50, RZ, 0x7610, R50 ;  /* 0x00007610ff327816 */ /* 0x000fe40000000032 */
[----:B------:R-:W-:-:S09]  /*1d4e0*/  PRMT R49, RZ, 0x7610, R49 ;  /* 0x00007610ff317816 */ /* 0x000fd20000000031 */
[----:B---3--:R-:W-:-:S04]  /*1d4f0*/  @P0 LOP3.LUT R23, R23, R22, RZ, 0x3c, !PT ;  /* 0x0000001617170212 */ /* 0x008fc800078e3cff */
[----:B------:R-:W-:-:S04]  /*1d500*/  @P0 LOP3.LUT R22, R23, R22, RZ, 0x3c, !PT ;  /* 0x0000001617160212 */ /* 0x000fc800078e3cff */
[----:B------:R-:W-:-:S05]  /*1d510*/  @P0 LOP3.LUT R23, R23, R22, RZ, 0x3c, !PT ;  /* 0x0000001617170212 */ /* 0x000fca00078e3cff */
[----:B------:R2:W3:Y:S02]  /*1d520*/  @P0 LDG.E.U16 R50, desc[UR60][R22.64] ;  /* 0x0000003c16320981 */ /* 0x0004e4000c1e1500 */
[----:B--2---:R-:W-:Y:S02]  /*1d530*/  @P0 IMAD.MOV.U32 R22, RZ, RZ, R205 ;  /* 0x000000ffff160224 */ /* 0x004fe400078e00cd */
[----:B----4-:R-:W-:-:S05]  /*1d540*/  @P0 IMAD.MOV.U32 R23, RZ, RZ, R62 ;  /* 0x000000ffff170224 */ /* 0x010fca00078e003e */
[----:B------:R0:W2:Y:S01]  /*1d550*/  @P0 LDG.E.U16 R49, desc[UR60][R22.64] ;  /* 0x0000003c16310981 */ /* 0x0000a2000c1e1500 */
[----:B------:R-:W-:Y:S01]  /*1d560*/  PRMT R48, RZ, 0x7610, R48 ;  /* 0x00007610ff307816 */ /* 0x000fe20000000030 */
[----:B0-----:R-:W-:Y:S02]  /*1d570*/  @P0 IMAD.MOV.U32 R22, RZ, RZ, R34 ;  /* 0x000000ffff160224 */ /* 0x001fe400078e0022 */
[----:B------:R-:W-:-:S05]  /*1d580*/  @P0 IMAD.MOV.U32 R23, RZ, RZ, R206 ;  /* 0x000000ffff170224 */ /* 0x000fca00078e00ce */
[----:B------:R0:W4:Y:S04]  /*1d590*/  @P0 LDG.E.U16 R48, desc[UR60][R22.64] ;  /* 0x0000003c16300981 */ /* 0x000128000c1e1500 */
[----:B---3--:R1:W-:Y:S04]  /*1d5a0*/  STL [R1+0x2790], R50 ;  /* 0x0027903201007387 */ /* 0x0083e80000100800 */
[----:B------:R-:W3:Y:S04]  /*1d5b0*/  LDL R205, [R1+0x1798] ;  /* 0x0017980001cd7983 */ /* 0x000ee80000100800 */
[----:B------:R-:W3:Y:S04]  /*1d5c0*/  LDL R62, [R1+0x179c] ;  /* 0x00179c00013e7983 */ /* 0x000ee80000100800 */
[----:B--2---:R2:W-:Y:S04]  /*1d5d0*/  STL [R1+0x2794], R49 ;  /* 0x0027943101007387 */ /* 0x0045e80000100800 */
[----:B-1----:R-:W3:Y:S04]  /*1d5e0*/  LDL R50, [R1+0x1790] ;  /* 0x0017900001327983 */ /* 0x002ee80000100800 */
[----:B--2---:R-:W2:Y:S01]  /*1d5f0*/  LDL R49, [R1+0x1794] ;  /* 0x0017940001317983 */ /* 0x004ea20000100800 */
[----:B------:R-:W-:-:S02]  /*1d600*/  ISETP.GT.AND P1, PT, R12, 0x45, PT ;  /* 0x000000450c00780c */ /* 0x000fc40003f24270 */
[----:B------:R-:W-:Y:S01]  /*1d610*/  PRMT R14, RZ, 0x7610, R14 ;  /* 0x00007610ff0e7816 */ /* 0x000fe2000000000e */
[----:B0-----:R-:W-:Y:S02]  /*1d620*/  @P0 IMAD.MOV.U32 R22, RZ, RZ, R9 ;  /* 0x000000ffff160224 */ /* 0x001fe400078e0009 */
[----:B------:R-:W-:Y:S01]  /*1d630*/  @P0 IMAD.MOV.U32 R23, RZ, RZ, R31 ;  /* 0x000000ffff170224 */ /* 0x000fe200078e001f */
[----:B----4-:R0:W-:Y:S04]  /*1d640*/  STL [R1+0x2798], R48 ;  /* 0x0027983001007387 */ /* 0x0101e80000100800 */
[----:B------:R-:W4:Y:S01]  /*1d650*/  LDL R34, [R1+0x178c] ;  /* 0x00178c0001227983 */ /* 0x000f220000100800 */
[----:B------:R-:W-:-:S03]  /*1d660*/  PRMT R80, RZ, 0x7610, R80 ;  /* 0x00007610ff507816 */ /* 0x000fc60000000050 */
[----:B------:R3:W4:Y:S01]  /*1d670*/  @P0 LDG.E.U16 R14, desc[UR60][R22.64] ;  /* 0x0000003c160e0981 */ /* 0x000722000c1e1500 */
[----:B------:R-:W-:Y:S02]  /*1d680*/  PRMT R81, RZ, 0x7610, R81 ;  /* 0x00007610ff517816 */ /* 0x000fe40000000051 */
[----:B------:R-:W-:Y:S01]  /*1d690*/  PRMT R82, RZ, 0x7610, R82 ;  /* 0x00007610ff527816 */ /* 0x000fe20000000052 */
[----:B------:R-:W4:Y:S04]  /*1d6a0*/  LDL R31, [R1+0x1780] ;  /* 0x00178000011f7983 */ /* 0x000f280000100800 */
[----:B------:R-:W4:Y:S04]  /*1d6b0*/  LDL R9, [R1+0x1784] ;  /* 0x0017840001097983 */ /* 0x000f280000100800 */
[----:B0-----:R-:W4:Y:S01]  /*1d6c0*/  LDL R48, [R1+0x1788] ;  /* 0x0017880001307983 */ /* 0x001f220000100800 */
[----:B---3--:R-:W-:-:S02]  /*1d6d0*/  @P1 IMAD.MOV.U32 R23, RZ, RZ, R205 ;  /* 0x000000ffff171224 */ /* 0x008fc400078e00cd */
[----:B------:R-:W-:-:S05]  /*1d6e0*/  @P1 IMAD.MOV.U32 R22, RZ, RZ, R62 ;  /* 0x000000ffff161224 */ /* 0x000fca00078e003e */
[----:B------:R0:W3:Y:S02]  /*1d6f0*/  @P1 LDG.E.U16 R80, desc[UR60][R22.64] ;  /* 0x0000003c16501981 */ /* 0x0000e4000c1e1500 */
[----:B0-----:R-:W-:Y:S02]  /*1d700*/  @P1 IMAD.MOV.U32 R23, RZ, RZ, R50 ;  /* 0x000000ffff171224 */ /* 0x001fe400078e0032 */
[----:B--2---:R-:W-:-:S05]  /*1d710*/  @P1 IMAD.MOV.U32 R22, RZ, RZ, R49 ;  /* 0x000000ffff161224 */ /* 0x004fca00078e0031 */
[----:B------:R4:W2:Y:S02]  /*1d720*/  @P1 LDG.E.U16 R81, desc[UR60][R22.64] ;  /* 0x0000003c16511981 */ /* 0x0008a4000c1e1500 */
[----:B----4-:R-:W-:Y:S02]  /*1d730*/  @P1 IMAD.MOV.U32 R22, RZ, RZ, R34 ;  /* 0x000000ffff161224 */ /* 0x010fe400078e0022 */
[----:B------:R-:W-:Y:S01]  /*1d740*/  @P1 IMAD.MOV.U32 R23, RZ, RZ, R48 ;  /* 0x000000ffff171224 */ /* 0x000fe200078e0030 */
[----:B------:R0:W-:Y:S04]  /*1d750*/  STL [R1+0x279c], R14 ;  /* 0x00279c0e01007387 */ /* 0x0001e80000100800 */
[----:B------:R1:W4:Y:S04]  /*1d760*/  @P1 LDG.E.U16 R82, desc[UR60][R22.64] ;  /* 0x0000003c16521981 */ /* 0x000328000c1e1500 */
[----:B---3--:R-:W-:Y:S04]  /*1d770*/  STL [R1+0x27a0], R80 ;  /* 0x0027a05001007387 */ /* 0x008fe80000100800 */
[----:B------:R-:W3:Y:S04]  /*1d780*/  LDL R62, [R1+0x1778] ;  /* 0x00177800013e7983 */ /* 0x000ee80000100800 */
[----:B------:R-:W3:Y:S04]  /*1d790*/  LDL R50, [R1+0x177c] ;  /* 0x00177c0001327983 */ /* 0x000ee80000100800 */
[----:B--2---:R2:W-:Y:S04]  /*1d7a0*/  STL [R1+0x27a4], R81 ;  /* 0x0027a45101007387 */ /* 0x0045e80000100800 */
[----:B------:R-:W2:Y:S04]  /*1d7b0*/  LDL R49, [R1+0x1770] ;  /* 0x0017700001317983 */ /* 0x000ea80000100800 */
[----:B------:R-:W2:Y:S01]  /*1d7c0*/  LDL R48, [R1+0x1774] ;  /* 0x0017740001307983 */ /* 0x000ea20000100800 */
[----:B------:R-:W-:-:S02]  /*1d7d0*/  ISETP.GT.AND P0, PT, R12, 0x46, PT ;  /* 0x000000460c00780c */ /* 0x000fc40003f04270 */
[----:B------:R-:W-:Y:S01]  /*1d7e0*/  PRMT R83, RZ, 0x7610, R83 ;  /* 0x00007610ff537816 */ /* 0x000fe20000000053 */
[----:B-1----:R-:W-:Y:S02]  /*1d7f0*/  @P1 IMAD.MOV.U32 R22, RZ, RZ, R9 ;  /* 0x000000ffff161224 */ /* 0x002fe400078e0009 */
[----:B------:R-:W-:Y:S01]  /*1d800*/  @P1 IMAD.MOV.U32 R23, RZ, RZ, R31 ;  /* 0x000000ffff171224 */ /* 0x000fe200078e001f */
[----:B------:R-:W-:-:S04]  /*1d810*/  PRMT R195, RZ, 0x7610, R195 ;  /* 0x00007610ffc37816 */ /* 0x000fc800000000c3 */
[----:B------:R3:W2:Y:S04]  /*1d820*/  @P1 LDG.E.U16 R83, desc[UR60][R22.64] ;  /* 0x0000003c16531981 */ /* 0x0006a8000c1e1500 */
[----:B----4-:R1:W-:Y:S04]  /*1d830*/  STL [R1+0x27a8], R82 ;  /* 0x0027a85201007387 */ /* 0x0103e80000100800 */
[----:B------:R-:W4:Y:S04]  /*1d840*/  LDL R34, [R1+0x1768] ;  /* 0x0017680001227983 */ /* 0x000f280000100800 */
[----:B0-----:R-:W4:Y:S04]  /*1d850*/  LDL R14, [R1+0x176c] ;  /* 0x00176c00010e7983 */ /* 0x001f280000100800 */
[----:B------:R-:W4:Y:S04]  /*1d860*/  LDL R31, [R1+0x1760] ;  /* 0x00176000011f7983 */ /* 0x000f280000100800 */
[----:B------:R-:W4:Y:S01]  /*1d870*/  LDL R9, [R1+0x1764] ;  /* 0x0017640001097983 */ /* 0x000f220000100800 */
[----:B------:R-:W-:Y:S01]  /*1d880*/  PRMT R194, RZ, 0x7610, R194 ;  /* 0x00007610ffc27816 */ /* 0x000fe200000000c2 */
[----:B---3--:R-:W-:-:S02]  /*1d890*/  @P0 IMAD.MOV.U32 R23, RZ, RZ, R62 ;  /* 0x000000ffff170224 */ /* 0x008fc400078e003e */
[----:B------:R-:W-:-:S05]  /*1d8a0*/  @P0 IMAD.MOV.U32 R22, RZ, RZ, R50 ;  /* 0x000000ffff160224 */ /* 0x000fca00078e0032 */
[----:B------:R2:W3:Y:S02]  /*1d8b0*/  @P0 LDG.E.U16 R195, desc[UR60][R22.64] ;  /* 0x0000003c16c30981 */ /* 0x0004e4000c1e1500 */
[----:B--2---:R-:W-:Y:S02]  /*1d8c0*/  @P0 IMAD.MOV.U32 R23, RZ, RZ, R49 ;  /* 0x000000ffff170224 */ /* 0x004fe400078e0031 */
[----:B------:R-:W-:-:S05]  /*1d8d0*/  @P0 IMAD.MOV.U32 R22, RZ, RZ, R48 ;  /* 0x000000ffff160224 */ /* 0x000fca00078e0030 */
[----:B------:R4:W2:Y:S01]  /*1d8e0*/  @P0 LDG.E.U16 R194, desc[UR60][R22.64] ;  /* 0x0000003c16c20981 */ /* 0x0008a2000c1e1500 */
[----:B------:R-:W-:Y:S02]  /*1d8f0*/  PRMT R193, RZ, 0x7610, R193 ;  /* 0x00007610ffc17816 */ /* 0x000fe400000000c1 */
[----:B------:R-:W-:Y:S01]  /*1d900*/  PRMT R192, RZ, 0x7610, R192 ;  /* 0x00007610ffc07816 */ /* 0x000fe200000000c0 */
[----:B----4-:R-:W-:Y:S02]  /*1d910*/  @P0 IMAD.MOV.U32 R23, RZ, RZ, R34 ;  /* 0x000000ffff170224 */ /* 0x010fe400078e0022 */
[----:B------:R-:W-:Y:S01]  /*1d920*/  @P0 IMAD.MOV.U32 R22, RZ, RZ, R14 ;  /* 0x000000ffff160224 */ /* 0x000fe200078e000e */
[----:B------:R0:W-:Y:S04]  /*1d930*/  STL [R1+0x27ac], R83 ;  /* 0x0027ac5301007387 */ /* 0x0001e80000100800 */
[----:B------:R4:W2:Y:S02]  /*1d940*/  @P0 LDG.E.U16 R193, desc[UR60][R22.64] ;  /* 0x0000003c16c10981 */ /* 0x0008a4000c1e1500 */
[----:B----4-:R-:W-:-:S02]  /*1d950*/  @P0 IMAD.MOV.U32 R22, RZ, RZ, R9 ;  /* 0x000000ffff160224 */ /* 0x010fc400078e0009 */
[----:B------:R-:W-:-:S05]  /*1d960*/  @P0 IMAD.MOV.U32 R23, RZ, RZ, R31 ;  /* 0x000000ffff170224 */ /* 0x000fca00078e001f */
[----:B------:R-:W4:Y:S04]  /*1d970*/  @P0 LDG.E.U16 R192, desc[UR60][R22.64] ;  /* 0x0000003c16c00981 */ /* 0x000f28000c1e1500 */
[----:B---3--:R-:W-:Y:S04]  /*1d980*/  STL [R1+0x27b0], R195 ;  /* 0x0027b0c301007387 */ /* 0x008fe80000100800 */
[----:B------:R-:W3:Y:S04]  /*1d990*/  LDL R49, [R1+0x1758] ;  /* 0x0017580001317983 */ /* 0x000ee80000100800 */
[----:B------:R-:W3:Y:S04]  /*1d9a0*/  LDL R48, [R1+0x175c] ;  /* 0x00175c0001307983 */ /* 0x000ee80000100800 */
[----:B--2---:R-:W-:Y:S04]  /*1d9b0*/  STL [R1+0x27b4], R194 ;  /* 0x0027b4c201007387 */ /* 0x004fe80000100800 */
[----:B------:R-:W2:Y:S04]  /*1d9c0*/  LDL R34, [R1+0x1750] ;  /* 0x0017500001227983 */ /* 0x000ea80000100800 */
[----:B------:R-:W2:Y:S01]  /*1d9d0*/  LDL R14, [R1+0x1754] ;  /* 0x00175400010e7983 */ /* 0x000ea20000100800 */
[----:B------:R-:W-:-:S02]  /*1d9e0*/  ISETP.GT.AND P1, PT, R12, 0x47, PT ;  /* 0x000000470c00780c */ /* 0x000fc40003f24270 */
[----:B------:R-:W-:Y:S01]  /*1d9f0*/  PRMT R131, RZ, 0x7610, R131 ;  /* 0x00007610ff837816 */ /* 0x000fe20000000083 */
[----:B------:R-:W-:Y:S04]  /*1da00*/  STL [R1+0x27b8], R193 ;  /* 0x0027b8c101007387 */ /* 0x000fe80000100800 */
[----:B------:R-:W2:Y:S04]  /*1da10*/  LDL R31, [R1+0x1748] ;  /* 0x00174800011f7983 */ /* 0x000ea80000100800 */
[----:B------:R-:W2:Y:S01]  /*1da20*/  LDL R9, [R1+0x174c] ;  /* 0x00174c0001097983 */ /* 0x000ea20000100800 */
[----:B------:R-:W-:-:S03]  /*1da30*/  PRMT R130, RZ, 0x7610, R130 ;  /* 0x00007610ff827816 */ /* 0x000fc60000000082 */
[----:B----4-:R-:W-:Y:S01]  /*1da40*/  STL [R1+0x27bc], R192 ;  /* 0x0027bcc001007387 */ /* 0x010fe20000100800 */
[----:B------:R-:W-:Y:S02]  /*1da50*/  PRMT R129, RZ, 0x7610, R129 ;  /* 0x00007610ff817816 */ /* 0x000fe40000000081 */
[----:B------:R-:W-:Y:S01]  /*1da60*/  PRMT R128, RZ, 0x7610, R128 ;  /* 0x00007610ff807816 */ /* 0x000fe20000000080 */
[----:B------:R-:W4:Y:S01]  /*1da70*/  LDL R50, [R1+0x173c] ;  /* 0x00173c0001327983 */ /* 0x000f220000100800 */
[----:B---3--:R-:W-:Y:S02]  /*1da80*/  @P1 IMAD.MOV.U32 R23, RZ, RZ, R49 ;  /* 0x000000ffff171224 */ /* 0x008fe400078e0031 */
[----:B------:R-:W-:Y:S01]  /*1da90*/  @P1 IMAD.MOV.U32 R22, RZ, RZ, R48 ;  /* 0x000000ffff161224 */ /* 0x000fe200078e0030 */
[----:B------:R-:W3:Y:S04]  /*1daa0*/  LDL R49, [R1+0x1740] ;  /* 0x0017400001317983 */ /* 0x000ee80000100800 */
[----:B------:R-:W4:Y:S04]  /*1dab0*/  LDL R48, [R1+0x1744] ;  /* 0x0017440001307983 */ /* 0x000f280000100800 */
[----:B------:R2:W4:Y:S02]  /*1dac0*/  @P1 LDG.E.U16 R131, desc[UR60][R22.64] ;  /* 0x0000003c16831981 */ /* 0x000524000c1e1500 */
[----:B--2---:R-:W-:-:S02]  /*1dad0*/  @P1 IMAD.MOV.U32 R23, RZ, RZ, R34 ;  /* 0x000000ffff171224 */ /* 0x004fc400078e0022 */
[----:B------:R-:W-:-:S05]  /*1dae0*/  @P1 IMAD.MOV.U32 R22, RZ, RZ, R14 ;  /* 0x000000ffff161224 */ /* 0x000fca00078e000e */
[----:B------:R2:W4:Y:S02]  /*1daf0*/  @P1 LDG.E.U16 R130, desc[UR60][R22.64] ;  /* 0x0000003c16821981 */ /* 0x000524000c1e1500 */
[----:B--2---:R-:W-:Y:S02]  /*1db00*/  @P1 IMAD.MOV.U32 R23, RZ, RZ, R31 ;  /* 0x000000ffff171224 */ /* 0x004fe400078e001f */
[----:B------:R-:W-:-:S05]  /*1db10*/  @P1 IMAD.MOV.U32 R22, RZ, RZ, R9 ;  /* 0x000000ffff161224 */ /* 0x000fca00078e0009 */
[----:B------:R3:W2:Y:S02]  /*1db20*/  @P1 LDG.E.U16 R129, desc[UR60][R22.64] ;  /* 0x0000003c16811981 */ /* 0x0006a4000c1e1500 */
[----:B---3--:R-:W-:Y:S02]  /*1db30*/  @P1 IMAD.MOV.U32 R23, RZ, RZ, R49 ;  /* 0x000000ffff171224 */ /* 0x008fe400078e0031 */
[----:B----4-:R-:W-:Y:S01]  /*1db40*/  @P1 IMAD.MOV.U32 R22, RZ, RZ, R48 ;  /* 0x000000ffff161224 */ /* 0x010fe200078e0030 */
[----:B------:R-:W-:Y:S04]  /*1db50*/  STL [R1+0x27c0], R131 ;  /* 0x0027c08301007387 */ /* 0x000fe80000100800 */
[----:B------:R-:W3:Y:S04]  /*1db60*/  LDL R62, [R1+0x1738] ;  /* 0x00173800013e7983 */ /* 0x000ee80000100800 */
[----:B------:R-:W4:Y:S04]  /*1db70*/  LDL R34, [R1+0x1730] ;  /* 0x0017300001227983 */ /* 0x000f280000100800 */
[----:B------:R-:W4:Y:S04]  /*1db80*/  LDL R14, [R1+0x1734] ;  /* 0x00173400010e7983 */ /* 0x000f280000100800 */
[----:B------:R1:W4:Y:S04]  /*1db90*/  @P1 LDG.E.U16 R128, desc[UR60][R22.64] ;  /* 0x0000003c16801981 */ /* 0x000328000c1e1500 */
[----:B------:R-:W-:Y:S04]  /*1dba0*/  STL [R1+0x27c4], R130 ;  /* 0x0027c48201007387 */ /* 0x000fe80000100800 */
[----:B------:R-:W4:Y:S04]  /*1dbb0*/  LDL R31, [R1+0x1728] ;  /* 0x00172800011f7983 */ /* 0x000f280000100800 */
[----:B------:R-:W4:Y:S01]  /*1dbc0*/  LDL R9, [R1+0x172c] ;  /* 0x00172c0001097983 */ /* 0x000f220000100800 */
[----:B------:R-:W-:-:S02]  /*1dbd0*/  ISETP.GT.AND P0, PT, R12, 0x48, PT ;  /* 0x000000480c00780c */ /* 0x000fc40003f04270 */
[----:B------:R-:W-:Y:S02]  /*1dbe0*/  PRMT R204, RZ, 0x7610, R204 ;  /* 0x00007610ffcc7816 */ /* 0x000fe400000000cc */
[----:B------:R-:W-:Y:S01]  /*1dbf0*/  PRMT R199, RZ, 0x7610, R199 ;  /* 0x00007610ffc77816 */ /* 0x000fe200000000c7 */
[----:B--2---:R-:W-:Y:S04]  /*1dc00*/  STL [R1+0x27c8], R129 ;  /* 0x0027c88101007387 */ /* 0x004fe80000100800 */
[----:B------:R-:W2:Y:S04]  /*1dc10*/  LDL R49, [R1+0x1720] ;  /* 0x0017200001317983 */ /* 0x000ea80000100800 */
[----:B------:R-:W2:Y:S01]  /*1dc20*/  LDL R48, [R1+0x1724] ;  /* 0x0017240001307983 */ /* 0x000ea20000100800 */
[----:B-1----:R-:W-:Y:S01]  /*1dc30*/  @P0 IMAD.MOV.U32 R22, RZ, RZ, R50 ;  /* 0x000000ffff160224 */ /* 0x002fe200078e0032 */
[----:B------:R-:W-:Y:S01]  /*1dc40*/  PRMT R198, RZ, 0x7610, R198 ;  /* 0x00007610ffc67816 */ /* 0x000fe200000000c6 */
[----:B---3--:R-:W-:Y:S01]  /*1dc50*/  @P0 IMAD.MOV.U32 R23, RZ, RZ, R62 ;  /* 0x000000ffff170224 */ /* 0x008fe200078e003e */
[----:B----4-:R-:W-:Y:S04]  /*1dc60*/  STL [R1+0x27cc], R128 ;  /* 0x0027cc8001007387 */ /* 0x010fe80000100800 */
[----:B------:R-:W3:Y:S04]  /*1dc70*/  LDL R81, [R1+0x1718] ;  /* 0x0017180001517983 */ /* 0x000ee80000100800 */
[----:B------:R-:W4:Y:S04]  /*1dc80*/  LDL R50, [R1+0x171c] ;  /* 0x00171c0001327983 */ /* 0x000f280000100800 */
[----:B------:R1:W4:Y:S02]  /*1dc90*/  @P0 LDG.E.U16 R204, desc[UR60][R22.64] ;  /* 0x0000003c16cc0981 */ /* 0x000324000c1e1500 */
[----:B-1----:R-:W-:-:S02]  /*1dca0*/  @P0 IMAD.MOV.U32 R22, RZ, RZ, R14 ;  /* 0x000000ffff160224 */ /* 0x002fc400078e000e */
[----:B------:R-:W-:-:S05]  /*1dcb0*/  @P0 IMAD.MOV.U32 R23, RZ, RZ, R34 ;  /* 0x000000ffff170224 */ /* 0x000fca00078e0022 */
[----:B------:R1:W4:Y:S02]  /*1dcc0*/  @P0 LDG.E.U16 R199, desc[UR60][R22.64] ;  /* 0x0000003c16c70981 */ /* 0x000324000c1e1500 */
[----:B-1----:R-:W-:Y:S02]  /*1dcd0*/  @P0 IMAD.MOV.U32 R22, RZ, RZ, R9 ;  /* 0x000000ffff160224 */ /* 0x002fe400078e0009 */
[----:B------:R-:W-:-:S05]  /*1dce0*/  @P0 IMAD.MOV.U32 R23, RZ, RZ, R31 ;  /* 0x000000ffff170224 */ /* 0x000fca00078e001f */
[----:B------:R2:W4:Y:S01]  /*1dcf0*/  @P0 LDG.E.U16 R198, desc[UR60][R22.64] ;  /* 0x0000003c16c60981 */ /* 0x000522000c1e1500 */
[----:B------:R-:W-:Y:S02]  /*1dd00*/  ISETP.GT.AND P1, PT, R12, 0x49, PT ;  /* 0x000000490c00780c */ /* 0x000fe40003f24270 */
[----:B------:R-:W-:Y:S02]  /*1dd10*/  PRMT R197, RZ, 0x7610, R197 ;  /* 0x00007610ffc57816 */ /* 0x000fe400000000c5 */
[----:B------:R-:W-:Y:S01]  /*1dd20*/  PRMT R203, RZ, 0x7610, R203 ;  /* 0x00007610ffcb7816 */ /* 0x000fe200000000cb */
        /* <DEDUP_REMOVED lines=8> */
[----:B------:R3:W4:Y:S04]  /*1ddb0*/  @P1 LDG.E.U16 R203, desc[UR60][R22.64] ;  /* 0x0000003c16cb1981 */ /* 0x000728000c1e1500 */
[----:B------:R-:W-:Y:S04]  /*1ddc0*/  STL [R1+0x27d4], R199 ;  /* 0x0027d4c701007387 */ /* 0x000fe80000100800 */
[----:B------:R-:W4:Y:S04]  /*1ddd0*/  LDL R80, [R1+0x1708] ;  /* 0x0017080001507983 */ /* 0x000f280000100800 */
[----:B------:R-:W4:Y:S04]  /*1dde0*/  LDL R9, [R1+0x170c] ;  /* 0x00170c0001097983 */ /* 0x000f280000100800 */
[----:B------:R-:W4:Y:S04]  /*1ddf0*/  LDL R31, [R1+0x1704] ;  /* 0x00170400011f7983 */ /* 0x000f280000100800 */
[----:B------:R-:W-:Y:S04]  /*1de00*/  STL [R1+0x27d8], R198 ;  /* 0x0027d8c601007387 */ /* 0x000fe80000100800 */
[----:B------:R-:W4:Y:S04]  /*1de10*/  LDL R48, [R1+0x1700] ;  /* 0x0017000001307983 */ /* 0x000f280000100800 */
[----:B------:R-:W4:Y:S04]  /*1de20*/  LDL R62, [R1+0x16f8] ;  /* 0x0016f800013e7983 */ /* 0x000f280000100800 */
[----:B------:R-:W4:Y:S01]  /*1de30*/  LDL R49, [R1+0x16fc] ;  /* 0x0016fc0001317983 */ /* 0x000f220000100800 */
[----:B------:R-:W-:-:S02]  /*1de40*/  PRMT R202, RZ, 0x7610, R202 ;  /* 0x00007610ffca7816 */ /* 0x000fc400000000ca */
[----:B------:R-:W-:Y:S01]  /*1de50*/  PRMT R201, RZ, 0x7610, R201 ;  /* 0x00007610ffc97816 */ /* 0x000fe200000000c9 */
[----:B--2---:R-:W-:Y:S04]  /*1de60*/  STL [R1+0x27dc], R197 ;  /* 0x0027dcc501007387 */ /* 0x004fe80000100800 */
[----:B------:R-:W2:Y:S04]  /*1de70*/  LDL R81, [R1+0x16f0] ;  /* 0x0016f00001517983 */ /* 0x000ea80000100800 */
[----:B------:R-:W2:Y:S01]  /*1de80*/  LDL R50, [R1+0x16f4] ;  /* 0x0016f40001327983 */ /* 0x000ea20000100800 */
[----:B---3--:R-:W-:-:S02]  /*1de90*/  @P1 IMAD.MOV.U32 R23, RZ, RZ, R34 ;  /* 0x000000ffff171224 */ /* 0x008fc400078e0022 */
[----:B----4-:R-:W-:Y:S01]  /*1dea0*/  @P1 IMAD.MOV.U32 R22, RZ, RZ, R14 ;  /* 0x000000ffff161224 */ /* 0x010fe200078e000e */
[----:B------:R-:W-:Y:S04]  /*1deb0*/  STL [R1+0x27e0], R203 ;  /* 0x0027e0cb01007387 */ /* 0x000fe80000100800 */
[----:B------:R-:W3:Y:S04]  /*1dec0*/  LDL R34, [R1+0x16e8] ;  /* 0x0016e80001227983 */ /* 0x000ee80000100800 */
[----:B------:R-:W4:Y:S04]  /*1ded0*/  LDL R14, [R1+0x16ec] ;  /* 0x0016ec00010e7983 */ /* 0x000f280000100800 */
[----:B------:R1:W4:Y:S01]  /*1dee0*/  @P1 LDG.E.U16 R202, desc[UR60][R22.64] ;  /* 0x0000003c16ca1981 */ /* 0x000322000c1e1500 */
[----:B------:R-:W-:-:S02]  /*1def0*/  ISETP.GT.AND P0, PT, R12, 0x4a, PT ;  /* 0x0000004a0c00780c */ /* 0x000fc40003f04270 */
[----:B------:R-:W-:Y:S02]  /*1df00*/  PRMT R200, RZ, 0x7610, R200 ;  /* 0x00007610ffc87816 */ /* 0x000fe400000000c8 */
[----:B------:R-:W-:Y:S02]  /*1df10*/  PRMT R207, RZ, 0x7610, R207 ;  /* 0x00007610ffcf7816 */ /* 0x000fe400000000cf */
[----:B------:R-:W-:Y:S02]  /*1df20*/  PRMT R210, RZ, 0x7610, R210 ;  /* 0x00007610ffd27816 */ /* 0x000fe400000000d2 */
[----:B------:R-:W-:Y:S02]  /*1df30*/  PRMT R209, RZ, 0x7610, R209 ;  /* 0x00007610ffd17816 */ /* 0x000fe400000000d1 */
[----:B------:R-:W-:Y:S02]  /*1df40*/  PRMT R208, RZ, 0x7610, R208 ;  /* 0x00007610ffd07816 */ /* 0x000fe400000000d0 */
[----:B------:R-:W-:-:S02]  /*1df50*/  PRMT R61, RZ, 0x7610, R61 ;  /* 0x00007610ff3d7816 */ /* 0x000fc4000000003d */
[----:B------:R-:W-:Y:S02]  /*1df60*/  PRMT R156, RZ, 0x7610, R156 ;  /* 0x00007610ff9c7816 */ /* 0x000fe4000000009c */
[----:B------:R-:W-:Y:S01]  /*1df70*/  PRMT R59, RZ, 0x7610, R59 ;  /* 0x00007610ff3b7816 */ /* 0x000fe2000000003b */
[----:B-1----:R-:W-:Y:S02]  /*1df80*/  @P1 IMAD.MOV.U32 R23, RZ, RZ, R80 ;  /* 0x000000ffff171224 */ /* 0x002fe400078e0050 */
[----:B------:R-:W-:Y:S01]  /*1df90*/  @P1 IMAD.MOV.U32 R22, RZ, RZ, R9 ;  /* 0x000000ffff161224 */ /* 0x000fe200078e0009 */
[----:B------:R-:W4:Y:S04]  /*1dfa0*/  LDL R80, [R1+0x16e0] ;  /* 0x0016e00001507983 */ /* 0x000f280000100800 */
[----:B------:R-:W4:Y:S04]  /*1dfb0*/  LDL R9, [R1+0x16e4] ;  /* 0x0016e40001097983 */ /* 0x000f280000100800 */
[----:B------:R1:W4:Y:S01]  /*1dfc0*/  @P1 LDG.E.U16 R201, desc[UR60][R22.64] ;  /* 0x0000003c16c91981 */ /* 0x000322000c1e1500 */
[----:B------:R-:W-:-:S02]  /*1dfd0*/  PRMT R58, RZ, 0x7610, R58 ;  /* 0x00007610ff3a7816 */ /* 0x000fc4000000003a */
[----:B------:R-:W-:Y:S02]  /*1dfe0*/  PRMT R15, RZ, 0x7610, R15 ;  /* 0x00007610ff0f7816 */ /* 0x000fe4000000000f */
[----:B------:R-:W-:Y:S02]  /*1dff0*/  PRMT R16, RZ, 0x7610, R16 ;  /* 0x00007610ff107816 */ /* 0x000fe40000000010 */
[----:B------:R-:W-:Y:S02]  /*1e000*/  PRMT R17, RZ, 0x7610, R17 ;  /* 0x00007610ff117816 */ /* 0x000fe40000000011 */
[----:B------:R-:W-:Y:S02]  /*1e010*/  PRMT R18, RZ, 0x7610, R18 ;  /* 0x00007610ff127816 */ /* 0x000fe40000000012 */
[----:B------:R-:W-:Y:S02]  /*1e020*/  PRMT R88, RZ, 0x7610, R88 ;  /* 0x00007610ff587816 */ /* 0x000fe40000000058 */
[----:B------:R-:W-:-:S02]  /*1e030*/  PRMT R89, RZ, 0x7610, R89 ;  /* 0x00007610ff597816 */ /* 0x000fc40000000059 */
[----:B------:R-:W-:Y:S02]  /*1e040*/  PRMT R90, RZ, 0x7610, R90 ;  /* 0x00007610ff5a7816 */ /* 0x000fe4000000005a */
[----:B------:R-:W-:Y:S02]  /*1e050*/  PRMT R91, RZ, 0x7610, R91 ;  /* 0x00007610ff5b7816 */ /* 0x000fe4000000005b */
[----:B------:R-:W-:Y:S02]  /*1e060*/  PRMT R191, RZ, 0x7610, R191 ;  /* 0x00007610ffbf7816 */ /* 0x000fe400000000bf */
[----:B------:R-:W-:Y:S01]  /*1e070*/  PRMT R190, RZ, 0x7610, R190 ;  /* 0x00007610ffbe7816 */ /* 0x000fe200000000be */
[----:B-1----:R-:W-:Y:S01]  /*1e080*/  @P1 IMAD.MOV.U32 R23, RZ, RZ, R48 ;  /* 0x000000ffff171224 */ /* 0x002fe200078e0030 */
[----:B------:R-:W-:Y:S01]  /*1e090*/  PRMT R189, RZ, 0x7610, R189 ;  /* 0x00007610ffbd7816 */ /* 0x000fe200000000bd */
[----:B------:R-:W4:Y:S01]  /*1e0a0*/  LDL R48, [R1+0x16d8] ;  /* 0x0016d80001307983 */ /* 0x000f220000100800 */
[----:B------:R-:W-:-:S03]  /*1e0b0*/  @P1 IMAD.MOV.U32 R22, RZ, RZ, R31 ;  /* 0x000000ffff161224 */ /* 0x000fc600078e001f */
[----:B------:R-:W4:Y:S01]  /*1e0c0*/  LDL R31, [R1+0x16dc] ;  /* 0x0016dc00011f7983 */ /* 0x000f220000100800 */
[----:B------:R-:W-:Y:S02]  /*1e0d0*/  PRMT R188, RZ, 0x7610, R188 ;  /* 0x00007610ffbc7816 */ /* 0x000fe400000000bc */
[----:B------:R-:W-:Y:S02]  /*1e0e0*/  PRMT R127, RZ, 0x7610, R127 ;  /* 0x00007610ff7f7816 */ /* 0x000fe4000000007f */
[----:B------:R-:W-:Y:S01]  /*1e0f0*/  PRMT R126, RZ, 0x7610, R126 ;  /* 0x00007610ff7e7816 */ /* 0x000fe2000000007e */
[----:B------:R1:W4:Y:S01]  /*1e100*/  @P1 LDG.E.U16 R200, desc[UR60][R22.64] ;  /* 0x0000003c16c81981 */ /* 0x000322000c1e1500 */
[----:B------:R-:W-:Y:S02]  /*1e110*/  PRMT R125, RZ, 0x7610, R125 ;  /* 0x00007610ff7d7816 */ /* 0x000fe4000000007d */
[----:B------:R-:W-:Y:S02]  /*1e120*/  PRMT R124, RZ, 0x7610, R124 ;  /* 0x00007610ff7c7816 */ /* 0x000fe4000000007c */
[----:B------:R-:W-:-:S02]  /*1e130*/  PRMT R196, RZ, 0x7610, R196 ;  /* 0x00007610ffc47816 */ /* 0x000fc400000000c4 */
[----:B------:R-:W-:Y:S02]  /*1e140*/  PRMT R151, RZ, 0x7610, R151 ;  /* 0x00007610ff977816 */ /* 0x000fe40000000097 */
[----:B------:R-:W-:Y:S02]  /*1e150*/  PRMT R143, RZ, 0x7610, R143 ;  /* 0x00007610ff8f7816 */ /* 0x000fe4000000008f */
[----:B------:R-:W-:Y:S02]  /*1e160*/  PRMT R135, RZ, 0x7610, R135 ;  /* 0x00007610ff877816 */ /* 0x000fe40000000087 */
[----:B------:R-:W-:Y:S02]  /*1e170*/  PRMT R163, RZ, 0x7610, R163 ;  /* 0x00007610ffa37816 */ /* 0x000fe400000000a3 */
[----:B------:R-:W-:Y:S02]  /*1e180*/  PRMT R162, RZ, 0x7610, R162 ;  /* 0x00007610ffa27816 */ /* 0x000fe400000000a2 */
[----:B------:R-:W-:Y:S01]  /*1e190*/  PRMT R161, RZ, 0x7610, R161 ;  /* 0x00007610ffa17816 */ /* 0x000fe200000000a1 */
[----:B-1----:R-:W-:-:S02]  /*1e1a0*/  @P0 IMAD.MOV.U32 R22, RZ, RZ, R49 ;  /* 0x000000ffff160224 */ /* 0x002fc400078e0031 */
[----:B------:R-:W-:Y:S01]  /*1e1b0*/  @P0 IMAD.MOV.U32 R23, RZ, RZ, R62 ;  /* 0x000000ffff170224 */ /* 0x000fe200078e003e */
[----:B------:R-:W4:Y:S04]  /*1e1c0*/  LDL R49, [R1+0x16d4] ;  /* 0x0016d40001317983 */ /* 0x000f280000100800 */
        /* <DEDUP_REMOVED lines=11> */
[----:B--2---:R-:W-:Y:S02]  /*1e280*/  @P0 IMAD.MOV.U32 R22, RZ, RZ, R50 ;  /* 0x000000ffff160224 */ /* 0x004fe400078e0032 */
[----:B------:R-:W-:Y:S01]  /*1e290*/  @P0 IMAD.MOV.U32 R23, RZ, RZ, R81 ;  /* 0x000000ffff170224 */ /* 0x000fe200078e0051 */
[----:B------:R-:W2:Y:S04]  /*1e2a0*/  LDL R50, [R1+0x16cc] ;  /* 0x0016cc0001327983 */ /* 0x000ea80000100800 */
[----:B------:R-:W2:Y:S04]  /*1e2b0*/  LDL R81, [R1+0x16c8] ;  /* 0x0016c80001517983 */ /* 0x000ea80000100800 */
[----:B------:R3:W2:Y:S01]  /*1e2c0*/  @P0 LDG.E.U16 R210, desc[UR60][R22.64] ;  /* 0x0000003c16d20981 */ /* 0x0006a2000c1e1500 */
        /* <DEDUP_REMOVED lines=157> */
[----:B------:R-:W-:Y:S01]  /*1eca0*/  PRMT R228, RZ, 0x7610, R228 ;  /* 0x00007610ffe47816 */ /* 0x000fe200000000e4 */
[----:B------:R-:W2:Y:S01]  /*1ecb0*/  LDL R82, [R1+0x10b0] ;  /* 0x0010b00001527983 */ /* 0x000ea20000100800 */
[----:B------:R-:W-:Y:S02]  /*1ecc0*/  PRMT R227, RZ, 0x7610, R227 ;  /* 0x00007610ffe37816 */ /* 0x000fe400000000e3 */
[----:B------:R-:W-:Y:S02]  /*1ecd0*/  PRMT R226, RZ, 0x7610, R226 ;  /* 0x00007610ffe27816 */ /* 0x000fe400000000e2 */
[----:B------:R-:W-:Y:S02]  /*1ece0*/  PRMT R225, RZ, 0x7610, R225 ;  /* 0x00007610ffe17816 */ /* 0x000fe400000000e1 */
[----:B------:R-:W-:Y:S02]  /*1ecf0*/  PRMT R224, RZ, 0x7610, R224 ;  /* 0x00007610ffe07816 */ /* 0x000fe400000000e0 */
[----:B------:R-:W-:-:S02]  /*1ed00*/  PRMT R223, RZ, 0x7610, R223 ;  /* 0x00007610ffdf7816 */ /* 0x000fc400000000df */
[----:B------:R-:W-:Y:S02]  /*1ed10*/  PRMT R222, RZ, 0x7610, R222 ;  /* 0x00007610ffde7816 */ /* 0x000fe400000000de */
[----:B------:R-:W-:Y:S02]  /*1ed20*/  PRMT R221, RZ, 0x7610, R221 ;  /* 0x00007610ffdd7816 */ /* 0x000fe400000000dd */
[----:B------:R-:W-:Y:S01]  /*1ed30*/  PRMT R220, RZ, 0x7610, R220 ;  /* 0x00007610ffdc7816 */ /* 0x000fe200000000dc */
[----:B0-----:R-:W2:Y:S01]  /*1ed40*/  LDL R83, [R1+0x1070] ;  /* 0x0010700001537983 */ /* 0x001ea20000100800 */
[----:B---3--:R-:W-:Y:S02]  /*1ed50*/  @P0 IMAD.MOV.U32 R23, RZ, RZ, R34 ;  /* 0x000000ffff170224 */ /* 0x008fe400078e0022 */
[----:B----4-:R-:W-:Y:S01]  /*1ed60*/  @P0 IMAD.MOV.U32 R22, RZ, RZ, R14 ;  /* 0x000000ffff160224 */ /* 0x010fe200078e000e */
[----:B------:R-:W3:Y:S04]  /*1ed70*/  LDL R34, [R1+0x16c0] ;  /* 0x0016c00001227983 */ /* 0x000ee80000100800 */
[----:B------:R-:W4:Y:S04]  /*1ed80*/  LDL R14, [R1+0x16c4] ;  /* 0x0016c400010e7983 */ /* 0x000f280000100800 */
[----:B------:R0:W4:Y:S02]  /*1ed90*/  @P0 LDG.E.U16 R209, desc[UR60][R22.64] ;  /* 0x0000003c16d10981 */ /* 0x000124000c1e1500 */
[----:B0-----:R-:W-:-:S02]  /*1eda0*/  @P0 IMAD.MOV.U32 R23, RZ, RZ, R80 ;  /* 0x000000ffff170224 */ /* 0x001fc400078e0050 */
[----:B------:R-:W-:Y:S01]  /*1edb0*/  @P0 IMAD.MOV.U32 R22, RZ, RZ, R9 ;  /* 0x000000ffff160224 */ /* 0x000fe200078e0009 */
[----:B------:R-:W4:Y:S04]  /*1edc0*/  LDL R80, [R1+0x16b8] ;  /* 0x0016b80001507983 */ /* 0x000f280000100800 */
[----:B------:R-:W4:Y:S04]  /*1edd0*/  LDL R9, [R1+0x16bc] ;  /* 0x0016bc0001097983 */ /* 0x000f280000100800 */
[----:B------:R0:W4:Y:S02]  /*1ede0*/  @P0 LDG.E.U16 R208, desc[UR60][R22.64] ;  /* 0x0000003c16d00981 */ /* 0x000124000c1e1500 */
[----:B0-----:R-:W-:-:S02]  /*1edf0*/  @P1 IMAD.MOV.U32 R23, RZ, RZ, R48 ;  /* 0x000000ffff171224 */ /* 0x001fc400078e0030 */
[----:B------:R-:W4:Y:S01]  /*1ee00*/  LDL R48, [R1+0x16b0] ;  /* 0x0016b00001307983 */ /* 0x000f220000100800 */
[----:B------:R-:W-:-:S03]  /*1ee10*/  @P1 IMAD.MOV.U32 R22, RZ, RZ, R31 ;  /* 0x000000ffff161224 */ /* 0x000fc600078e001f */
[----:B------:R-:W4:Y:S04]  /*1ee20*/  LDL R31, [R1+0x16b4] ;  /* 0x0016b400011f7983 */ /* 0x000f280000100800 */
[----:B------:R0:W4:Y:S02]  /*1ee30*/  @P1 LDG.E.U16 R61, desc[UR60][R22.64] ;  /* 0x0000003c163d1981 */ /* 0x000124000c1e1500 */
[----:B0-----:R-:W-:Y:S02]  /*1ee40*/  @P1 IMAD.MOV.U32 R22, RZ, RZ, R49 ;  /* 0x000000ffff161224 */ /* 0x001fe400078e0031 */
[----:B------:R-:W-:Y:S01]  /*1ee50*/  @P1 IMAD.MOV.U32 R23, RZ, RZ, R62 ;  /* 0x000000ffff171224 */ /* 0x000fe200078e003e */
[----:B------:R-:W4:Y:S04]  /*1ee60*/  LDL R49, [R1+0x16ac] ;  /* 0x0016ac0001317983 */ /* 0x000f280000100800 */
[----:B------:R-:W4:Y:S01]  /*1ee70*/  LDL R62, [R1+0x16a8] ;  /* 0x0016a800013e7983 */ /* 0x000f220000100800 */
[----:B------:R-:W-:-:S03]  /*1ee80*/  ISETP.GT.AND P0, PT, R12, 0x4c, PT ;  /* 0x0000004c0c00780c */ /* 0x000fc60003f04270 */
[----:B------:R2:W4:Y:S02]  /*1ee90*/  @P1 LDG.E.U16 R156, desc[UR60][R22.64] ;  /* 0x0000003c169c1981 */ /* 0x000524000c1e1500 */
[----:B--2---:R-:W-:Y:S02]  /*1eea0*/  @P1 IMAD.MOV.U32 R22, RZ, RZ, R50 ;  /* 0x000000ffff161224 */ /* 0x004fe400078e0032 */
[----:B------:R-:W-:Y:S01]  /*1eeb0*/  @P1 IMAD.MOV.U32 R23, RZ, RZ, R81 ;  /* 0x000000ffff171224 */ /* 0x000fe200078e0051 */
[----:B------:R-:W2:Y:S04]  /*1eec0*/  LDL R50, [R1+0x16a4] ;  /* 0x0016a40001327983 */ /* 0x000ea80000100800 */
[----:B------:R-:W2:Y:S04]  /*1eed0*/  LDL R81, [R1+0x16a0] ;  /* 0x0016a00001517983 */ /* 0x000ea80000100800 */
[----:B------:R3:W2:Y:S02]  /*1eee0*/  @P1 LDG.E.U16 R59, desc[UR60][R22.64] ;  /* 0x0000003c163b1981 */ /* 0x0006a4000c1e1500 */
[----:B---3--:R-:W-:-:S02]  /*1eef0*/  @P1 IMAD.MOV.U32 R23, RZ, RZ, R34 ;  /* 0x000000ffff171224 */ /* 0x008fc400078e0022 */
        /* <DEDUP_REMOVED lines=13> */
[----:B------:R0:W4:Y:S01]  /*1efd0*/  @P0 LDG.E.U16 R16, desc[UR60][R22.64] ;  /* 0x0000003c16100981 */ /* 0x000122000c1e1500 */
[----:B------:R-:W-:Y:S01]  /*1efe0*/  ISETP.GT.AND P1, PT, R12, 0x4d, PT ;  /* 0x0000004d0c00780c */ /* 0x000fe20003f24270 */
[----:B0-----:R-:W-:Y:S02]  /*1eff0*/  @P0 IMAD.MOV.U32 R22, RZ, RZ, R49 ;  /* 0x000000ffff160224 */ /* 0x001fe400078e0031 */
[----:B------:R-:W-:Y:S01]  /*1f000*/  @P0 IMAD.MOV.U32 R23, RZ, RZ, R62 ;  /* 0x000000ffff170224 */ /* 0x000fe200078e003e */
[----:B------:R-:W4:Y:S04]  /*1f010*/  LDL R49, [R1+0x1684] ;  /* 0x0016840001317983 */ /* 0x000f280000100800 */
[----:B------:R-:W4:Y:S04]  /*1f020*/  LDL R62, [R1+0x1680] ;  /* 0x00168000013e7983 */ /* 0x000f280000100800 */
[----:B------:R2:W4:Y:S02]  /*1f030*/  @P0 LDG.E.U16 R17, desc[UR60][R22.64] ;  /* 0x0000003c16110981 */ /* 0x000524000c1e1500 */
[----:B--2---:R-:W-:-:S02]  /*1f040*/  @P0 IMAD.MOV.U32 R22, RZ, RZ, R50 ;  /* 0x000000ffff160224 */ /* 0x004fc400078e0032 */
        /* <DEDUP_REMOVED lines=17> */
[----:B------:R-:W4:Y:S01]  /*1f160*/  LDL R31, [R1+0x1664] ;  /* 0x00166400011f7983 */ /* 0x000f220000100800 */
[----:B------:R-:W-:-:S03]  /*1f170*/  ISETP.GT.AND P0, PT, R12, 0x4e, PT ;  /* 0x0000004e0c00780c */ /* 0x000fc60003f04270 */
[----:B------:R0:W4:Y:S02]  /*1f180*/  @P1 LDG.E.U16 R90, desc[UR60][R22.64] ;  /* 0x0000003c165a1981 */ /* 0x000124000c1e1500 */
        /* <DEDUP_REMOVED lines=25> */
[----:B------:R0:W4:Y:S10]  /*1f320*/  @P0 LDG.E.U16 R188, desc[UR60][R22.64] ;  /* 0x0000003c16bc0981 */ /* 0x000134000c1e1500 */
[----:B0-----:R-:W-:-:S02]  /*1f330*/  @P1 IMAD.MOV.U32 R22, RZ, RZ, R49 ;  /* 0x000000ffff161224 */ /* 0x001fc400078e0031 */
[----:B------:R-:W-:Y:S01]  /*1f340*/  @P1 IMAD.MOV.U32 R23, RZ, RZ, R62 ;  /* 0x000000ffff171224 */ /* 0x000fe200078e003e */
[----:B------:R-:W4:Y:S04]  /*1f350*/  LDL R49, [R1+0x1634] ;  /* 0x0016340001317983 */ /* 0x000f280000100800 */
[----:B------:R-:W4:Y:S04]  /*1f360*/  LDL R62, [R1+0x1630] ;  /* 0x00163000013e7983 */ /* 0x000f280000100800 */
[----:B------:R2:W4:Y:S01]  /*1f370*/  @P1 LDG.E.U16 R127, desc[UR60][R22.64] ;  /* 0x0000003c167f1981 */ /* 0x000522000c1e1500 */
[----:B------:R-:W-:Y:S01]  /*1f380*/  ISETP.GT.AND P0, PT, R12, 0x50, PT ;  /* 0x000000500c00780c */ /* 0x000fe20003f04270 */
        /* <DEDUP_REMOVED lines=941> */
[----:B------:R-:W-:Y:S01]  /*22e60*/  ISETP.GT.AND P1, PT, R12, 0x7d, PT ;  /* 0x0000007d0c00780c */ /* 0x000fe20003f24270 */
[----:B------:R-:W4:Y:S04]  /*22e70*/  LDL R62, [R1+0x1090] ;  /* 0x00109000013e7983 */ /* 0x000f280000100800 */
[----:B------:R0:W4:Y:S04]  /*22e80*/  @P0 LDG.E.U16 R224, desc[UR60][R22.64] ;  /* 0x0000003c16e00981 */ /* 0x000128000c1e1500 */
[----:B------:R-:W4:Y:S01]  /*22e90*/  LDL R49, [R1+0x108c] ;  /* 0x00108c0001317983 */ /* 0x000f220000100800 */
[----:B0-----:R-:W-:-:S02]  /*22ea0*/  @P0 IMAD.MOV.U32 R23, RZ, RZ, R82 ;  /* 0x000000ffff170224 */ /* 0x001fc400078e0052 */
[----:B--2---:R-:W-:Y:S01]  /*22eb0*/  @P0 IMAD.MOV.U32 R22, RZ, RZ, R50 ;  /* 0x000000ffff160224 */ /* 0x004fe200078e0032 */
[----:B------:R-:W-:Y:S01]  /*22ec0*/  PRMT R219, RZ, 0x7610, R219 ;  /* 0x00007610ffdb7816 */ /* 0x000fe200000000db */
[----:B------:R-:W2:Y:S04]  /*22ed0*/  LDL R50, [R1+0x1088] ;  /* 0x0010880001327983 */ /* 0x000ea80000100800 */
[----:B------:R3:W2:Y:S01]  /*22ee0*/  @P0 LDG.E.U16 R223, desc[UR60][R22.64] ;  /* 0x0000003c16df0981 */ /* 0x0006a2000c1e1500 */
[----:B------:R-:W-:-:S03]  /*22ef0*/  PRMT R218, RZ, 0x7610, R218 ;  /* 0x00007610ffda7816 */ /* 0x000fc600000000da */
[----:B------:R-:W2:Y:S01]  /*22f00*/  LDL R82, [R1+0x106c] ;  /* 0x00106c0001527983 */ /* 0x000ea20000100800 */
[----:B---3--:R-:W-:Y:S02]  /*22f10*/  @P0 IMAD.MOV.U32 R23, RZ, RZ, R34 ;  /* 0x000000ffff170224 */ /* 0x008fe400078e0022 */
[----:B----4-:R-:W-:Y:S01]  /*22f20*/  @P0 IMAD.MOV.U32 R22, RZ, RZ, R14 ;  /* 0x000000ffff160224 */ /* 0x010fe200078e000e */
[----:B------:R-:W3:Y:S04]  /*22f30*/  LDL R34, [R1+0x1080] ;  /* 0x0010800001227983 */ /* 0x000ee80000100800 */
[----:B------:R-:W4:Y:S04]  /*22f40*/  LDL R14, [R1+0x1084] ;  /* 0x00108400010e7983 */ /* 0x000f280000100800 */
[----:B------:R0:W4:Y:S02]  /*22f50*/  @P0 LDG.E.U16 R222, desc[UR60][R22.64] ;  /* 0x0000003c16de0981 */ /* 0x000124000c1e1500 */
[----:B0-----:R-:W-:-:S02]  /*22f60*/  @P0 IMAD.MOV.U32 R23, RZ, RZ, R81 ;  /* 0x000000ffff170224 */ /* 0x001fc400078e0051 */
[----:B------:R-:W-:Y:S01]  /*22f70*/  @P0 IMAD.MOV.U32 R22, RZ, RZ, R9 ;  /* 0x000000ffff160224 */ /* 0x000fe200078e0009 */
[----:B------:R-:W-:Y:S01]  /*22f80*/  PRMT R217, RZ, 0x7610, R217 ;  /* 0x00007610ffd97816 */ /* 0x000fe200000000d9 */
[----:B------:R-:W4:Y:S04]  /*22f90*/  LDL R9, [R1+0x107c] ;  /* 0x00107c0001097983 */ /* 0x000f280000100800 */
[----:B------:R0:W4:Y:S04]  /*22fa0*/  @P0 LDG.E.U16 R221, desc[UR60][R22.64] ;  /* 0x0000003c16dd0981 */ /* 0x000128000c1e1500 */
[----:B------:R-:W4:Y:S01]  /*22fb0*/  LDL R81, [R1+0x1060] ;  /* 0x0010600001517983 */ /* 0x000f220000100800 */
[----:B0-----:R-:W-:-:S02]  /*22fc0*/  @P1 IMAD.MOV.U32 R23, RZ, RZ, R80 ;  /* 0x000000ffff171224 */ /* 0x001fc400078e0050 */
[----:B------:R-:W-:Y:S01]  /*22fd0*/  @P1 IMAD.MOV.U32 R22, RZ, RZ, R48 ;  /* 0x000000ffff161224 */ /* 0x000fe200078e0030 */
[----:B------:R-:W-:Y:S01]  /*22fe0*/  ISETP.GT.AND P0, PT, R12, 0x7e, PT ;  /* 0x0000007e0c00780c */ /* 0x000fe20003f04270 */
[----:B------:R-:W4:Y:S04]  /*22ff0*/  LDL R48, [R1+0x1078] ;  /* 0x0010780001307983 */ /* 0x000f280000100800 */
[----:B------:R0:W4:Y:S04]  /*23000*/  @P1 LDG.E.U16 R220, desc[UR60][R22.64] ;  /* 0x0000003c16dc1981 */ /* 0x000128000c1e1500 */
[----:B------:R-:W4:Y:S01]  /*23010*/  LDL R80, [R1+0x1064] ;  /* 0x0010640001507983 */ /* 0x000f220000100800 */
[----:B0-----:R-:W-:-:S03]  /*23020*/  @P1 IMAD.MOV.U32 R22, RZ, RZ, R31 ;  /* 0x000000ffff161224 */ /* 0x001fc600078e001f */
[----:B------:R-:W4:Y:S01]  /*23030*/  LDL R31, [R1+0x1074] ;  /* 0x00107400011f7983 */ /* 0x000f220000100800 */
[----:B------:R-:W-:Y:S01]  /*23040*/  @P1 IMAD.MOV.U32 R23, RZ, RZ, R62 ;  /* 0x000000ffff171224 */ /* 0x000fe200078e003e */
[----:B------:R-:W-:Y:S02]  /*23050*/  PRMT R167, RZ, 0x7610, R167 ;  /* 0x00007610ffa77816 */ /* 0x000fe400000000a7 */
[----:B------:R-:W4:Y:S04]  /*23060*/  LDL R62, [R1+0x1058] ;  /* 0x00105800013e7983 */ /* 0x000f280000100800 */
[----:B------:R0:W4:Y:S02]  /*23070*/  @P1 LDG.E.U16 R219, desc[UR60][R22.64] ;  /* 0x0000003c16db1981 */ /* 0x000124000c1e1500 */
[----:B0-----:R-:W-:-:S02]  /*23080*/  @P1 IMAD.MOV.U32 R22, RZ, RZ, R49 ;  /* 0x000000ffff161224 */ /* 0x001fc400078e0031 */
[----:B--2---:R-:W-:Y:S01]  /*23090*/  @P1 IMAD.MOV.U32 R23, RZ, RZ, R50 ;  /* 0x000000ffff171224 */ /* 0x004fe200078e0032 */
[----:B------:R-:W2:Y:S04]  /*230a0*/  LDL R49, [R1+0x1054] ;  /* 0x0010540001317983 */ /* 0x000ea80000100800 */
[----:B------:R-:W2:Y:S04]  /*230b0*/  LDL R50, [R1+0x1050] ;  /* 0x0010500001327983 */ /* 0x000ea80000100800 */
[----:B------:R3:W2:Y:S01]  /*230c0*/  @P1 LDG.E.U16 R218, desc[UR60][R22.64] ;  /* 0x0000003c16da1981 */ /* 0x0006a2000c1e1500 */
[----:B------:R-:W-:Y:S01]  /*230d0*/  PRMT R166, RZ, 0x7610, R166 ;  /* 0x00007610ffa67816 */ /* 0x000fe200000000a6 */
[----:B---3--:R-:W-:-:S02]  /*230e0*/  @P1 IMAD.MOV.U32 R23, RZ, RZ, R34 ;  /* 0x000000ffff171224 */ /* 0x008fc400078e0022 */
[----:B----4-:R-:W-:Y:S02]  /*230f0*/  @P1 IMAD.MOV.U32 R22, RZ, RZ, R14 ;  /* 0x000000ffff161224 */ /* 0x010fe400078e000e */
[----:B------:R-:W3:Y:S04]  /*23100*/  LDL R14, [R1+0x1048] ;  /* 0x00104800010e7983 */ /* 0x000ee80000100800 */
[----:B------:R0:W4:Y:S04]  /*23110*/  @P1 LDG.E.U16 R217, desc[UR60][R22.64] ;  /* 0x0000003c16d91981 */ /* 0x000128000c1e1500 */
[----:B------:R-:W2:Y:S01]  /*23120*/  LDL.LU R34, [R1+0x105c] ;  /* 0x00105c0001227983 */ /* 0x000ea20000300800 */
[----:B0-----:R-:W-:-:S02]  /*23130*/  @P0 IMAD.MOV.U32 R22, RZ, RZ, R9 ;  /* 0x000000ffff160224 */ /* 0x001fc400078e0009 */
[----:B------:R-:W-:Y:S02]  /*23140*/  @P0 IMAD.MOV.U32 R23, RZ, RZ, R48 ;  /* 0x000000ffff170224 */ /* 0x000fe400078e0030 */
[----:B------:R-:W4:Y:S04]  /*23150*/  LDL R48, [R1+0x1044] ;  /* 0x0010440001307983 */ /* 0x000f280000100800 */
[----:B------:R0:W4:Y:S04]  /*23160*/  @P0 LDG.E.U16 R167, desc[UR60][R22.64] ;  /* 0x0000003c16a70981 */ /* 0x000128000c1e1500 */
[----:B------:R-:W4:Y:S04]  /*23170*/  LDL.LU R205, [R1+0xc40] ;  /* 0x000c400001cd7983 */ /* 0x000f280000300800 */
[----:B------:R-:W4:Y:S01]  /*23180*/  LDL.LU R9, [R1+0xc3c] ;  /* 0x000c3c0001097983 */ /* 0x000f220000300800 */
[----:B0-----:R-:W-:-:S02]  /*23190*/  @P0 IMAD.MOV.U32 R22, RZ, RZ, R31 ;  /* 0x000000ffff160224 */ /* 0x001fc400078e001f */
[----:B------:R-:W-:Y:S01]  /*231a0*/  @P0 IMAD.MOV.U32 R23, RZ, RZ, R83 ;  /* 0x000000ffff170224 */ /* 0x000fe200078e0053 */
[----:B------:R-:W4:Y:S04]  /*231b0*/  LDL.LU R31, [R1+0xc38] ;  /* 0x000c3800011f7983 */ /* 0x000f280000300800 */
[----:B------:R0:W-:Y:S04]  /*231c0*/  STL [R1+0x2104], R216 ;  /* 0x002104d801007387 */ /* 0x0001e80000100800 */
[----:B------:R1:W4:Y:S02]  /*231d0*/  @P0 LDG.E.U16 R166, desc[UR60][R22.64] ;  /* 0x0000003c16a60981 */ /* 0x000324000c1e1500 */
[----:B-1----:R-:W-:-:S02]  /*231e0*/  @P0 IMAD.MOV.U32 R23, RZ, RZ, R216 ;  /* 0x000000ffff170224 */ /* 0x002fc400078e00d8 */
[----:B0-----:R-:W4:Y:S01]  /*231f0*/  LDL.LU R216, [R1+0x104c] ;  /* 0x00104c0001d87983 */ /* 0x001f220000300800 */
[----:B------:R-:W-:Y:S02]  /*23200*/  PRMT R165, RZ, 0x7610, R165 ;  /* 0x00007610ffa57816 */ /* 0x000fe400000000a5 */
[----:B------:R-:W-:Y:S01]  /*23210*/  ISETP.GT.AND P1, PT, R12, 0x7f, PT ;  /* 0x0000007f0c00780c */ /* 0x000fe20003f24270 */
[----:B------:R-:W-:Y:S01]  /*23220*/  @P0 IMAD.MOV.U32 R22, RZ, RZ, R82 ;  /* 0x000000ffff160224 */ /* 0x000fe200078e0052 */
[----:B------:R-:W-:-:S04]  /*23230*/  PRMT R164, RZ, 0x7610, R164 ;  /* 0x00007610ffa47816 */ /* 0x000fc800000000a4 */
[----:B------:R0:W4:Y:S01]  /*23240*/  @P0 LDG.E.U16 R165, desc[UR60][R22.64] ;  /* 0x0000003c16a50981 */ /* 0x000122000c1e1500 */
[----:B------:R-:W-:Y:S01]  /*23250*/  PRMT R103, RZ, 0x7610, R103 ;  /* 0x00007610ff677816 */ /* 0x000fe20000000067 */
[----:B0-----:R-:W-:Y:S02]  /*23260*/  @P0 IMAD.MOV.U32 R22, RZ, RZ, R80 ;  /* 0x000000ffff160224 */ /* 0x001fe400078e0050 */
[----:B------:R-:W-:-:S05]  /*23270*/  @P0 IMAD.MOV.U32 R23, RZ, RZ, R81 ;  /* 0x000000ffff170224 */ /* 0x000fca00078e0051 */
[----:B------:R0:W4:Y:S01]  /*23280*/  @P0 LDG.E.U16 R164, desc[UR60][R22.64] ;  /* 0x0000003c16a40981 */ /* 0x000122000c1e1500 */
[----:B------:R-:W-:Y:S01]  /*23290*/  PRMT R102, RZ, 0x7610, R102 ;  /* 0x00007610ff667816 */ /* 0x000fe20000000066 */
[----:B0-----:R-:W-:Y:S01]  /*232a0*/  @P1 IMAD.MOV.U32 R23, RZ, RZ, R62 ;  /* 0x000000ffff171224 */ /* 0x001fe200078e003e */
[----:B------:R-:W-:Y:S02]  /*232b0*/  PRMT R101, RZ, 0x7610, R101 ;  /* 0x00007610ff657816 */ /* 0x000fe40000000065 */
[----:B------:R-:W-:Y:S01]  /*232c0*/  PRMT R100, RZ, 0x7610, R100 ;  /* 0x00007610ff647816 */ /* 0x000fe20000000064 */
[----:B------:R-:W0:Y:S01]  /*232d0*/  S2R R206, SR_TID.X ;  /* 0x0000000000ce7919 */ /* 0x000e220000002100 */
[----:B--2---:R-:W-:-:S05]  /*232e0*/  @P1 IMAD.MOV.U32 R22, RZ, RZ, R34 ;  /* 0x000000ffff161224 */ /* 0x004fca00078e0022 */
[----:B------:R1:W2:Y:S02]  /*232f0*/  @P1 LDG.E.U16 R103, desc[UR60][R22.64] ;  /* 0x0000003c16671981 */ /* 0x0002a4000c1e1500 */
[----:B-1----:R-:W-:Y:S02]  /*23300*/  @P1 IMAD.MOV.U32 R22, RZ, RZ, R49 ;  /* 0x000000ffff161224 */ /* 0x002fe400078e0031 */
[----:B------:R-:W-:-:S05]  /*23310*/  @P1 IMAD.MOV.U32 R23, RZ, RZ, R50 ;  /* 0x000000ffff171224 */ /* 0x000fca00078e0032 */
[----:B------:R3:W2:Y:S02]  /*23320*/  @P1 LDG.E.U16 R102, desc[UR60][R22.64] ;  /* 0x0000003c16661981 */ /* 0x0006a4000c1e1500 */
[----:B---3--:R-:W-:Y:S02]  /*23330*/  @P1 IMAD.MOV.U32 R23, RZ, RZ, R14 ;  /* 0x000000ffff171224 */ /* 0x008fe400078e000e */
[----:B----4-:R-:W-:-:S05]  /*23340*/  @P1 IMAD.MOV.U32 R22, RZ, RZ, R216 ;  /* 0x000000ffff161224 */ /* 0x010fca00078e00d8 */
[----:B------:R1:W3:Y:S02]  /*23350*/  @P1 LDG.E.U16 R101, desc[UR60][R22.64] ;  /* 0x0000003c16651981 */ /* 0x0002e4000c1e1500 */
[----:B-1----:R-:W-:Y:S02]  /*23360*/  @P1 IMAD.MOV.U32 R22, RZ, RZ, R48 ;  /* 0x000000ffff161224 */ /* 0x002fe400078e0030 */
[----:B------:R-:W-:-:S05]  /*23370*/  @P1 IMAD.MOV.U32 R23, RZ, RZ, R2 ;  /* 0x000000ffff171224 */ /* 0x000fca00078e0002 */
[----:B------:R-:W4:Y:S01]  /*23380*/  @P1 LDG.E.U16 R100, desc[UR60][R22.64] ;  /* 0x0000003c16641981 */ /* 0x000f22000c1e1500 */
[----:B------:R-:W-:Y:S06]  /*23390*/  BAR.SYNC.DEFER_BLOCKING 0x0 ;  /* 0x0000000000007b1d */ /* 0x000fec0000010000 */
[----:B------:R-:W-:Y:S04]  /*233a0*/  STL [R1+0x2108], R216 ;  /* 0x002108d801007387 */ /* 0x000fe80000100800 */
[----:B------:R-:W-:Y:S04]  /*233b0*/  STL [R1+0x2100], R2 ;  /* 0x0021000201007387 */ /* 0x000fe80000100800 */
[----:B------:R-:W2:Y:S01]  /*233c0*/  LDL.LU R203, [R1+0xc34] ;  /* 0x000c340001cb7983 */ /* 0x000ea20000300800 */
[----:B0-----:R-:W-:-:S03]  /*233d0*/  LOP3.LUT R14, R206, 0x7f, RZ, 0xc0, !PT ;  /* 0x0000007fce0e7812 */ /* 0x001fc600078ec0ff */
[----:B------:R0:W-:Y:S04]  /*233e0*/  STS.U16 [R10], R205 ;  /* 0x000000cd0a007388 */ /* 0x0001e80000000400 */
[----:B0-----:R-:W3:Y:S04]  /*233f0*/  LDL.LU R205, [R1+0xbb4] ;  /* 0x000bb40001cd7983 */ /* 0x001ee80000300800 */
[----:B------:R-:W4:Y:S04]  /*23400*/  LDL.LU R197, [R1+0xbb0] ;  /* 0x000bb00001c57983 */ /* 0x000f280000300800 */
        /* <DEDUP_REMOVED lines=13> */
[----:B------:R-:W4:Y:S01]  /*234e0*/  LDL.LU R81, [R1+0x9f4] ;  /* 0x0009f40001517983 */ /* 0x000f220000300800 */
[----:B------:R-:W-:-:S03]  /*234f0*/  ISETP.GE.AND P0, PT, R14, R12, PT ;  /* 0x0000000c0e00720c */ /* 0x000fc60003f06270 */
[----:B------:R-:W4:Y:S04]  /*23500*/  LDL.LU R80, [R1+0x97c] ;  /* 0x00097c0001507983 */ /* 0x000f280000300800 */
[----:B------:R-:W4:Y:S04]  /*23510*/  LDL.LU R14, [R1+0x978] ;  /* 0x00097800010e7983 */ /* 0x000f280000300800 */
[----:B------:R-:W4:Y:S04]  /*23520*/  LDL.LU R48, [R1+0x974] ;  /* 0x0009740001307983 */ /* 0x000f280000300800 */
[----:B------:R-:W4:Y:S04]  /*23530*/  LDL.LU R49, [R1+0x970] ;  /* 0x0009700001317983 */ /* 0x000f280000300800 */
[----:B------:R-:W4:Y:S04]  /*23540*/  LDL.LU R50, [R1+0x8fc] ;  /* 0x0008fc0001327983 */ /* 0x000f280000300800 */
[----:B------:R0:W-:Y:S04]  /*23550*/  STS.U16 [R10+0x8000], R9 ;  /* 0x008000090a007388 */ /* 0x0001e80000000400 */
[----:B------:R-:W4:Y:S04]  /*23560*/  LDL.LU R62, [R1+0x8f8] ;  /* 0x0008f800013e7983 */ /* 0x000f280000300800 */
[----:B------:R1:W-:Y:S04]  /*23570*/  STS.U16 [R10+0x10000], R31 ;  /* 0x0100001f0a007388 */ /* 0x0003e80000000400 */
[----:B0-----:R-:W4:Y:S04]  /*23580*/  LDL.LU R9, [R1+0x8f4] ;  /* 0x0008f40001097983 */ /* 0x001f280000300800 */
[----:B-1----:R-:W4:Y:S04]  /*23590*/  LDL.LU R31, [R1+0x8f0] ;  /* 0x0008f000011f7983 */ /* 0x002f280000300800 */
[----:B------:R-:W4:Y:S04]  /*235a0*/  LDL.LU R22, [R1+0x87c] ;  /* 0x00087c0001167983 */ /* 0x000f280000300800 */
[----:B------:R-:W4:Y:S04]  /*235b0*/  LDL.LU R23, [R1+0x878] ;  /* 0x0008780001177983 */ /* 0x000f280000300800 */
[----:B------:R-:W4:Y:S04]  /*235c0*/  LDL.LU R2, [R1+0x874] ;  /* 0x0008740001027983 */ /* 0x000f280000300800 */
[----:B------:R-:W4:Y:S04]  /*235d0*/  LDL.LU R216, [R1+0x870] ;  /* 0x0008700001d87983 */ /* 0x000f280000300800 */
[----:B------:R-:W4:Y:S04]  /*235e0*/  LDL.LU R206, [R1+0x7fc] ;  /* 0x0007fc0001ce7983 */ /* 0x000f280000300800 */
[----:B--2---:R0:W-:Y:S04]  /*235f0*/  STS.U16 [R10+0x18000], R203 ;  /* 0x018000cb0a007388 */ /* 0x0041e80000000400 */
[----:B0-----:R-:W2:Y:S04]  /*23600*/  LDL.LU R203, [R1+0x27e0] ;  /* 0x0027e00001cb7983 */ /* 0x001ea80000300800 */
[----:B---3--:R0:W-:Y:S04]  /*23610*/  STS.U16 [R10+0x400], R205 ;  /* 0x000400cd0a007388 */ /* 0x0081e80000000400 */
[----:B----4-:R1:W-:Y:S04]  /*23620*/  STS.U16 [R10+0x8400], R197 ;  /* 0x008400c50a007388 */ /* 0x0103e80000000400 */
[----:B------:R3:W-:Y:S04]  /*23630*/  STS.U16 [R10+0x10400], R198 ;  /* 0x010400c60a007388 */ /* 0x0007e80000000400 */
[----:B------:R4:W-:Y:S04]  /*23640*/  STS.U16 [R10+0x18400], R199 ;  /* 0x018400c70a007388 */ /* 0x0009e80000000400 */
[----:B------:R4:W-:Y:S04]  /*23650*/  STS.U16 [R10+0x800], R204 ;  /* 0x000800cc0a007388 */ /* 0x0009e80000000400 */
[----:B------:R4:W-:Y:S04]  /*23660*/  STS.U16 [R10+0x8800], R128 ;  /* 0x008800800a007388 */ /* 0x0009e80000000400 */
[----:B0-----:R-:W2:Y:S04]  /*23670*/  LDL.LU R205, [R1+0x7f4] ;  /* 0x0007f40001cd7983 */ /* 0x001ea80000300800 */
[----:B-1----:R-:W2:Y:S04]  /*23680*/  LDL.LU R197, [R1+0x27dc] ;  /* 0x0027dc0001c57983 */ /* 0x002ea80000300800 */
[----:B---3--:R-:W3:Y:S04]  /*23690*/  LDL.LU R198, [R1+0x27d8] ;  /* 0x0027d80001c67983 */ /* 0x008ee80000300800 */
[----:B----4-:R-:W4:Y:S04]  /*236a0*/  LDL.LU R199, [R1+0x27d4] ;  /* 0x0027d40001c77983 */ /* 0x010f280000300800 */
[----:B------:R-:W3:Y:S04]  /*236b0*/  LDL.LU R204, [R1+0x27d0] ;  /* 0x0027d00001cc7983 */ /* 0x000ee80000300800 */
[----:B------:R-:W4:Y:S04]  /*236c0*/  LDL.LU R128, [R1+0x27cc] ;  /* 0x0027cc0001807983 */ /* 0x000f280000300800 */
[----:B------:R0:W-:Y:S04]  /*236d0*/  STS.U16 [R10+0x10800], R129 ;  /* 0x010800810a007388 */ /* 0x0001e80000000400 */
[----:B------:R1:W-:Y:S04]  /*236e0*/  STS.U16 [R10+0x18800], R130 ;  /* 0x018800820a007388 */ /* 0x0003e80000000400 */
[----:B------:R1:W-:Y:S04]  /*236f0*/  STS.U16 [R10+0xc00], R131 ;  /* 0x000c00830a007388 */ /* 0x0003e80000000400 */
[----:B------:R1:W-:Y:S04]  /*23700*/  STS.U16 [R10+0x8c00], R192 ;  /* 0x008c00c00a007388 */ /* 0x0003e80000000400 */
[----:B------:R1:W-:Y:S04]  /*23710*/  STS.U16 [R10+0x10c00], R193 ;  /* 0x010c00c10a007388 */ /* 0x0003e80000000400 */
[----:B------:R1:W-:Y:S04]  /*23720*/  STS.U16 [R10+0x18c00], R194 ;  /* 0x018c00c20a007388 */ /* 0x0003e80000000400 */
[----:B0-----:R-:W4:Y:S04]  /*23730*/  LDL.LU R129, [R1+0x27c8] ;  /* 0x0027c80001817983 */ /* 0x001f280000300800 */
[----:B-1----:R-:W4:Y:S04]  /*23740*/  LDL.LU R130, [R1+0x27c4] ;  /* 0x0027c40001827983 */ /* 0x002f280000300800 */
[----:B------:R-:W4:Y:S04]  /*23750*/  LDL.LU R131, [R1+0x27c0] ;  /* 0x0027c00001837983 */ /* 0x000f280000300800 */
[----:B------:R-:W4:Y:S04]  /*23760*/  LDL.LU R192, [R1+0x27bc] ;  /* 0x0027bc0001c07983 */ /* 0x000f280000300800 */
[----:B------:R-:W4:Y:S04]  /*23770*/  LDL.LU R193, [R1+0x27b8] ;  /* 0x0027b80001c17983 */ /* 0x000f280000300800 */
        /* <DEDUP_REMOVED lines=25> */
[----:B------:R-:W-:Y:S04]  /*23910*/  STS.U16 [R10+0x1b000], R63 ;  /* 0x01b0003f0a007388 */ /* 0x000fe80000000400 */
        /* <DEDUP_REMOVED lines=8> */
[----:B--2---:R-:W-:Y:S04]  /*239a0*/  STS.U16 [R10+0x12000], R205 ;  /* 0x012000cd0a007388 */ /* 0x004fe80000000400 */
[----:B---3--:R-:W-:Y:S04]  /*239b0*/  STS.U16 [R10+0x2400], R204 ;  /* 0x002400cc0a007388 */ /* 0x008fe80000000400 */
[----:B----4-:R-:W-:Y:S04]  /*239c0*/  STS.U16 [R10+0x1a000], R9 ;  /* 0x01a000090a007388 */ /* 0x010fe80000000400 */
[----:B------:R0:W-:Y:S04]  /*239d0*/  STS.U16 [R10+0xa000], R31 ;  /* 0x00a0001f0a007388 */ /* 0x0001e80000000400 */
[----:B0-----:R-:W2:Y:S04]  /*239e0*/  LDL.LU R31, [R1+0xc30] ;  /* 0x000c3000011f7983 */ /* 0x001ea80000300800 */
[----:B------:R-:W2:Y:S04]  /*239f0*/  LDL.LU R9, [R1+0x2780] ;  /* 0x0027800001097983 */ /* 0x000ea80000300800 */
[----:B------:R-:W3:Y:S04]  /*23a00*/  LDL.LU R63, [R1+0xc2c] ;  /* 0x000c2c00013f7983 */ /* 0x000ee80000300800 */
        /* <DEDUP_REMOVED lines=21> */
[----:B------:R0:W-:Y:S04]  /*23b60*/  STS.U16 [R10+0x12400], R198 ;  /* 0x012400c60a007388 */ /* 0x0001e80000000400 */
[----:B------:R-:W4:Y:S04]  /*23b70*/  LDL.LU R197, [R1+0x9ec] ;  /* 0x0009ec0001c57983 */ /* 0x000f280000300800 */
        /* <DEDUP_REMOVED lines=13> */
[----:B------:R-:W-:Y:S04]  /*23c50*/  STS.U16 [R10+0x1c00], R22 ;  /* 0x001c00160a007388 */ /* 0x000fe80000000400 */
[----:B------:R-:W-:Y:S04]  /*23c60*/  STS.U16 [R10+0x9c00], R23 ;  /* 0x009c00170a007388 */ /* 0x000fe80000000400 */
[----:B------:R-:W-:Y:S04]  /*23c70*/  STS.U16 [R10+0x11c00], R2 ;  /* 0x011c00020a007388 */ /* 0x000fe80000000400 */
[----:B------:R-:W-:Y:S04]  /*23c80*/  STS.U16 [R10+0x19c00], R216 ;  /* 0x019c00d80a007388 */ /* 0x000fe80000000400 */
[----:B------:R1:W-:Y:S04]  /*23c90*/  STS.U16 [R10+0x13400], R43 ;  /* 0x0134002b0a007388 */ /* 0x0003e80000000400 */
[----:B0-----:R-:W4:Y:S04]  /*23ca0*/  LDL.LU R51, [R1+0x8ec] ;  /* 0x0008ec0001337983 */ /* 0x001f280000300800 */
[----:B------:R-:W-:Y:S04]  /*23cb0*/  STS.U16 [R10+0x3c00], R240 ;  /* 0x003c00f00a007388 */ /* 0x000fe80000000400 */
[----:B------:R-:W-:Y:S04]  /*23cc0*/  STS.U16 [R10+0xbc00], R239 ;  /* 0x00bc00ef0a007388 */ /* 0x000fe80000000400 */
[----:B------:R-:W-:Y:S04]  /*23cd0*/  STS.U16 [R10+0x13c00], R238 ;  /* 0x013c00ee0a007388 */ /* 0x000fe80000000400 */
[----:B------:R-:W-:Y:S04]  /*23ce0*/  STS.U16 [R10+0x1bc00], R237 ;  /* 0x01bc00ed0a007388 */ /* 0x000fe80000000400 */
[----:B-1----:R-:W4:Y:S04]  /*23cf0*/  LDL.LU R45, [R1+0x8e8] ;  /* 0x0008e800012d7983 */ /* 0x002f280000300800 */
[----:B------:R-:W4:Y:S04]  /*23d00*/  LDL.LU R43, [R1+0x8e4] ;  /* 0x0008e400012b7983 */ /* 0x000f280000300800 */
[----:B--2---:R0:W-:Y:S04]  /*23d10*/  STS.U16 [R9+0x80], R31 ;  /* 0x0000801f09007388 */ /* 0x0041e80000000400 */
[----:B---3--:R1:W-:Y:S04]  /*23d20*/  STS.U16 [R9+0x8080], R63 ;  /* 0x0080803f09007388 */ /* 0x0083e80000000400 */
[----:B----4-:R2:W-:Y:S04]  /*23d30*/  STS.U16 [R9+0x10080], R35 ;  /* 0x0100802309007388 */ /* 0x0105e80000000400 */
[----:B------:R3:W-:Y:S04]  /*23d40*/  STS.U16 [R9+0x18080], R33 ;  /* 0x0180802109007388 */ /* 0x0007e80000000400 */
[----:B0-----:R-:W4:Y:S04]  /*23d50*/  LDL.LU R31, [R1+0x8e0] ;  /* 0x0008e000011f7983 */ /* 0x001f280000300800 */
[----:B------:R-:W4:Y:S04]  /*23d60*/  LDL.LU R22, [R1+0x86c] ;  /* 0x00086c0001167983 */ /* 0x000f280000300800 */
[----:B------:R-:W4:Y:S04]  /*23d70*/  LDL.LU R23, [R1+0x868] ;  /* 0x0008680001177983 */ /* 0x000f280000300800 */
[----:B------:R-:W4:Y:S04]  /*23d80*/  LDL.LU R2, [R1+0x864] ;  /* 0x0008640001027983 */ /* 0x000f280000300800 */
[----:B------:R-:W4:Y:S04]  /*23d90*/  LDL.LU R216, [R1+0x860] ;  /* 0x0008600001d87983 */ /* 0x000f280000300800 */
[----:B-1----:R-:W4:Y:S04]  /*23da0*/  LDL.LU R63, [R1+0x277c] ;  /* 0x00277c00013f7983 */ /* 0x002f280000300800 */
[----:B--2---:R-:W2:Y:S04]  /*23db0*/  LDL.LU R35, [R1+0x2778] ;  /* 0x0027780001237983 */ /* 0x004ea80000300800 */
[----:B---3--:R-:W3:Y:S04]  /*23dc0*/  LDL.LU R33, [R1+0x2774] ;  /* 0x0027740001217983 */ /* 0x008ee80000300800 */
[----:B------:R0:W-:Y:S04]  /*23dd0*/  STS.U16 [R9+0x480], R206 ;  /* 0x000480ce09007388 */ /* 0x0001e80000000400 */
[----:B------:R1:W-:Y:S04]  /*23de0*/  STS.U16 [R9+0x8480], R205 ;  /* 0x008480cd09007388 */ /* 0x0003e80000000400 */
[----:B------:R1:W-:Y:S04]  /*23df0*/  STS.U16 [R9+0x10480], R204 ;  /* 0x010480cc09007388 */ /* 0x0003e80000000400 */
[----:B------:R1:W-:Y:S04]  /*23e00*/  STS.U16 [R9+0x18480], R143 ;  /* 0x0184808f09007388 */ /* 0x0003e80000000400 */
[----:B------:R1:W-:Y:S04]  /*23e10*/  STS.U16 [R9+0x880], R8 ;  /* 0x0008800809007388 */ /* 0x0003e80000000400 */
[----:B------:R1:W-:Y:S04]  /*23e20*/  STS.U16 [R9+0x8880], R151 ;  /* 0x0088809709007388 */ /* 0x0003e80000000400 */
[----:B0-----:R-:W2:Y:S04]  /*23e30*/  LDL.LU R206, [R1+0x2770] ;  /* 0x0027700001ce7983 */ /* 0x001ea80000300800 */
[----:B-1----:R-:W3:Y:S04]  /*23e40*/  LDL.LU R205, [R1+0x276c] ;  /* 0x00276c0001cd7983 */ /* 0x002ee80000300800 */
[----:B------:R-:W2:Y:S04]  /*23e50*/  LDL.LU R204, [R1+0x2768] ;  /* 0x0027680001cc7983 */ /* 0x000ea80000300800 */
[----:B------:R-:W3:Y:S04]  /*23e60*/  LDL.LU R143, [R1+0x2764] ;  /* 0x00276400018f7983 */ /* 0x000ee80000300800 */
[----:B------:R-:W2:Y:S04]  /*23e70*/  LDL.LU R8, [R1+0x2760] ;  /* 0x0027600001087983 */ /* 0x000ea80000300800 */
[----:B------:R-:W3:Y:S04]  /*23e80*/  LDL.LU R151, [R1+0x275c] ;  /* 0x00275c0001977983 */ /* 0x000ee80000300800 */
[----:B------:R0:W-:Y:S04]  /*23e90*/  STS.U16 [R9+0x10880], R28 ;  /* 0x0108801c09007388 */ /* 0x0001e80000000400 */
[----:B------:R1:W-:Y:S04]  /*23ea0*/  STS.U16 [R9+0x18880], R32 ;  /* 0x0188802009007388 */ /* 0x0003e80000000400 */
[----:B0-----:R-:W3:Y:S04]  /*23eb0*/  LDL.LU R28, [R1+0x2758] ;  /* 0x00275800011c7983 */ /* 0x001ee80000300800 */
[----:B-1----:R-:W3:Y:S04]  /*23ec0*/  LDL.LU R32, [R1+0x2754] ;  /* 0x0027540001207983 */ /* 0x002ee80000300800 */
[----:B------:R0:W-:Y:S04]  /*23ed0*/  STS.U16 [R9+0xc80], R132 ;  /* 0x000c808409007388 */ /* 0x0001e80000000400 */
[----:B------:R1:W-:Y:S04]  /*23ee0*/  STS.U16 [R9+0x8c80], R133 ;  /* 0x008c808509007388 */ /* 0x0003e80000000400 */
[----:B------:R1:W-:Y:S04]  /*23ef0*/  STS.U16 [R9+0x10c80], R134 ;  /* 0x010c808609007388 */ /* 0x0003e80000000400 */
[----:B------:R1:W-:Y:S04]  /*23f00*/  STS.U16 [R9+0x18c80], R135 ;  /* 0x018c808709007388 */ /* 0x0003e80000000400 */
[----:B------:R1:W-:Y:S04]  /*23f10*/  STS.U16 [R9+0x1080], R196 ;  /* 0x001080c409007388 */ /* 0x0003e80000000400 */
[----:B------:R1:W-:Y:S04]  /*23f20*/  STS.U16 [R9+0x9080], R197 ;  /* 0x009080c509007388 */ /* 0x0003e80000000400 */
[----:B0-----:R-:W3:Y:S04]  /*23f30*/  LDL.LU R132, [R1+0x2750] ;  /* 0x0027500001847983 */ /* 0x001ee80000300800 */
[----:B-1----:R-:W3:Y:S04]  /*23f40*/  LDL.LU R133, [R1+0x274c] ;  /* 0x00274c0001857983 */ /* 0x002ee80000300800 */
[----:B------:R-:W3:Y:S04]  /*23f50*/  LDL.LU R134, [R1+0x2748] ;  /* 0x0027480001867983 */ /* 0x000ee80000300800 */
[----:B------:R-:W3:Y:S04]  /*23f60*/  LDL.LU R135, [R1+0x2744] ;  /* 0x0027440001877983 */ /* 0x000ee80000300800 */
[----:B------:R-:W3:Y:S04]  /*23f70*/  LDL.LU R196, [R1+0x2740] ;  /* 0x0027400001c47983 */ /* 0x000ee80000300800 */
[----:B------:R-:W3:Y:S04]  /*23f80*/  LDL.LU R197, [R1+0x273c] ;  /* 0x00273c0001c57983 */ /* 0x000ee80000300800 */
        /* <DEDUP_REMOVED lines=15> */
[----:B------:R-:W-:Y:S04]  /*24080*/  STS.U16 [R9+0x1a880], R150 ;  /* 0x01a8809609007388 */ /* 0x000fe80000000400 */
[----:B0-----:R-:W3:Y:S04]  /*24090*/  LDL.LU R51, [R1+0x2720] ;  /* 0x0027200001337983 */ /* 0x001ee80000300800 */
[----:B-1----:R-:W3:Y:S04]  /*240a0*/  LDL.LU R45, [R1+0x271c] ;  /* 0x00271c00012d7983 */ /* 0x002ee80000300800 */
[----:B------:R-:W3:Y:S04]  /*240b0*/  LDL.LU R43, [R1+0x2718] ;  /* 0x00271800012b7983 */ /* 0x000ee80000300800 */
[----:B------:R-:W-:Y:S04]  /*240c0*/  STS.U16 [R9+0x12c80], R142 ;  /* 0x012c808e09007388 */ /* 0x000fe80000000400 */
[----:B------:R-:W-:Y:S04]  /*240d0*/  STS.U16 [R9+0x1ac80], R141 ;  /* 0x01ac808d09007388 */ /* 0x000fe80000000400 */
[----:B------:R-:W-:Y:S04]  /*240e0*/  STS.U16 [R9+0x3080], R140 ;  /* 0x0030808c09007388 */ /* 0x000fe80000000400 */
[----:B------:R-:W-:Y:S04]  /*240f0*/  STS.U16 [R9+0x1b880], R29 ;  /* 0x01b8801d09007388 */ /* 0x000fe80000000400 */
[----:B----4-:R0:W-:Y:S04]  /*24100*/  STS.U16 [R9+0x19880], R31 ;  /* 0x0198801f09007388 */ /* 0x0101e80000000400 */
[----:B0-----:R-:W4:Y:S04]  /*24110*/  LDL.LU R31, [R1+0x2714] ;  /* 0x00271400011f7983 */ /* 0x001f280000300800 */
[----:B--2---:R-:W-:Y:S04]  /*24120*/  STS.U16 [R9+0x1a080], R8 ;  /* 0x01a0800809007388 */ /* 0x004fe80000000400 */
[----:B---3--:R-:W-:Y:S04]  /*24130*/  STS.U16 [R9+0x12080], R151 ;  /* 0x0120809709007388 */ /* 0x008fe80000000400 */
[----:B------:R-:W-:Y:S04]  /*24140*/  STS.U16 [R9+0xa080], R28 ;  /* 0x00a0801c09007388 */ /* 0x000fe80000000400 */
[----:B------:R0:W-:Y:S04]  /*24150*/  STS.U16 [R9+0x2080], R32 ;  /* 0x0020802009007388 */ /* 0x0001e80000000400 */
[----:B0-----:R-:W2:Y:S04]  /*24160*/  LDL.LU R32, [R1+0x2710] ;  /* 0x0027100001207983 */ /* 0x001ea80000300800 */
[----:B------:R-:W3:Y:S04]  /*24170*/  LDL.LU R28, [R1+0x270c] ;  /* 0x00270c00011c7983 */ /* 0x000ee80000300800 */
[----:B------:R-:W4:Y:S04]  /*24180*/  LDL.LU R151, [R1+0x2708] ;  /* 0x0027080001977983 */ /* 0x000f280000300800 */
[----:B------:R-:W2:Y:S04]  /*24190*/  LDL.LU R8, [R1+0x2704] ;  /* 0x0027040001087983 */ /* 0x000ea80000300800 */
[----:B------:R-:W2:Y:S04]  /*241a0*/  LDL.LU R150, [R1+0xc20] ;  /* 0x000c200001967983 */ /* 0x000ea80000300800 */
[----:B------:R-:W3:Y:S04]  /*241b0*/  LDL.LU R142, [R1+0xc1c] ;  /* 0x000c1c00018e7983 */ /* 0x000ee80000300800 */
        /* <DEDUP_REMOVED lines=44> */
[----:B------:R-:W-:Y:S04]  /*24480*/  STS.U16 [R9+0x3c80], R236 ;  /* 0x003c80ec09007388 */ /* 0x000fe80000000400 */
[----:B------:R-:W-:Y:S04]  /*24490*/  STS.U16 [R9+0xbc80], R235 ;  /* 0x00bc80eb09007388 */ /* 0x000fe80000000400 */
[----:B0-----:R-:W4:Y:S04]  /*244a0*/  LDL.LU R42, [R1+0x950] ;  /* 0x00095000012a7983 */ /* 0x001f280000300800 */
[----:B------:R-:W-:Y:S04]  /*244b0*/  STS.U16 [R9+0x13c80], R234 ;  /* 0x013c80ea09007388 */ /* 0x000fe80000000400 */
[----:B-1----:R-:W4:Y:S04]  /*244c0*/  LDL.LU R22, [R1+0x8dc] ;  /* 0x0008dc0001167983 */ /* 0x002f280000300800 */
[----:B------:R-:W4:Y:S04]  /*244d0*/  LDL.LU R23, [R1+0x8d8] ;  /* 0x0008d80001177983 */ /* 0x000f280000300800 */
[----:B------:R-:W-:Y:S04]  /*244e0*/  STS.U16 [R9+0x1bc80], R233 ;  /* 0x01bc80e909007388 */ /* 0x000fe80000000400 */
[----:B------:R-:W4:Y:S04]  /*244f0*/  LDL.LU R2, [R1+0x8d4] ;  /* 0x0008d40001027983 */ /* 0x000f280000300800 */
[----:B------:R-:W4:Y:S04]  /*24500*/  LDL.LU R216, [R1+0x8d0] ;  /* 0x0008d00001d87983 */ /* 0x000f280000300800 */
[----:B--2---:R0:W-:Y:S04]  /*24510*/  STS.U16 [R8+0x100], R150 ;  /* 0x0001009608007388 */ /* 0x0041e80000000400 */
[----:B---3--:R1:W-:Y:S04]  /*24520*/  STS.U16 [R8+0x8100], R142 ;  /* 0x0081008e08007388 */ /* 0x0083e80000000400 */
[----:B----4-:R2:W-:Y:S04]  /*24530*/  STS.U16 [R8+0x10100], R141 ;  /* 0x0101008d08007388 */ /* 0x0105e80000000400 */
[----:B------:R3:W-:Y:S04]  /*24540*/  STS.U16 [R8+0x18100], R140 ;  /* 0x0181008c08007388 */ /* 0x0007e80000000400 */
[----:B------:R4:W-:Y:S04]  /*24550*/  STS.U16 [R8+0x500], R29 ;  /* 0x0005001d08007388 */ /* 0x0009e80000000400 */
[----:B0-----:R-:W4:Y:S04]  /*24560*/  LDL.LU R150, [R1+0x2700] ;  /* 0x0027000001967983 */ /* 0x001f280000300800 */
[----:B-1----:R-:W4:Y:S04]  /*24570*/  LDL.LU R142, [R1+0x26fc] ;  /* 0x0026fc00018e7983 */ /* 0x002f280000300800 */
[----:B--2---:R-:W2:Y:S04]  /*24580*/  LDL.LU R141, [R1+0x26f8] ;  /* 0x0026f800018d7983 */ /* 0x004ea80000300800 */
[----:B---3--:R-:W3:Y:S04]  /*24590*/  LDL.LU R140, [R1+0x26f4] ;  /* 0x0026f400018c7983 */ /* 0x008ee80000300800 */
[----:B----4-:R-:W4:Y:S04]  /*245a0*/  LDL.LU R29, [R1+0x26f0] ;  /* 0x0026f000011d7983 */ /* 0x010f280000300800 */
[----:B------:R0:W-:Y:S04]  /*245b0*/  STS.U16 [R8+0x8500], R136 ;  /* 0x0085008808007388 */ /* 0x0001e80000000400 */
[----:B------:R1:W-:Y:S04]  /*245c0*/  STS.U16 [R8+0x10500], R137 ;  /* 0x0105008908007388 */ /* 0x0003e80000000400 */
[----:B------:R1:W-:Y:S04]  /*245d0*/  STS.U16 [R8+0x18500], R138 ;  /* 0x0185008a08007388 */ /* 0x0003e80000000400 */
[----:B------:R1:W-:Y:S04]  /*245e0*/  STS.U16 [R8+0x900], R139 ;  /* 0x0009008b08007388 */ /* 0x0003e80000000400 */
[----:B------:R1:W-:Y:S04]  /*245f0*/  STS.U16 [R8+0x8900], R200 ;  /* 0x008900c808007388 */ /* 0x0003e80000000400 */
[----:B------:R1:W-:Y:S04]  /*24600*/  STS.U16 [R8+0x10900], R201 ;  /* 0x010900c908007388 */ /* 0x0003e80000000400 */
[----:B0-----:R-:W2:Y:S04]  /*24610*/  LDL.LU R136, [R1+0x26ec] ;  /* 0x0026ec0001887983 */ /* 0x001ea80000300800 */
[----:B-1----:R-:W2:Y:S04]  /*24620*/  LDL.LU R137, [R1+0x26e8] ;  /* 0x0026e80001897983 */ /* 0x002ea80000300800 */
[----:B------:R-:W2:Y:S04]  /*24630*/  LDL.LU R138, [R1+0x26e4] ;  /* 0x0026e400018a7983 */ /* 0x000ea80000300800 */
[----:B------:R-:W2:Y:S04]  /*24640*/  LDL.LU R139, [R1+0x26e0] ;  /* 0x0026e000018b7983 */ /* 0x000ea80000300800 */
[----:B------:R-:W2:Y:S04]  /*24650*/  LDL.LU R200, [R1+0x26dc] ;  /* 0x0026dc0001c87983 */ /* 0x000ea80000300800 */
[----:B------:R-:W2:Y:S04]  /*24660*/  LDL.LU R201, [R1+0x26d8] ;  /* 0x0026d80001c97983 */ /* 0x000ea80000300800 */
        /* <DEDUP_REMOVED lines=25> */
[----:B------:R-:W-:Y:S04]  /*24800*/  STS.U16 [R8+0x2100], R143 ;  /* 0x0021008f08007388 */ /* 0x000fe80000000400 */
[----:B------:R-:W-:Y:S04]  /*24810*/  STS.U16 [R8+0xa100], R204 ;  /* 0x00a100cc08007388 */ /* 0x000fe80000000400 */
[----:B------:R-:W-:Y:S04]  /*24820*/  STS.U16 [R8+0x12100], R205 ;  /* 0x012100cd08007388 */ /* 0x000fe80000000400 */
[----:B0-----:R-:W2:Y:S04]  /*24830*/  LDL.LU R42, [R1+0x26a4] ;  /* 0x0026a400012a7983 */ /* 0x001ea80000300800 */
        /* <DEDUP_REMOVED lines=30> */
[----:B----4-:R0:W-:Y:S04]  /*24a20*/  STS.U16 [R8+0x1d00], R29 ;  /* 0x001d001d08007388 */ /* 0x0101e80000000400 */
[----:B---3--:R1:W-:Y:S04]  /*24a30*/  STS.U16 [R8+0x9d00], R140 ;  /* 0x009d008c08007388 */ /* 0x0083e80000000400 */
[----:B--2---:R2:W-:Y:S04]  /*24a40*/  STS.U16 [R8+0x11d00], R141 ;  /* 0x011d008d08007388 */ /* 0x0045e80000000400 */
[----:B0-----:R-:W3:Y:S04]  /*24a50*/  LDL.LU R29, [R1+0x26a0] ;  /* 0x0026a000011d7983 */ /* 0x001ee80000300800 */
[----:B-1----:R-:W4:Y:S04]  /*24a60*/  LDL.LU R140, [R1+0x269c] ;  /* 0x00269c00018c7983 */ /* 0x002f280000300800 */
[----:B--2---:R-:W2:Y:S04]  /*24a70*/  LDL.LU R141, [R1+0x2698] ;  /* 0x00269800018d7983 */ /* 0x004ea80000300800 */
[----:B------:R-:W4:Y:S04]  /*24a80*/  LDL.LU R142, [R1+0x2694] ;  /* 0x00269400018e7983 */ /* 0x000f280000300800 */
[----:B------:R-:W2:Y:S04]  /*24a90*/  LDL.LU R143, [R1+0x2690] ;  /* 0x00269000018f7983 */ /* 0x000ea80000300800 */
[----:B------:R-:W4:Y:S04]  /*24aa0*/  LDL.LU R204, [R1+0x268c] ;  /* 0x00268c0001cc7983 */ /* 0x000f280000300800 */
[----:B------:R-:W2:Y:S04]  /*24ab0*/  LDL.LU R205, [R1+0x2688] ;  /* 0x0026880001cd7983 */ /* 0x000ea80000300800 */
[----:B------:R-:W4:Y:S04]  /*24ac0*/  LDL.LU R206, [R1+0x2684] ;  /* 0x0026840001ce7983 */ /* 0x000f280000300800 */
[----:B------:R-:W2:Y:S04]  /*24ad0*/  LDL.LU R207, [R1+0x2680] ;  /* 0x0026800001cf7983 */ /* 0x000ea80000300800 */
[----:B------:R-:W3:Y:S04]  /*24ae0*/  LDL.LU R53, [R1+0xc10] ;  /* 0x000c100001357983 */ /* 0x000ee80000300800 */
[----:B------:R-:W4:Y:S04]  /*24af0*/  LDL.LU R54, [R1+0xc0c] ;  /* 0x000c0c0001367983 */ /* 0x000f280000300800 */
[----:B------:R-:W2:Y:S04]  /*24b00*/  LDL.LU R27, [R1+0xc08] ;  /* 0x000c0800011b7983 */ /* 0x000ea80000300800 */
        /* <DEDUP_REMOVED lines=23> */
[----:B------:R-:W3:Y:S04]  /*24c80*/  LDL.LU R7, [R1+0x2664] ;  /* 0x0026640001077983 */ /* 0x000ee80000300800 */
[----:B------:R-:W-:Y:S04]  /*24c90*/  STS.U16 [R8+0x3d00], R232 ;  /* 0x003d00e808007388 */ /* 0x000fe80000000400 */
[----:B------:R-:W-:Y:S04]  /*24ca0*/  STS.U16 [R8+0xbd00], R231 ;  /* 0x00bd00e708007388 */ /* 0x000fe80000000400 */
[----:B------:R-:W-:Y:S04]  /*24cb0*/  STS.U16 [R8+0x13d00], R230 ;  /* 0x013d00e608007388 */ /* 0x000fe80000000400 */
[----:B------:R-:W-:Y:S04]  /*24cc0*/  STS.U16 [R8+0x1bd00], R229 ;  /* 0x01bd00e508007388 */ /* 0x000fe80000000400 */
[----:B---3--:R0:W-:Y:S04]  /*24cd0*/  STS.U16 [R7+0x180], R53 ;  /* 0x0001803507007388 */ /* 0x0081e80000000400 */
[----:B----4-:R1:W-:Y:S04]  /*24ce0*/  STS.U16 [R7+0x8180], R54 ;  /* 0x0081803607007388 */ /* 0x0103e80000000400 */
[----:B--2---:R2:W-:Y:S04]  /*24cf0*/  STS.U16 [R7+0x10180], R27 ;  /* 0x0101801b07007388 */ /* 0x0045e80000000400 */
[----:B------:R3:W-:Y:S04]  /*24d00*/  STS.U16 [R7+0x18180], R55 ;  /* 0x0181803707007388 */ /* 0x0007e80000000400 */
[----:B------:R4:W-:Y:S04]  /*24d10*/  STS.U16 [R7+0x580], R64 ;  /* 0x0005804007007388 */ /* 0x0009e80000000400 */
[----:B------:R4:W-:Y:S04]  /*24d20*/  STS.U16 [R7+0x8580], R65 ;  /* 0x0085804107007388 */ /* 0x0009e80000000400 */
[----:B0-----:R-:W4:Y:S04]  /*24d30*/  LDL.LU R53, [R1+0x2660] ;  /* 0x0026600001357983 */ /* 0x001f280000300800 */
[----:B-1----:R-:W4:Y:S04]  /*24d40*/  LDL.LU R54, [R1+0x265c] ;  /* 0x00265c0001367983 */ /* 0x002f280000300800 */
[----:B--2---:R-:W2:Y:S04]  /*24d50*/  LDL.LU R27, [R1+0x2658] ;  /* 0x00265800011b7983 */ /* 0x004ea80000300800 */
[----:B---3--:R-:W3:Y:S04]  /*24d60*/  LDL.LU R55, [R1+0x2654] ;  /* 0x0026540001377983 */ /* 0x008ee80000300800 */
[----:B----4-:R-:W4:Y:S04]  /*24d70*/  LDL.LU R64, [R1+0x2650] ;  /* 0x0026500001407983 */ /* 0x010f280000300800 */
[----:B------:R-:W3:Y:S04]  /*24d80*/  LDL.LU R65, [R1+0x264c] ;  /* 0x00264c0001417983 */ /* 0x000ee80000300800 */
        /* <DEDUP_REMOVED lines=57> */
[----:B---3--:R0:W-:Y:S04]  /*25120*/  STS.U16 [R7+0x1580], R65 ;  /* 0x0015804107007388 */ /* 0x0081e80000000400 */
[----:B----4-:R1:W-:Y:S04]  /*25130*/  STS.U16 [R7+0x9580], R64 ;  /* 0x0095804007007388 */ /* 0x0103e80000000400 */
[----:B------:R2:W-:Y:S04]  /*25140*/  STS.U16 [R7+0x11580], R55 ;  /* 0x0115803707007388 */ /* 0x0005e80000000400 */
[----:B0-----:R-:W3:Y:S04]  /*25150*/  LDL.LU R65, [R1+0x2620] ;  /* 0x0026200001417983 */ /* 0x001ee80000300800 */
[----:B-1----:R-:W4:Y:S04]  /*25160*/  LDL.LU R64, [R1+0x261c] ;  /* 0x00261c0001407983 */ /* 0x002f280000300800 */
[----:B--2---:R-:W2:Y:S04]  /*25170*/  LDL.LU R55, [R1+0x2618] ;  /* 0x0026180001377983 */ /* 0x004ea80000300800 */
[----:B------:R-:W3:Y:S04]  /*25180*/  LDL.LU R27, [R1+0x2614] ;  /* 0x00261400011b7983 */ /* 0x000ee80000300800 */
[----:B------:R-:W4:Y:S04]  /*25190*/  LDL.LU R29, [R1+0x2610] ;  /* 0x00261000011d7983 */ /* 0x000f280000300800 */
[----:B------:R-:W2:Y:S04]  /*251a0*/  LDL.LU R42, [R1+0x260c] ;  /* 0x00260c00012a7983 */ /* 0x000ea80000300800 */
[----:B------:R-:W3:Y:S04]  /*251b0*/  LDL.LU R148, [R1+0x2608] ;  /* 0x0026080001947983 */ /* 0x000ee80000300800 */
        /* <DEDUP_REMOVED lines=42> */
[----:B--2---:R1:W-:Y:S04]  /*25460*/  STS.U16 [R6+0x8200], R24 ;  /* 0x0082001806007388 */ /* 0x0043e80000000400 */
[----:B---3--:R2:W-:Y:S04]  /*25470*/  STS.U16 [R6+0x10200], R59 ;  /* 0x0102003b06007388 */ /* 0x0085e80000000400 */
        /* <DEDUP_REMOVED lines=8> */
[----:B------:R-:W2:Y:S04]  /*25500*/  LDL.LU R56, [R1+0x2598] ;  /* 0x0025980001387983 */ /* 0x000ea80000300800 */
[----:B------:R0:W-:Y:S04]  /*25510*/  STS.U16 [R6+0x10600], R156 ;  /* 0x0106009c06007388 */ /* 0x0001e80000000400 */
[----:B0-----:R-:W3:Y:S04]  /*25520*/  LDL.LU R156, [R1+0x2594] ;  /* 0x00259400019c7983 */ /* 0x001ee80000300800 */
        /* <DEDUP_REMOVED lines=43> */
[----:B---3--:R0:W-:Y:S04]  /*257e0*/  STS.U16 [R6+0x18a00], R156 ;  /* 0x018a009c06007388 */ /* 0x0081e80000000400 */
[----:B0-----:R-:W3:Y:S04]  /*257f0*/  LDL.LU R156, [R1+0x2590] ;  /* 0x00259000019c7983 */ /* 0x001ee80000300800 */
        /* <DEDUP_REMOVED lines=20> */
[----:B------:R-:W4:Y:S04]  /*25940*/  LDL.LU R50, [R1+0x253c] ;  /* 0x00253c0001327983 */ /* 0x000f280000300800 */
        /* <DEDUP_REMOVED lines=21> */
[----:B------:R-:W3:Y:S04]  /*25aa0*/  LDL.LU R5, [R1+0x24e4] ;  /* 0x0024e40001057983 */ /* 0x000ee80000300800 */
[----:B------:R-:W-:Y:S04]  /*25ab0*/  STS.U16 [R6+0x18600], R22 ;  /* 0x0186001606007388 */ /* 0x000fe80000000400 */
[----:B------:R-:W-:Y:S04]  /*25ac0*/  STS.U16 [R6+0xa00], R23 ;  /* 0x000a001706007388 */ /* 0x000fe80000000400 */
[----:B------:R-:W-:Y:S04]  /*25ad0*/  STS.U16 [R6+0x8a00], R2 ;  /* 0x008a000206007388 */ /* 0x000fe80000000400 */
[----:B------:R-:W-:Y:S04]  /*25ae0*/  STS.U16 [R6+0x10a00], R216 ;  /* 0x010a00d806007388 */ /* 0x000fe80000000400 */
[----:B------:R0:W-:Y:S04]  /*25af0*/  STS.U16 [R6+0x1b600], R47 ;  /* 0x01b6002f06007388 */ /* 0x0001e80000000400 */
        /* <DEDUP_REMOVED lines=8> */
[----:B0-----:R-:W4:Y:S04]  /*25b80*/  LDL.LU R47, [R1+0x24e0] ;  /* 0x0024e000012f7983 */ /* 0x001f280000300800 */
[----:B---3--:R0:W-:Y:S04]  /*25b90*/  STS.U16 [R5+0x280], R48 ;  /* 0x0002803005007388 */ /* 0x0081e80000000400 */
[----:B--2---:R1:W-:Y:S04]  /*25ba0*/  STS.U16 [R5+0x8280], R49 ;  /* 0x0082803105007388 */ /* 0x0043e80000000400 */
[----:B----4-:R2:W-:Y:S04]  /*25bb0*/  STS.U16 [R5+0x10280], R50 ;  /* 0x0102803205007388 */ /* 0x0105e80000000400 */
        /* <DEDUP_REMOVED lines=10> */
[----:B------:R1:W-:Y:S04]  /*25c60*/  STS.U16 [R5+0x18680], R55 ;  /* 0x0186803705007388 */ /* 0x0003e80000000400 */
[----:B------:R1:W-:Y:S04]  /*25c70*/  STS.U16 [R5+0xa80], R56 ;  /* 0x000a803805007388 */ /* 0x0003e80000000400 */
[----:B------:R1:W-:Y:S04]  /*25c80*/  STS.U16 [R5+0x8a80], R57 ;  /* 0x008a803905007388 */ /* 0x0003e80000000400 */
[----:B------:R1:W-:Y:S04]  /*25c90*/  STS.U16 [R5+0x10a80], R58 ;  /* 0x010a803a05007388 */ /* 0x0003e80000000400 */
[----:B------:R1:W-:Y:S04]  /*25ca0*/  STS.U16 [R5+0x18a80], R59 ;  /* 0x018a803b05007388 */ /* 0x0003e80000000400 */
[----:B0-----:R-:W3:Y:S04]  /*25cb0*/  LDL.LU R54, [R1+0x24c4] ;  /* 0x0024c40001367983 */ /* 0x001ee80000300800 */
[----:B-1----:R-:W4:Y:S04]  /*25cc0*/  LDL.LU R55, [R1+0x24c0] ;  /* 0x0024c00001377983 */ /* 0x002f280000300800 */
[----:B------:R-:W2:Y:S04]  /*25cd0*/  LDL.LU R56, [R1+0x24bc] ;  /* 0x0024bc0001387983 */ /* 0x000ea80000300800 */
[----:B------:R-:W3:Y:S04]  /*25ce0*/  LDL.LU R57, [R1+0x24b8] ;  /* 0x0024b80001397983 */ /* 0x000ee80000300800 */
[----:B------:R-:W4:Y:S04]  /*25cf0*/  LDL.LU R58, [R1+0x24b4] ;  /* 0x0024b400013a7983 */ /* 0x000f280000300800 */
        /* <DEDUP_REMOVED lines=74> */
[----:B0-----:R-:W3:Y:S04]  /*261a0*/  LDL.LU R4, [R1+0x241c] ;  /* 0x00241c0001047983 */ /* 0x001ee80000300800 */
        /* <DEDUP_REMOVED lines=9> */
[----:B------:R-:W-:Y:S04]  /*26240*/  STS.U16 [R5+0xba80], R243 ;  /* 0x00ba80f305007388 */ /* 0x000fe80000000400 */
[----:B------:R-:W-:Y:S04]  /*26250*/  STS.U16 [R5+0x13a80], R242 ;  /* 0x013a80f205007388 */ /* 0x000fe80000000400 */
[----:B------:R-:W-:Y:S04]  /*26260*/  STS.U16 [R5+0x1ba80], R241 ;  /* 0x01ba80f105007388 */ /* 0x000fe80000000400 */
[----:B------:R-:W-:Y:S04]  /*26270*/  STS.U16 [R5+0x3e80], R220 ;  /* 0x003e80dc05007388 */ /* 0x000fe80000000400 */
[----:B------:R-:W-:Y:S04]  /*26280*/  STS.U16 [R5+0xbe80], R219 ;  /* 0x00be80db05007388 */ /* 0x000fe80000000400 */
[----:B------:R-:W-:Y:S04]  /*26290*/  STS.U16 [R5+0x13e80], R218 ;  /* 0x013e80da05007388 */ /* 0x000fe80000000400 */
[----:B------:R-:W-:Y:S04]  /*262a0*/  STS.U16 [R5+0x1be80], R217 ;  /* 0x01be80d905007388 */ /* 0x000fe80000000400 */
[----:B------:R-:W4:Y:S04]  /*262b0*/  LDL R23, [R1+0x205c] ;  /* 0x00205c0001177983 */ /* 0x000f280000100800 */
[----:B------:R-:W4:Y:S04]  /*262c0*/  LDL R22, [R1+0x2060] ;  /* 0x0020600001167983 */ /* 0x000f280000100800 */
[----:B------:R-:W4:Y:S04]  /*262d0*/  LDL R2, [R1+0xfc0] ;  /* 0x000fc00001027983 */ /* 0x000f280000100800 */
[----:B---3--:R0:W-:Y:S04]  /*262e0*/  STS.U16 [R4+0x10300], R31 ;  /* 0x0103001f04007388 */ /* 0x0081e80000000400 */
[----:B------:R1:W-:Y:S04]  /*262f0*/  STS.U16 [R4+0x18300], R30 ;  /* 0x0183001e04007388 */ /* 0x0003e80000000400 */
[----:B------:R3:W-:Y:S04]  /*26300*/  STS.U16 [R4+0x700], R27 ;  /* 0x0007001b04007388 */ /* 0x0007e80000000400 */
[----:B0-----:R-:W4:Y:S04]  /*26310*/  LDL R31, [R1+0x203c] ;  /* 0x00203c00011f7983 */ /* 0x001f280000100800 */
[----:B-1----:R-:W4:Y:S04]  /*26320*/  LDL R30, [R1+0x2040] ;  /* 0x00204000011e7983 */ /* 0x002f280000100800 */
[----:B---3--:R-:W3:Y:S04]  /*26330*/  LDL R27, [R1+0x1000] ;  /* 0x00100000011b7983 */ /* 0x008ee80000100800 */
[----:B------:R0:W-:Y:S04]  /*26340*/  STS.U16 [R4+0x8700], R29 ;  /* 0x0087001d04007388 */ /* 0x0001e80000000400 */
[----:B0-----:R-:W3:Y:S04]  /*26350*/  LDL R29, [R1+0xffc] ;  /* 0x000ffc00011d7983 */ /* 0x001ee80000100800 */
        /* <DEDUP_REMOVED lines=8> */
[----:B0-----:R-:W3:Y:S04]  /*263e0*/  LDL R24, [R1+0xfbc] ;  /* 0x000fbc0001187983 */ /* 0x001ee80000100800 */
[----:B------:R-:W-:Y:S04]  /*263f0*/  STS.U16 [R4+0xf00], R35 ;  /* 0x000f002304007388 */ /* 0x000fe80000000400 */
[----:B------:R-:W-:Y:S04]  /*26400*/  STS.U16 [R4+0x8f00], R33 ;  /* 0x008f002104007388 */ /* 0x000fe80000000400 */
[----:B------:R-:W-:Y:S04]  /*26410*/  STS.U16 [R4+0x10f00], R32 ;  /* 0x010f002004007388 */ /* 0x000fe80000000400 */
[----:B------:R-:W-:Y:S04]  /*26420*/  STS.U16 [R4+0x18f00], R28 ;  /* 0x018f001c04007388 */ /* 0x000fe80000000400 */
[----:B------:R0:W-:Y:S04]  /*26430*/  STS.U16 [R4+0x1300], R13 ;  /* 0x0013000d04007388 */ /* 0x0001e80000000400 */
[----:B0-----:R-:W3:Y:S04]  /*26440*/  LDL.LU R13, [R1+0xc9c] ;  /* 0x000c9c00010d7983 */ /* 0x001ee80000300800 */
[----:B------:R-:W3:Y:S04]  /*26450*/  LDL R35, [R1+0xf7c] ;  /* 0x000f7c0001237983 */ /* 0x000ee80000100800 */
[----:B------:R-:W3:Y:S04]  /*26460*/  LDL R33, [R1+0xf80] ;  /* 0x000f800001217983 */ /* 0x000ee80000100800 */
[----:B------:R-:W3:Y:S04]  /*26470*/  LDL R32, [R1+0xf3c] ;  /* 0x000f3c0001207983 */ /* 0x000ee80000100800 */
[----:B------:R-:W3:Y:S01]  /*26480*/  LDL R28, [R1+0xf40] ;  /* 0x000f4000011c7983 */ /* 0x000ee20000100800 */
[----:B--2---:R-:W-:-:S02]  /*26490*/  PRMT R99, RZ, 0x7610, R99 ;  /* 0x00007610ff637816 */ /* 0x004fc40000000063 */
[----:B----4-:R-:W-:-:S04]  /*264a0*/  PRMT R98, RZ, 0x7610, R98 ;  /* 0x00007610ff627816 */ /* 0x010fc80000000062 */
[----:B------:R0:W2:Y:S01]  /*264b0*/  @!P0 LDG.E.U16 R99, desc[UR60][R22.64] ;  /* 0x0000003c16638981 */ /* 0x0000a2000c1e1500 */
[----:B------:R-:W-:Y:S02]  /*264c0*/  PRMT R97, RZ, 0x7610, R97 ;  /* 0x00007610ff617816 */ /* 0x000fe40000000061 */
[----:B------:R-:W-:Y:S02]  /*264d0*/  PRMT R96, RZ, 0x7610, R96 ;  /* 0x00007610ff607816 */ /* 0x000fe40000000060 */
[----:B------:R-:W-:Y:S01]  /*264e0*/  PRMT R95, RZ, 0x7610, R95 ;  /* 0x00007610ff5f7816 */ /* 0x000fe2000000005f */
[----:B0-----:R-:W-:Y:S02]  /*264f0*/  @!P0 IMAD.MOV.U32 R23, RZ, RZ, R31 ;  /* 0x000000ffff178224 */ /* 0x001fe400078e001f */
[----:B------:R-:W-:Y:S01]  /*26500*/  @!P0 IMAD.MOV.U32 R22, RZ, RZ, R30 ;  /* 0x000000ffff168224 */ /* 0x000fe200078e001e */
[----:B------:R-:W4:Y:S04]  /*26510*/  LDL R31, [R1+0xefc] ;  /* 0x000efc00011f7983 */ /* 0x000f280000100800 */
[----:B------:R-:W2:Y:S04]  /*26520*/  LDL R30, [R1+0xf00] ;  /* 0x000f0000011e7983 */ /* 0x000ea80000100800 */
[----:B------:R3:W2:Y:S02]  /*26530*/  @!P0 LDG.E.U16 R98, desc[UR60][R22.64] ;  /* 0x0000003c16628981 */ /* 0x0006a4000c1e1500 */
[----:B---3--:R-:W-:-:S02]  /*26540*/  @!P0 IMAD.MOV.U32 R22, RZ, RZ, R27 ;  /* 0x000000ffff168224 */ /* 0x008fc400078e001b */
[----:B------:R-:W3:Y:S01]  /*26550*/  LDL R27, [R1+0xec0] ;  /* 0x000ec000011b7983 */ /* 0x000ee20000100800 */
[----:B------:R-:W-:-:S03]  /*26560*/  @!P0 IMAD.MOV.U32 R23, RZ, RZ, R29 ;  /* 0x000000ffff178224 */ /* 0x000fc600078e001d */
[----:B------:R-:W3:Y:S04]  /*26570*/  LDL R29, [R1+0xebc] ;  /* 0x000ebc00011d7983 */ /* 0x000ee80000100800 */
[----:B------:R0:W3:Y:S02]  /*26580*/  @!P0 LDG.E.U16 R97, desc[UR60][R22.64] ;  /* 0x0000003c16618981 */ /* 0x0000e4000c1e1500 */
[----:B0-----:R-:W-:Y:S02]  /*26590*/  @!P0 IMAD.MOV.U32 R22, RZ, RZ, R2 ;  /* 0x000000ffff168224 */ /* 0x001fe400078e0002 */
[----:B------:R-:W3:Y:S01]  /*265a0*/  LDL R2, [R1+0xe80] ;  /* 0x000e800001027983 */ /* 0x000ee20000100800 */
[----:B------:R-:W-:-:S03]  /*265b0*/  @!P0 IMAD.MOV.U32 R23, RZ, RZ, R24 ;  /* 0x000000ffff178224 */ /* 0x000fc600078e0018 */
[----:B------:R-:W3:Y:S04]  /*265c0*/  LDL R24, [R1+0xe7c] ;  /* 0x000e7c0001187983 */ /* 0x000ee80000100800 */
[----:B------:R0:W3:Y:S02]  /*265d0*/  @!P0 LDG.E.U16 R96, desc[UR60][R22.64] ;  /* 0x0000003c16608981 */ /* 0x0000e4000c1e1500 */
[----:B0-----:R-:W-:Y:S02]  /*265e0*/  @!P0 IMAD.MOV.U32 R22, RZ, RZ, R33 ;  /* 0x000000ffff168224 */ /* 0x001fe400078e0021 */
[----:B------:R-:W-:Y:S01]  /*265f0*/  @!P0 IMAD.MOV.U32 R23, RZ, RZ, R35 ;  /* 0x000000ffff178224 */ /* 0x000fe200078e0023 */
[----:B------:R-:W3:Y:S04]  /*26600*/  LDL R33, [R1+0xe3c] ;  /* 0x000e3c0001217983 */ /* 0x000ee80000100800 */
[----:B------:R0:W3:Y:S02]  /*26610*/  @!P0 LDG.E.U16 R95, desc[UR60][R22.64] ;  /* 0x0000003c165f8981 */ /* 0x0000e4000c1e1500 */
[----:B0-----:R-:W-:-:S02]  /*26620*/  @!P0 IMAD.MOV.U32 R23, RZ, RZ, R32 ;  /* 0x000000ffff178224 */ /* 0x001fc400078e0020 */
[----:B------:R-:W3:Y:S01]  /*26630*/  LDL R32, [R1+0xe40] ;  /* 0x000e400001207983 */ /* 0x000ee20000100800 */
[----:B------:R-:W-:-:S03]  /*26640*/  @!P0 IMAD.MOV.U32 R22, RZ, RZ, R28 ;  /* 0x000000ffff168224 */ /* 0x000fc600078e001c */
[----:B------:R-:W3:Y:S01]  /*26650*/  LDL R28, [R1+0xe00] ;  /* 0x000e0000011c7983 */ /* 0x000ee20000100800 */
[----:B------:R-:W-:Y:S02]  /*26660*/  PRMT R94, RZ, 0x7610, R94 ;  /* 0x00007610ff5e7816 */ /* 0x000fe4000000005e */
[----:B------:R-:W-:-:S04]  /*26670*/  PRMT R93, RZ, 0x7610, R93 ;  /* 0x00007610ff5d7816 */ /* 0x000fc8000000005d */
[----:B------:R4:W3:Y:S01]  /*26680*/  @!P0 LDG.E.U16 R94, desc[UR60][R22.64] ;  /* 0x0000003c165e8981 */ /* 0x0008e2000c1e1500 */
[----:B------:R-:W-:Y:S02]  /*26690*/  PRMT R92, RZ, 0x7610, R92 ;  /* 0x00007610ff5c7816 */ /* 0x000fe4000000005c */
[----:B------:R-:W-:Y:S02]  /*266a0*/  PRMT R91, RZ, 0x7610, R91 ;  /* 0x00007610ff5b7816 */ /* 0x000fe4000000005b */
[----:B------:R-:W-:Y:S01]  /*266b0*/  PRMT R90, RZ, 0x7610, R90 ;  /* 0x00007610ff5a7816 */ /* 0x000fe2000000005a */
[----:B----4-:R-:W-:Y:S02]  /*266c0*/  @!P0 IMAD.MOV.U32 R23, RZ, RZ, R31 ;  /* 0x000000ffff178224 */ /* 0x010fe400078e001f */
[----:B--2---:R-:W-:Y:S01]  /*266d0*/  @!P0 IMAD.MOV.U32 R22, RZ, RZ, R30 ;  /* 0x000000ffff168224 */ /* 0x004fe200078e001e */
[----:B------:R-:W2:Y:S04]  /*266e0*/  LDL R31, [R1+0xdfc] ;  /* 0x000dfc00011f7983 */ /* 0x000ea80000100800 */
[----:B------:R-:W4:Y:S04]  /*266f0*/  LDL R30, [R1+0xdbc] ;  /* 0x000dbc00011e7983 */ /* 0x000f280000100800 */
[----:B------:R3:W4:Y:S02]  /*26700*/  @!P0 LDG.E.U16 R93, desc[UR60][R22.64] ;  /* 0x0000003c165d8981 */ /* 0x000724000c1e1500 */
[----:B---3--:R-:W-:-:S02]  /*26710*/  @!P0 IMAD.MOV.U32 R22, RZ, RZ, R27 ;  /* 0x000000ffff168224 */ /* 0x008fc400078e001b */
[----:B------:R-:W3:Y:S01]  /*26720*/  LDL R27, [R1+0xdc0] ;  /* 0x000dc000011b7983 */ /* 0x000ee20000100800 */
[----:B------:R-:W-:-:S05]  /*26730*/  @!P0 IMAD.MOV.U32 R23, RZ, RZ, R29 ;  /* 0x000000ffff178224 */ /* 0x000fca00078e001d */
[----:B------:R0:W4:Y:S02]  /*26740*/  @!P0 LDG.E.U16 R92, desc[UR60][R22.64] ;  /* 0x0000003c165c8981 */ /* 0x000124000c1e1500 */
[----:B0-----:R-:W-:Y:S02]  /*26750*/  @!P0 IMAD.MOV.U32 R22, RZ, RZ, R2 ;  /* 0x000000ffff168224 */ /* 0x001fe400078e0002 */
[----:B------:R-:W4:Y:S01]  /*26760*/  LDL R2, [R1+0xd80] ;  /* 0x000d800001027983 */ /* 0x000f220000100800 */
[----:B------:R-:W-:-:S03]  /*26770*/  @!P0 IMAD.MOV.U32 R23, RZ, RZ, R24 ;  /* 0x000000ffff178224 */ /* 0x000fc600078e0018 */
[----:B------:R-:W4:Y:S04]  /*26780*/  LDL R24, [R1+0xd7c] ;  /* 0x000d7c0001187983 */ /* 0x000f280000100800 */
[----:B------:R-:W4:Y:S04]  /*26790*/  LDL.LU R38, [R1+0xd3c] ;  /* 0x000d3c0001267983 */ /* 0x000f280000300800 */
[----:B------:R-:W4:Y:S04]  /*267a0*/  LDL.LU R29, [R1+0xd00] ;  /* 0x000d0000011d7983 */ /* 0x000f280000300800 */
[----:B------:R-:W4:Y:S04]  /*267b0*/  LDL R36, [R1+0xd40] ;  /* 0x000d400001247983 */ /* 0x000f280000100800 */
[----:B------:R0:W4:Y:S04]  /*267c0*/  @!P0 LDG.E.U16 R91, desc[UR60][R22.64] ;  /* 0x0000003c165b8981 */ /* 0x000128000c1e1500 */
[----:B------:R-:W4:Y:S01]  /*267d0*/  LDL R35, [R1+0xcfc] ;  /* 0x000cfc0001237983 */ /* 0x000f220000100800 */
[----:B0-----:R-:W-:Y:S01]  /*267e0*/  @!P0 IMAD.MOV.U32 R23, RZ, RZ, R33 ;  /* 0x000000ffff178224 */ /* 0x001fe200078e0021 */
[----:B------:R-:W-:-:S02]  /*267f0*/  PRMT R89, RZ, 0x7610, R89 ;  /* 0x00007610ff597816 */ /* 0x000fc40000000059 */
[----:B------:R-:W4:Y:S01]  /*26800*/  LDL R33, [R1+0xcbc] ;  /* 0x000cbc0001217983 */ /* 0x000f220000100800 */
[----:B------:R-:W-:Y:S01]  /*26810*/  @!P0 IMAD.MOV.U32 R22, RZ, RZ, R32 ;  /* 0x000000ffff168224 */ /* 0x000fe200078e0020 */
[----:B------:R-:W-:Y:S02]  /*26820*/  PRMT R88, RZ, 0x7610, R88 ;  /* 0x00007610ff587816 */ /* 0x000fe40000000058 */
[----:B------:R-:W4:Y:S04]  /*26830*/  LDL R32, [R1+0x103c] ;  /* 0x00103c0001207983 */ /* 0x000f280000100800 */
[----:B------:R0:W4:Y:S02]  /*26840*/  @!P0 LDG.E.U16 R90, desc[UR60][R22.64] ;  /* 0x0000003c165a8981 */ /* 0x000124000c1e1500 */
[----:B0-----:R-:W-:-:S02]  /*26850*/  @!P0 IMAD.MOV.U32 R22, RZ, RZ, R28 ;  /* 0x000000ffff168224 */ /* 0x001fc400078e001c */
[----:B------:R-:W4:Y:S01]  /*26860*/  LDL R28, [R1+0xcc0] ;  /* 0x000cc000011c7983 */ /* 0x000f220000100800 */
[----:B------:R-:W-:Y:S02]  /*26870*/  PRMT R83, RZ, 0x7610, R83 ;  /* 0x00007610ff537816 */ /* 0x000fe40000000053 */
[----:B------:R-:W-:Y:S02]  /*26880*/  PRMT R82, RZ, 0x7610, R82 ;  /* 0x00007610ff527816 */ /* 0x000fe40000000052 */
[----:B------:R-:W-:Y:S01]  /*26890*/  PRMT R81, RZ, 0x7610, R81 ;  /* 0x00007610ff517816 */ /* 0x000fe20000000051 */
[----:B--2---:R-:W-:Y:S02]  /*268a0*/  @!P0 IMAD.MOV.U32 R23, RZ, RZ, R31 ;  /* 0x000000ffff178224 */ /* 0x004fe400078e001f */
[----:B------:R-:W2:Y:S04]  /*268b0*/  LDL R31, [R1+0xff4] ;  /* 0x000ff400011f7983 */ /* 0x000ea80000100800 */
[----:B------:R3:W2:Y:S02]  /*268c0*/  @!P0 LDG.E.U16 R89, desc[UR60][R22.64] ;  /* 0x0000003c16598981 */ /* 0x0006a4000c1e1500 */
[----:B---3--:R-:W-:-:S02]  /*268d0*/  @!P0 IMAD.MOV.U32 R22, RZ, RZ, R27 ;  /* 0x000000ffff168224 */ /* 0x008fc400078e001b */
[----:B------:R-:W3:Y:S01]  /*268e0*/  LDL R27, [R1+0x2034] ;  /* 0x00203400011b7983 */ /* 0x000ee20000100800 */
[----:B----4-:R-:W-:-:S03]  /*268f0*/  @!P0 IMAD.MOV.U32 R23, RZ, RZ, R30 ;  /* 0x000000ffff178224 */ /* 0x010fc600078e001e */
[----:B------:R-:W4:Y:S04]  /*26900*/  LDL R30, [R1+0x1034] ;  /* 0x00103400011e7983 */ /* 0x000f280000100800 */
[----:B------:R0:W2:Y:S02]  /*26910*/  @!P0 LDG.E.U16 R88, desc[UR60][R22.64] ;  /* 0x0000003c16588981 */ /* 0x0000a4000c1e1500 */
[----:B0-----:R-:W-:Y:S02]  /*26920*/  @!P0 IMAD.MOV.U32 R22, RZ, RZ, R2 ;  /* 0x000000ffff168224 */ /* 0x001fe400078e0002 */
[----:B------:R-:W2:Y:S01]  /*26930*/  LDL R2, [R1+0x2038] ;  /* 0x0020380001027983 */ /* 0x000ea20000100800 */
[----:B------:R-:W-:-:S03]  /*26940*/  @!P0 IMAD.MOV.U32 R23, RZ, RZ, R24 ;  /* 0x000000ffff178224 */ /* 0x000fc600078e0018 */
[----:B------:R-:W2:Y:S04]  /*26950*/  LDL R24, [R1+0xff8] ;  /* 0x000ff80001187983 */ /* 0x000ea80000100800 */
[----:B------:R0:W2:Y:S02]  /*26960*/  @!P0 LDG.E.U16 R83, desc[UR60][R22.64] ;  /* 0x0000003c16538981 */ /* 0x0000a4000c1e1500 */
[----:B0-----:R-:W-:Y:S02]  /*26970*/  @!P0 IMAD.MOV.U32 R22, RZ, RZ, R36 ;  /* 0x000000ffff168224 */ /* 0x001fe400078e0024 */
[----:B------:R-:W-:-:S05]  /*26980*/  @!P0 IMAD.MOV.U32 R23, RZ, RZ, R38 ;  /* 0x000000ffff178224 */ /* 0x000fca00078e0026 */
[----:B------:R0:W2:Y:S02]  /*26990*/  @!P0 LDG.E.U16 R82, desc[UR60][R22.64] ;  /* 0x0000003c16528981 */ /* 0x0000a4000c1e1500 */
[----:B0-----:R-:W-:Y:S02]  /*269a0*/  @!P0 IMAD.MOV.U32 R22, RZ, RZ, R29 ;  /* 0x000000ffff168224 */ /* 0x001fe400078e001d */
[----:B------:R-:W-:Y:S01]  /*269b0*/  @!P0 IMAD.MOV.U32 R23, RZ, RZ, R35 ;  /* 0x000000ffff178224 */ /* 0x000fe200078e0023 */
[----:B------:R-:W-:Y:S01]  /*269c0*/  PRMT R80, RZ, 0x7610, R80 ;  /* 0x00007610ff507816 */ /* 0x000fe20000000050 */
[----:B------:R-:W2:Y:S04]  /*269d0*/  LDL R35, [R1+0xfb4] ;  /* 0x000fb40001237983 */ /* 0x000ea80000100800 */
[----:B------:R0:W2:Y:S02]  /*269e0*/  @!P0 LDG.E.U16 R81, desc[UR60][R22.64] ;  /* 0x0000003c16518981 */ /* 0x0000a4000c1e1500 */
[----:B0-----:R-:W-:-:S02]  /*269f0*/  @!P0 IMAD.MOV.U32 R22, RZ, RZ, R28 ;  /* 0x000000ffff168224 */ /* 0x001fc400078e001c */
[----:B------:R-:W2:Y:S01]  /*26a00*/  LDL R28, [R1+0xfb8] ;  /* 0x000fb800011c7983 */ /* 0x000ea20000100800 */
[----:B------:R-:W-:Y:S01]  /*26a10*/  @!P0 IMAD.MOV.U32 R23, RZ, RZ, R33 ;  /* 0x000000ffff178224 */ /* 0x000fe200078e0021 */
[----:B------:R-:W-:Y:S02]  /*26a20*/  PRMT R79, RZ, 0x7610, R79 ;  /* 0x00007610ff4f7816 */ /* 0x000fe4000000004f */
[----:B------:R-:W-:Y:S01]  /*26a30*/  PRMT R78, RZ, 0x7610, R78 ;  /* 0x00007610ff4e7816 */ /* 0x000fe2000000004e */
[----:B------:R-:W2:Y:S04]  /*26a40*/  LDL R33, [R1+0xef4] ;  /* 0x000ef40001217983 */ /* 0x000ea80000100800 */
[----:B------:R0:W2:Y:S02]  /*26a50*/  @!P0 LDG.E.U16 R80, desc[UR60][R22.64] ;  /* 0x0000003c16508981 */ /* 0x0000a4000c1e1500 */
[----:B0-----:R-:W-:-:S02]  /*26a60*/  @!P0 IMAD.MOV.U32 R23, RZ, RZ, R32 ;  /* 0x000000ffff178224 */ /* 0x001fc400078e0020 */
[----:B------:R-:W2:Y:S01]  /*26a70*/  LDL R32, [R1+0xf74] ;  /* 0x000f740001207983 */ /* 0x000ea20000100800 */
[----:B------:R-:W-:Y:S01]  /*26a80*/  PRMT R77, RZ, 0x7610, R77 ;  /* 0x00007610ff4d7816 */ /* 0x000fe2000000004d */
[----:B---3--:R-:W-:Y:S02]  /*26a90*/  @!P0 IMAD.MOV.U32 R22, RZ, RZ, R27 ;  /* 0x000000ffff168224 */ /* 0x008fe400078e001b */
[----:B------:R-:W3:Y:S04]  /*26aa0*/  LDL R27, [R1+0xf78] ;  /* 0x000f7800011b7983 */ /* 0x000ee80000100800 */
[----:B------:R4:W3:Y:S02]  /*26ab0*/  @!P0 LDG.E.U16 R79, desc[UR60][R22.64] ;  /* 0x0000003c164f8981 */ /* 0x0008e4000c1e1500 */
[----:B----4-:R-:W-:-:S02]  /*26ac0*/  @!P0 IMAD.MOV.U32 R23, RZ, RZ, R30 ;  /* 0x000000ffff178224 */ /* 0x010fc400078e001e */
[----:B------:R-:W4:Y:S01]  /*26ad0*/  LDL R30, [R1+0xf34] ;  /* 0x000f3400011e7983 */ /* 0x000f220000100800 */
[----:B--2---:R-:W-:-:S03]  /*26ae0*/  @!P0 IMAD.MOV.U32 R22, RZ, RZ, R2 ;  /* 0x000000ffff168224 */ /* 0x004fc600078e0002 */
[----:B------:R-:W2:Y:S04]  /*26af0*/  LDL R2, [R1+0xf38] ;  /* 0x000f380001027983 */ /* 0x000ea80000100800 */
[----:B------:R0:W2:Y:S02]  /*26b00*/  @!P0 LDG.E.U16 R78, desc[UR60][R22.64] ;  /* 0x0000003c164e8981 */ /* 0x0000a4000c1e1500 */
[----:B0-----:R-:W-:Y:S02]  /*26b10*/  @!P0 IMAD.MOV.U32 R23, RZ, RZ, R31 ;  /* 0x000000ffff178224 */ /* 0x001fe400078e001f */
[----:B------:R-:W2:Y:S01]  /*26b20*/  LDL R31, [R1+0xef8] ;  /* 0x000ef800011f7983 */ /* 0x000ea20000100800 */
[----:B------:R-:W-:-:S03]  /*26b30*/  @!P0 IMAD.MOV.U32 R22, RZ, RZ, R24 ;  /* 0x000000ffff168224 */ /* 0x000fc600078e0018 */
[----:B------:R-:W2:Y:S04]  /*26b40*/  LDL R24, [R1+0xeb8] ;  /* 0x000eb80001187983 */ /* 0x000ea80000100800 */
[----:B------:R0:W2:Y:S02]  /*26b50*/  @!P0 LDG.E.U16 R77, desc[UR60][R22.64] ;  /* 0x0000003c164d8981 */ /* 0x0000a4000c1e1500 */
[----:B0-----:R-:W-:Y:S02]  /*26b60*/  @!P0 IMAD.MOV.U32 R22, RZ, RZ, R28 ;  /* 0x000000ffff168224 */ /* 0x001fe400078e001c */
[----:B------:R-:W2:Y:S01]  /*26b70*/  LDL R28, [R1+0xeb4] ;  /* 0x000eb400011c7983 */ /* 0x000ea20000100800 */
[----:B------:R-:W-:Y:S01]  /*26b80*/  PRMT R76, RZ, 0x7610, R76 ;  /* 0x00007610ff4c7816 */ /* 0x000fe2000000004c */
[----:B------:R-:W-:-:S05]  /*26b90*/  @!P0 IMAD.MOV.U32 R23, RZ, RZ, R35 ;  /* 0x000000ffff178224 */ /* 0x000fca00078e0023 */
[----:B------:R0:W2:Y:S01]  /*26ba0*/  @!P0 LDG.E.U16 R76, desc[UR60][R22.64] ;  /* 0x0000003c164c8981 */ /* 0x0000a2000c1e1500 */
[----:B------:R-:W-:Y:S01]  /*26bb0*/  PRMT R75, RZ, 0x7610, R75 ;  /* 0x00007610ff4b7816 */ /* 0x000fe2000000004b */
[----:B0-----:R-:W-:Y:S02]  /*26bc0*/  @!P0 IMAD.MOV.U32 R23, RZ, RZ, R32 ;  /* 0x000000ffff178224 */ /* 0x001fe400078e0020 */
[----:B------:R-:W2:Y:S01]  /*26bd0*/  LDL R32, [R1+0xe74] ;  /* 0x000e740001207983 */ /* 0x000ea20000100800 */
[----:B------:R-:W-:Y:S02]  /*26be0*/  PRMT R74, RZ, 0x7610, R74 ;  /* 0x00007610ff4a7816 */ /* 0x000fe4000000004a */
        /* <DEDUP_REMOVED lines=8> */
[----:B------:R0:W4:Y:S04]  /*26c70*/  @!P0 LDG.E.U16 R74, desc[UR60][R22.64] ;  /* 0x0000003c164a8981 */ /* 0x000128000c1e1500 */
[----:B------:R-:W4:Y:S01]  /*26c80*/  LDL.LU R35, [R1+0xdf4] ;  /* 0x000df40001237983 */ /* 0x000f220000300800 */
[----:B0-----:R-:W-:-:S03]  /*26c90*/  @!P0 IMAD.MOV.U32 R22, RZ, RZ, R31 ;  /* 0x000000ffff168224 */ /* 0x001fc600078e001f */
[----:B------:R-:W4:Y:S01]  /*26ca0*/  LDL R31, [R1+0xdf8] ;  /* 0x000df800011f7983 */ /* 0x000f220000100800 */
[----:B------:R-:W-:-:S05]  /*26cb0*/  @!P0 IMAD.MOV.U32 R23, RZ, RZ, R33 ;  /* 0x000000ffff178224 */ /* 0x000fca00078e0021 */
[----:B------:R0:W4:Y:S02]  /*26cc0*/  @!P0 LDG.E.U16 R73, desc[UR60][R22.64] ;  /* 0x0000003c16498981 */ /* 0x000124000c1e1500 */
[----:B0-----:R-:W-:Y:S02]  /*26cd0*/  @!P0 IMAD.MOV.U32 R22, RZ, RZ, R24 ;  /* 0x000000ffff168224 */ /* 0x001fe400078e0018 */
[----:B------:R-:W4:Y:S01]  /*26ce0*/  LDL R24, [R1+0xdb8] ;  /* 0x000db80001187983 */ /* 0x000f220000100800 */
[----:B------:R-:W-:-:S03]  /*26cf0*/  @!P0 IMAD.MOV.U32 R23, RZ, RZ, R28 ;  /* 0x000000ffff178224 */ /* 0x000fc600078e001c */
[----:B------:R-:W4:Y:S01]  /*26d00*/  LDL R28, [R1+0xdb4] ;  /* 0x000db400011c7983 */ /* 0x000f220000100800 */
[----:B------:R-:W-:-:S03]  /*26d10*/  PRMT R72, RZ, 0x7610, R72 ;  /* 0x00007610ff487816 */ /* 0x000fc60000000048 */
[----:B------:R-:W4:Y:S04]  /*26d20*/  LDL.LU R33, [R1+0xd78] ;  /* 0x000d780001217983 */ /* 0x000f280000300800 */
[----:B------:R-:W4:Y:S04]  /*26d30*/  LDL.LU R37, [R1+0xd34] ;  /* 0x000d340001257983 */ /* 0x000f280000300800 */
[----:B------:R0:W4:Y:S01]  /*26d40*/  @!P0 LDG.E.U16 R72, desc[UR60][R22.64] ;  /* 0x0000003c16488981 */ /* 0x000122000c1e1500 */
[----:B------:R-:W-:Y:S01]  /*26d50*/  PRMT R71, RZ, 0x7610, R71 ;  /* 0x00007610ff477816 */ /* 0x000fe20000000047 */
[----:B0-----:R-:W-:Y:S01]  /*26d60*/  @!P0 IMAD.MOV.U32 R23, RZ, RZ, R32 ;  /* 0x000000ffff178224 */ /* 0x001fe200078e0020 */
[----:B------:R-:W-:-:S02]  /*26d70*/  PRMT R70, RZ, 0x7610, R70 ;  /* 0x00007610ff467816 */ /* 0x000fc40000000046 */
[----:B------:R-:W-:Y:S01]  /*26d80*/  PRMT R69, RZ, 0x7610, R69 ;  /* 0x00007610ff457816 */ /* 0x000fe20000000045 */
[----:B---3--:R-:W-:Y:S02]  /*26d90*/  @!P0 IMAD.MOV.U32 R22, RZ, RZ, R27 ;  /* 0x000000ffff168224 */ /* 0x008fe400078e001b */
[----:B------:R-:W3:Y:S04]  /*26da0*/  LDL.LU R27, [R1+0xcf8] ;  /* 0x000cf800011b7983 */ /* 0x000ee80000300800 */
[----:B------:R-:W3:Y:S04]  /*26db0*/  LDL R45, [R1+0xd74] ;  /* 0x000d7400012d7983 */ /* 0x000ee80000100800 */
[----:B------:R-:W3:Y:S04]  /*26dc0*/  LDL R43, [R1+0xd38] ;  /* 0x000d3800012b7983 */ /* 0x000ee80000100800 */
[----:B------:R-:W3:Y:S04]  /*26dd0*/  LDL R42, [R1+0xcf4] ;  /* 0x000cf400012a7983 */ /* 0x000ee80000100800 */
[----:B------:R2:W3:Y:S04]  /*26de0*/  @!P0 LDG.E.U16 R71, desc[UR60][R22.64] ;  /* 0x0000003c16478981 */ /* 0x0004e8000c1e1500 */
[----:B------:R-:W3:Y:S01]  /*26df0*/  LDL R32, [R1+0x102c] ;  /* 0x00102c0001207983 */ /* 0x000ee20000100800 */
[----:B------:R-:W-:-:S02]  /*26e00*/  PRMT R68, RZ, 0x7610, R68 ;  /* 0x00007610ff447816 */ /* 0x000fc40000000044 */
[----:B------:R-:W-:Y:S02]  /*26e10*/  PRMT R67, RZ, 0x7610, R67 ;  /* 0x00007610ff437816 */ /* 0x000fe40000000043 */
[----:B------:R-:W-:Y:S02]  /*26e20*/  PRMT R66, RZ, 0x7610, R66 ;  /* 0x00007610ff427816 */ /* 0x000fe40000000042 */
[----:B------:R-:W-:Y:S01]  /*26e30*/  PRMT R65, RZ, 0x7610, R65 ;  /* 0x00007610ff417816 */ /* 0x000fe20000000041 */
[----:B------:R-:W3:Y:S04]  /*26e40*/  LDL R39, [R1+0xfec] ;  /* 0x000fec0001277983 */ /* 0x000ee80000100800 */
[----:B------:R-:W3:Y:S01]  /*26e50*/  LDL R36, [R1+0xff0] ;  /* 0x000ff00001247983 */ /* 0x000ee20000100800 */
[----:B--2---:R-:W-:-:S03]  /*26e60*/  @!P0 IMAD.MOV.U32 R22, RZ, RZ, R2 ;  /* 0x000000ffff168224 */ /* 0x004fc600078e0002 */
[----:B------:R-:W2:Y:S01]  /*26e70*/  LDL R2, [R1+0xcb8] ;  /* 0x000cb80001027983 */ /* 0x000ea20000100800 */
[----:B----4-:R-:W-:-:S03]  /*26e80*/  @!P0 IMAD.MOV.U32 R23, RZ, RZ, R30 ;  /* 0x000000ffff178224 */ /* 0x010fc600078e001e */
[----:B------:R-:W4:Y:S04]  /*26e90*/  LDL R30, [R1+0xcb4] ;  /* 0x000cb400011e7983 */ /* 0x000f280000100800 */
[----:B------:R0:W4:Y:S02]  /*26ea0*/  @!P0 LDG.E.U16 R70, desc[UR60][R22.64] ;  /* 0x0000003c16468981 */ /* 0x000124000c1e1500 */
[----:B0-----:R-:W-:Y:S02]  /*26eb0*/  @!P0 IMAD.MOV.U32 R22, RZ, RZ, R31 ;  /* 0x000000ffff168224 */ /* 0x001fe400078e001f */
[----:B------:R-:W4:Y:S01]  /*26ec0*/  LDL R31, [R1+0x2030] ;  /* 0x00203000011f7983 */ /* 0x000f220000100800 */
[----:B------:R-:W-:-:S05]  /*26ed0*/  @!P0 IMAD.MOV.U32 R23, RZ, RZ, R35 ;  /* 0x000000ffff178224 */ /* 0x000fca00078e0023 */
[----:B------:R0:W4:Y:S02]  /*26ee0*/  @!P0 LDG.E.U16 R69, desc[UR60][R22.64] ;  /* 0x0000003c16458981 */ /* 0x000124000c1e1500 */
[----:B0-----:R-:W-:Y:S02]  /*26ef0*/  @!P0 IMAD.MOV.U32 R22, RZ, RZ, R24 ;  /* 0x000000ffff168224 */ /* 0x001fe400078e0018 */
[----:B------:R-:W4:Y:S01]  /*26f00*/  LDL R24, [R1+0x2058] ;  /* 0x0020580001187983 */ /* 0x000f220000100800 */
[----:B------:R-:W-:-:S03]  /*26f10*/  @!P0 IMAD.MOV.U32 R23, RZ, RZ, R28 ;  /* 0x000000ffff178224 */ /* 0x000fc600078e001c */
[----:B------:R-:W4:Y:S04]  /*26f20*/  LDL R28, [R1+0x1030] ;  /* 0x00103000011c7983 */ /* 0x000f280000100800 */
[----:B------:R0:W4:Y:S02]  /*26f30*/  @!P0 LDG.E.U16 R68, desc[UR60][R22.64] ;  /* 0x0000003c16448981 */ /* 0x000124000c1e1500 */
[----:B0-----:R-:W-:Y:S01]  /*26f40*/  @!P0 IMAD.MOV.U32 R22, RZ, RZ, R33 ;  /* 0x000000ffff168224 */ /* 0x001fe200078e0021 */
[----:B------:R-:W-:Y:S02]  /*26f50*/  PRMT R64, RZ, 0x7610, R64 ;  /* 0x00007610ff407816 */ /* 0x000fe40000000040 */
[----:B------:R-:W-:Y:S01]  /*26f60*/  PRMT R63, RZ, 0x7610, R63 ;  /* 0x00007610ff3f7816 */ /* 0x000fe2000000003f */
[----:B---3--:R-:W-:-:S05]  /*26f70*/  @!P0 IMAD.MOV.U32 R23, RZ, RZ, R45 ;  /* 0x000000ffff178224 */ /* 0x008fca00078e002d */
[----:B------:R0:W3:Y:S02]  /*26f80*/  @!P0 LDG.E.U16 R67, desc[UR60][R22.64] ;  /* 0x0000003c16438981 */ /* 0x0000e4000c1e1500 */
[----:B0-----:R-:W-:Y:S02]  /*26f90*/  @!P0 IMAD.MOV.U32 R22, RZ, RZ, R43 ;  /* 0x000000ffff168224 */ /* 0x001fe400078e002b */
[----:B------:R-:W-:-:S05]  /*26fa0*/  @!P0 IMAD.MOV.U32 R23, RZ, RZ, R37 ;  /* 0x000000ffff178224 */ /* 0x000fca00078e0025 */
[----:B------:R0:W3:Y:S02]  /*26fb0*/  @!P0 LDG.E.U16 R66, desc[UR60][R22.64] ;  /* 0x0000003c16428981 */ /* 0x0000e4000c1e1500 */
[----:B0-----:R-:W-:Y:S02]  /*26fc0*/  @!P0 IMAD.MOV.U32 R22, RZ, RZ, R27 ;  /* 0x000000ffff168224 */ /* 0x001fe400078e001b */
[----:B------:R-:W-:Y:S01]  /*26fd0*/  @!P0 IMAD.MOV.U32 R23, RZ, RZ, R42 ;  /* 0x000000ffff178224 */ /* 0x000fe200078e002a */
[----:B------:R-:W-:Y:S02]  /*26fe0*/  PRMT R62, RZ, 0x7610, R62 ;  /* 0x00007610ff3e7816 */ /* 0x000fe4000000003e */
[----:B------:R-:W-:Y:S01]  /*26ff0*/  PRMT R61, RZ, 0x7610, R61 ;  /* 0x00007610ff3d7816 */ /* 0x000fe2000000003d */
[----:B------:R-:W3:Y:S04]  /*27000*/  LDL R42, [R1+0xeec] ;  /* 0x000eec00012a7983 */ /* 0x000ee80000100800 */
[----:B------:R2:W3:Y:S02]  /*27010*/  @!P0 LDG.E.U16 R65, desc[UR60][R22.64] ;  /* 0x0000003c16418981 */ /* 0x0004e4000c1e1500 */
[----:B--2---:R-:W-:-:S02]  /*27020*/  @!P0 IMAD.MOV.U32 R22, RZ, RZ, R2 ;  /* 0x000000ffff168224 */ /* 0x004fc400078e0002 */
[----:B------:R-:W2:Y:S01]  /*27030*/  LDL R2, [R1+0xfb0] ;  /* 0x000fb00001027983 */ /* 0x000ea20000100800 */
[----:B----4-:R-:W-:-:S03]  /*27040*/  @!P0 IMAD.MOV.U32 R23, RZ, RZ, R30 ;  /* 0x000000ffff178224 */ /* 0x010fc600078e001e */
[----:B------:R-:W4:Y:S04]  /*27050*/  LDL R30, [R1+0xfac] ;  /* 0x000fac00011e7983 */ /* 0x000f280000100800 */
        /* <DEDUP_REMOVED lines=9> */
[----:B------:R-:W3:Y:S04]  /*270f0*/  LDL R28, [R1+0xf30] ;  /* 0x000f3000011c7983 */ /* 0x000ee80000100800 */
[----:B------:R0:W3:Y:S02]  /*27100*/  @!P0 LDG.E.U16 R62, desc[UR60][R22.64] ;  /* 0x0000003c163e8981 */ /* 0x0000e4000c1e1500 */
[----:B0-----:R-:W-:-:S02]  /*27110*/  @!P0 IMAD.MOV.U32 R22, RZ, RZ, R36 ;  /* 0x000000ffff168224 */ /* 0x001fc400078e0024 */
[----:B------:R-:W-:Y:S01]  /*27120*/  @!P0 IMAD.MOV.U32 R23, RZ, RZ, R39 ;  /* 0x000000ffff178224 */ /* 0x000fe200078e0027 */
[----:B------:R-:W-:Y:S01]  /*27130*/  PRMT R60, RZ, 0x7610, R60 ;  /* 0x00007610ff3c7816 */ /* 0x000fe2000000003c */
[----:B------:R-:W3:Y:S04]  /*27140*/  LDL R39, [R1+0xef0] ;  /* 0x000ef00001277983 */ /* 0x000ee80000100800 */
[----:B------:R2:W3:Y:S04]  /*27150*/  @!P0 LDG.E.U16 R61, desc[UR60][R22.64] ;  /* 0x0000003c163d8981 */ /* 0x0004e8000c1e1500 */
[----:B------:R-:W3:Y:S01]  /*27160*/  LDL R36, [R1+0xe6c] ;  /* 0x000e6c0001247983 */ /* 0x000ee20000100800 */
[----:B------:R-:W-:Y:S01]  /*27170*/  PRMT R59, RZ, 0x7610, R59 ;  /* 0x00007610ff3b7816 */ /* 0x000fe2000000003b */
[----:B--2---:R-:W-:-:S02]  /*27180*/  @!P0 IMAD.MOV.U32 R22, RZ, RZ, R2 ;  /* 0x000000ffff168224 */ /* 0x004fc400078e0002 */
[----:B------:R-:W2:Y:S01]  /*27190*/  LDL R2, [R1+0xeb0] ;  /* 0x000eb00001027983 */ /* 0x000ea20000100800 */
[----:B----4-:R-:W-:-:S03]  /*271a0*/  @!P0 IMAD.MOV.U32 R23, RZ, RZ, R30 ;  /* 0x000000ffff178224 */ /* 0x010fc600078e001e */
[----:B------:R-:W4:Y:S04]  /*271b0*/  LDL R30, [R1+0xeac] ;  /* 0x000eac00011e7983 */ /* 0x000f280000100800 */
[----:B------:R3:W4:Y:S02]  /*271c0*/  @!P0 LDG.E.U16 R60, desc[UR60][R22.64] ;  /* 0x0000003c163c8981 */ /* 0x000724000c1e1500 */
[----:B---3--:R-:W-:Y:S02]  /*271d0*/  @!P0 IMAD.MOV.U32 R23, RZ, RZ, R31 ;  /* 0x000000ffff178224 */ /* 0x008fe400078e001f */
[----:B------:R-:W3:Y:S01]  /*271e0*/  LDL R31, [R1+0xe70] ;  /* 0x000e7000011f7983 */ /* 0x000ee20000100800 */
[----:B------:R-:W-:-:S03]  /*271f0*/  @!P0 IMAD.MOV.U32 R22, RZ, RZ, R24 ;  /* 0x000000ffff168224 */ /* 0x000fc600078e0018 */
[----:B------:R-:W3:Y:S04]  /*27200*/  LDL.LU R24, [R1+0xdec] ;  /* 0x000dec0001187983 */ /* 0x000ee80000300800 */
[----:B------:R0:W3:Y:S02]  /*27210*/  @!P0 LDG.E.U16 R59, desc[UR60][R22.64] ;  /* 0x0000003c163b8981 */ /* 0x0000e4000c1e1500 */
[----:B0-----:R-:W-:Y:S02]  /*27220*/  @!P0 IMAD.MOV.U32 R23, RZ, RZ, R32 ;  /* 0x000000ffff178224 */ /* 0x001fe400078e0020 */
[----:B------:R-:W-:Y:S01]  /*27230*/  @!P0 IMAD.MOV.U32 R22, RZ, RZ, R28 ;  /* 0x000000ffff168224 */ /* 0x000fe200078e001c */
[----:B------:R-:W3:Y:S04]  /*27240*/  LDL R32, [R1+0xe2c] ;  /* 0x000e2c0001207983 */ /* 0x000ee80000100800 */
[----:B------:R-:W3:Y:S01]  /*27250*/  LDL R28, [R1+0xe30] ;  /* 0x000e3000011c7983 */ /* 0x000ee20000100800 */
[----:B------:R-:W-:-:S02]  /*27260*/  PRMT R58, RZ, 0x7610, R58 ;  /* 0x00007610ff3a7816 */ /* 0x000fc4000000003a */
[----:B------:R-:W-:-:S04]  /*27270*/  PRMT R57, RZ, 0x7610, R57 ;  /* 0x00007610ff397816 */ /* 0x000fc80000000039 */
[----:B------:R0:W3:Y:S02]  /*27280*/  @!P0 LDG.E.U16 R58, desc[UR60][R22.64] ;  /* 0x0000003c163a8981 */ /* 0x0000e4000c1e1500 */
[----:B0-----:R-:W-:Y:S02]  /*27290*/  @!P0 IMAD.MOV.U32 R22, RZ, RZ, R39 ;  /* 0x000000ffff168224 */ /* 0x001fe400078e0027 */
[----:B------:R-:W-:-:S05]  /*272a0*/  @!P0 IMAD.MOV.U32 R23, RZ, RZ, R42 ;  /* 0x000000ffff178224 */ /* 0x000fca00078e002a */
[----:B------:R2:W3:Y:S01]  /*272b0*/  @!P0 LDG.E.U16 R57, desc[UR60][R22.64] ;  /* 0x0000003c16398981 */ /* 0x0004e2000c1e1500 */
[----:B------:R-:W-:Y:S02]  /*272c0*/  PRMT R56, RZ, 0x7610, R56 ;  /* 0x00007610ff387816 */ /* 0x000fe40000000038 */
[----:B------:R-:W-:Y:S01]  /*272d0*/  PRMT R55, RZ, 0x7610, R55 ;  /* 0x00007610ff377816 */ /* 0x000fe20000000037 */
[----:B--2---:R-:W-:Y:S02]  /*272e0*/  @!P0 IMAD.MOV.U32 R22, RZ, RZ, R2 ;  /* 0x000000ffff168224 */ /* 0x004fe400078e0002 */
[----:B------:R-:W2:Y:S01]  /*272f0*/  LDL R2, [R1+0xdf0] ;  /* 0x000df00001027983 */ /* 0x000ea20000100800 */
[----:B----4-:R-:W-:-:S03]  /*27300*/  @!P0 IMAD.MOV.U32 R23, RZ, RZ, R30 ;  /* 0x000000ffff178224 */ /* 0x010fc600078e001e */
[----:B------:R-:W4:Y:S04]  /*27310*/  LDL.LU R30, [R1+0xd70] ;  /* 0x000d7000011e7983 */ /* 0x000f280000300800 */
[----:B------:R-:W4:Y:S04]  /*27320*/  LDL R46, [R1+0xdac] ;  /* 0x000dac00012e7983 */ /* 0x000f280000100800 */
[----:B------:R-:W4:Y:S04]  /*27330*/  LDL R45, [R1+0xdb0] ;  /* 0x000db000012d7983 */ /* 0x000f280000100800 */
[----:B------:R-:W4:Y:S04]  /*27340*/  LDL R43, [R1+0xd6c] ;  /* 0x000d6c00012b7983 */ /* 0x000f280000100800 */
[----:B------:R3:W4:Y:S02]  /*27350*/  @!P0 LDG.E.U16 R56, desc[UR60][R22.64] ;  /* 0x0000003c16388981 */ /* 0x000724000c1e1500 */
[----:B---3--:R-:W-:-:S02]  /*27360*/  @!P0 IMAD.MOV.U32 R22, RZ, RZ, R31 ;  /* 0x000000ffff168224 */ /* 0x008fc400078e001f */
[----:B------:R-:W3:Y:S04]  /*27370*/  LDL.LU R31, [R1+0xd2c] ;  /* 0x000d2c00011f7983 */ /* 0x000ee80000300800 */
[----:B------:R-:W3:Y:S01]  /*27380*/  LDL R42, [R1+0xd30] ;  /* 0x000d3000012a7983 */ /* 0x000ee20000100800 */
[----:B------:R-:W-:-:S03]  /*27390*/  @!P0 IMAD.MOV.U32 R23, RZ, RZ, R36 ;  /* 0x000000ffff178224 */ /* 0x000fc600078e0024 */
[----:B------:R-:W3:Y:S04]  /*273a0*/  LDL R39, [R1+0xcec] ;  /* 0x000cec0001277983 */ /* 0x000ee80000100800 */
[----:B------:R-:W3:Y:S04]  /*273b0*/  LDL R36, [R1+0xcf0] ;  /* 0x000cf00001247983 */ /* 0x000ee80000100800 */
[----:B------:R0:W3:Y:S02]  /*273c0*/  @!P0 LDG.E.U16 R55, desc[UR60][R22.64] ;  /* 0x0000003c16378981 */ /* 0x0000e4000c1e1500 */
[----:B0-----:R-:W-:-:S02]  /*273d0*/  @!P0 IMAD.MOV.U32 R23, RZ, RZ, R32 ;  /* 0x000000ffff178224 */ /* 0x001fc400078e0020 */
[----:B------:R-:W-:Y:S01]  /*273e0*/  @!P0 IMAD.MOV.U32 R22, RZ, RZ, R28 ;  /* 0x000000ffff168224 */ /* 0x000fe200078e001c */
[----:B------:R-:W3:Y:S04]  /*273f0*/  LDL R32, [R1+0xcac] ;  /* 0x000cac0001207983 */ /* 0x000ee80000100800 */
[----:B------:R-:W3:Y:S01]  /*27400*/  LDL R28, [R1+0xcb0] ;  /* 0x000cb000011c7983 */ /* 0x000ee20000100800 */
[----:B------:R-:W-:Y:S02]  /*27410*/  PRMT R54, RZ, 0x7610, R54 ;  /* 0x00007610ff367816 */ /* 0x000fe40000000036 */
[----:B------:R-:W-:-:S04]  /*27420*/  PRMT R53, RZ, 0x7610, R53 ;  /* 0x00007610ff357816 */ /* 0x000fc80000000035 */
[----:B------:R0:W3:Y:S01]  /*27430*/  @!P0 LDG.E.U16 R54, desc[UR60][R22.64] ;  /* 0x0000003c16368981 */ /* 0x0000e2000c1e1500 */
[----:B------:R-:W-:Y:S01]  /*27440*/  PRMT R52, RZ, 0x7610, R52 ;  /* 0x00007610ff347816 */ /* 0x000fe20000000034 */
[----:B0-----:R-:W-:Y:S01]  /*27450*/  @!P0 IMAD.MOV.U32 R23, RZ, RZ, R24 ;  /* 0x000000ffff178224 */ /* 0x001fe200078e0018 */
[----:B------:R-:W-:Y:S02]  /*27460*/  PRMT R51, RZ, 0x7610, R51 ;  /* 0x00007610ff337816 */ /* 0x000fe40000000033 */
[----:B------:R-:W-:Y:S02]  /*27470*/  PRMT R50, RZ, 0x7610, R50 ;  /* 0x00007610ff327816 */ /* 0x000fe40000000032 */
[----:B------:R-:W-:Y:S01]  /*27480*/  PRMT R49, RZ, 0x7610, R49 ;  /* 0x00007610ff317816 */ /* 0x000fe20000000031 */
[----:B--2---:R-:W-:Y:S02]  /*27490*/  @!P0 IMAD.MOV.U32 R22, RZ, RZ, R2 ;  /* 0x000000ffff168224 */ /* 0x004fe400078e0002 */
[----:B------:R-:W2:Y:S04]  /*274a0*/  LDL.LU R2, [R1+0x2054] ;  /* 0x0020540001027983 */ /* 0x000ea80000300800 */
[----:B------:R4:W2:Y:S04]  /*274b0*/  @!P0 LDG.E.U16 R53, desc[UR60][R22.64] ;  /* 0x0000003c16358981 */ /* 0x0008a8000c1e1500 */
[----:B------:R-:W2:Y:S04]  /*274c0*/  LDL R212, [R1+0xfe4] ;  /* 0x000fe40001d47983 */ /* 0x000ea80000100800 */
[----:B------:R-:W2:Y:S01]  /*274d0*/  LDL R211, [R1+0xfe8] ;  /* 0x000fe80001d37983 */ /* 0x000ea20000100800 */
[----:B----4-:R-:W-:-:S02]  /*274e0*/  @!P0 IMAD.MOV.U32 R22, RZ, RZ, R45 ;  /* 0x000000ffff168224 */ /* 0x010fc400078e002d */
[----:B------:R-:W-:Y:S01]  /*274f0*/  @!P0 IMAD.MOV.U32 R23, RZ, RZ, R46 ;  /* 0x000000ffff178224 */ /* 0x000fe200078e002e */
[----:B------:R-:W4:Y:S04]  /*27500*/  LDL R45, [R1+0xf68] ;  /* 0x000f6800012d7983 */ /* 0x000f280000100800 */
[----:B------:R-:W4:Y:S04]  /*27510*/  LDL R46, [R1+0xf64] ;  /* 0x000f6400012e7983 */ /* 0x000f280000100800 */
[----:B------:R0:W4:Y:S02]  /*27520*/  @!P0 LDG.E.U16 R52, desc[UR60][R22.64] ;  /* 0x0000003c16348981 */ /* 0x000124000c1e1500 */
[----:B0-----:R-:W-:-:S02]  /*27530*/  @!P0 IMAD.MOV.U32 R22, RZ, RZ, R30 ;  /* 0x000000ffff168224 */ /* 0x001fc400078e001e */
[----:B------:R-:W-:Y:S02]  /*27540*/  @!P0 IMAD.MOV.U32 R23, RZ, RZ, R43 ;  /* 0x000000ffff178224 */ /* 0x000fe400078e002b */
[----:B------:R-:W4:Y:S04]  /*27550*/  LDL R43, [R1+0x202c] ;  /* 0x00202c00012b7983 */ /* 0x000f280000100800 */
[----:B------:R3:W4:Y:S02]  /*27560*/  @!P0 LDG.E.U16 R51, desc[UR60][R22.64] ;  /* 0x0000003c16338981 */ /* 0x000724000c1e1500 */
[----:B---3--:R-:W-:Y:S02]  /*27570*/  @!P0 IMAD.MOV.U32 R22, RZ, RZ, R42 ;  /* 0x000000ffff168224 */ /* 0x008fe400078e002a */
[----:B------:R-:W-:Y:S01]  /*27580*/  @!P0 IMAD.MOV.U32 R23, RZ, RZ, R31 ;  /* 0x000000ffff178224 */ /* 0x000fe200078e001f */
[----:B------:R-:W-:Y:S01]  /*27590*/  PRMT R44, RZ, 0x7610, R44 ;  /* 0x00007610ff2c7816 */ /* 0x000fe2000000002c */
[----:B------:R-:W3:Y:S04]  /*275a0*/  LDL R42, [R1+0xf28] ;  /* 0x000f2800012a7983 */ /* 0x000ee80000100800 */
[----:B------:R0:W3:Y:S02]  /*275b0*/  @!P0 LDG.E.U16 R50, desc[UR60][R22.64] ;  /* 0x0000003c16328981 */ /* 0x0000e4000c1e1500 */
[----:B0-----:R-:W-:-:S02]  /*275c0*/  @!P0 IMAD.MOV.U32 R22, RZ, RZ, R36 ;  /* 0x000000ffff168224 */ /* 0x001fc400078e0024 */
[----:B------:R-:W-:Y:S01]  /*275d0*/  @!P0 IMAD.MOV.U32 R23, RZ, RZ, R39 ;  /* 0x000000ffff178224 */ /* 0x000fe200078e0027 */
[----:B------:R-:W3:Y:S04]  /*275e0*/  LDL R36, [R1+0x1028] ;  /* 0x0010280001247983 */ /* 0x000ee80000100800 */
[----:B------:R-:W3:Y:S04]  /*275f0*/  LDL R39, [R1+0x1024] ;  /* 0x0010240001277983 */ /* 0x000ee80000100800 */
[----:B------:R0:W3:Y:S02]  /*27600*/  @!P0 LDG.E.U16 R49, desc[UR60][R22.64] ;  /* 0x0000003c16318981 */ /* 0x0000e4000c1e1500 */
[----:B0-----:R-:W-:-:S02]  /*27610*/  @!P0 IMAD.MOV.U32 R23, RZ, RZ, R32 ;  /* 0x000000ffff178224 */ /* 0x001fc400078e0020 */
[----:B------:R-:W-:Y:S01]  /*27620*/  @!P0 IMAD.MOV.U32 R22, RZ, RZ, R28 ;  /* 0x000000ffff168224 */ /* 0x000fe200078e001c */
[----:B------:R-:W3:Y:S04]  /*27630*/  LDL R32, [R1+0xfa4] ;  /* 0x000fa40001207983 */ /* 0x000ee80000100800 */
[----:B------:R-:W3:Y:S01]  /*27640*/  LDL R28, [R1+0xfa8] ;  /* 0x000fa800011c7983 */ /* 0x000ee20000100800 */
[----:B------:R-:W-:-:S03]  /*27650*/  PRMT R41, RZ, 0x7610, R41 ;  /* 0x00007610ff297816 */ /* 0x000fc60000000029 */
[----:B------:R2:W3:Y:S01]  /*27660*/  @!P0 LDG.E.U16 R44, desc[UR60][R22.64] ;  /* 0x0000003c162c8981 */ /* 0x0004e2000c1e1500 */
[----:B------:R-:W-:Y:S02]  /*27670*/  PRMT R40, RZ, 0x7610, R40 ;  /* 0x00007610ff287816 */ /* 0x000fe40000000028 */
[----:B------:R-:W-:Y:S01]  /*27680*/  PRMT R26, RZ, 0x7610, R26 ;  /* 0x00007610ff1a7816 */ /* 0x000fe2000000001a */
[----:B--2---:R-:W-:Y:S02]  /*27690*/  @!P0 IMAD.MOV.U32 R22, RZ, RZ, R2 ;  /* 0x000000ffff168224 */ /* 0x004fe400078e0002 */
[----:B----4-:R-:W-:Y:S02]  /*276a0*/  @!P0 IMAD.MOV.U32 R23, RZ, RZ, R43 ;  /* 0x000000ffff178224 */ /* 0x010fe400078e002b */
[----:B------:R-:W2:Y:S04]  /*276b0*/  LDL R43, [R1+0xf24] ;  /* 0x000f2400012b7983 */ /* 0x000ea80000100800 */
[----:B------:R3:W4:Y:S04]  /*276c0*/  @!P0 LDG.E.U16 R41, desc[UR60][R22.64] ;  /* 0x0000003c16298981 */ /* 0x000728000c1e1500 */
[----:B------:R0:W-:Y:S04]  /*276d0*/  STL [R1+0x210c], R2 ;  /* 0x00210c0201007387 */ /* 0x0001e80000100800 */
[----:B0-----:R-:W4:Y:S01]  /*276e0*/  LDL R2, [R1+0xe68] ;  /* 0x000e680001027983 */ /* 0x001f220000100800 */
[----:B---3--:R-:W-:-:S02]  /*276f0*/  @!P0 IMAD.MOV.U32 R22, RZ, RZ, R36 ;  /* 0x000000ffff168224 */ /* 0x008fc400078e0024 */
[----:B------:R-:W-:Y:S01]  /*27700*/  @!P0 IMAD.MOV.U32 R23, RZ, RZ, R39 ;  /* 0x000000ffff178224 */ /* 0x000fe200078e0027 */
[----:B------:R-:W3:Y:S04]  /*27710*/  LDL R36, [R1+0xee8] ;  /* 0x000ee80001247983 */ /* 0x000ee80000100800 */
[----:B------:R-:W4:Y:S04]  /*27720*/  LDL R39, [R1+0xee4] ;  /* 0x000ee40001277983 */ /* 0x000f280000100800 */
[----:B------:R0:W4:Y:S02]  /*27730*/  @!P0 LDG.E.U16 R40, desc[UR60][R22.64] ;  /* 0x0000003c16288981 */ /* 0x000124000c1e1500 */
[----:B0-----:R-:W-:-:S02]  /*27740*/  @!P0 IMAD.MOV.U32 R22, RZ, RZ, R211 ;  /* 0x000000ffff168224 */ /* 0x001fc400078e00d3 */
[----:B------:R-:W-:Y:S01]  /*27750*/  @!P0 IMAD.MOV.U32 R23, RZ, RZ, R212 ;  /* 0x000000ffff178224 */ /* 0x000fe200078e00d4 */
[----:B------:R-:W-:Y:S02]  /*27760*/  PRMT R25, RZ, 0x7610, R25 ;  /* 0x00007610ff197816 */ /* 0x000fe40000000019 */
[----:B------:R-:W-:Y:S01]  /*27770*/  PRMT R252, RZ, 0x7610, R252 ;  /* 0x00007610fffc7816 */ /* 0x000fe200000000fc */
[----:B------:R-:W4:Y:S04]  /*27780*/  LDL R212, [R1+0xe24] ;  /* 0x000e240001d47983 */ /* 0x000f280000100800 */
[----:B------:R0:W4:Y:S01]  /*27790*/  @!P0 LDG.E.U16 R26, desc[UR60][R22.64] ;  /* 0x0000003c161a8981 */ /* 0x000122000c1e1500 */
[----:B------:R-:W-:-:S03]  /*277a0*/  PRMT R251, RZ, 0x7610, R251 ;  /* 0x00007610fffb7816 */ /* 0x000fc600000000fb */
[----:B------:R-:W4:Y:S01]  /*277b0*/  LDL R211, [R1+0xde4] ;  /* 0x000de40001d37983 */ /* 0x000f220000100800 */
[----:B0-----:R-:W-:Y:S02]  /*277c0*/  @!P0 IMAD.MOV.U32 R23, RZ, RZ, R32 ;  /* 0x000000ffff178224 */ /* 0x001fe400078e0020 */
[----:B------:R-:W-:Y:S01]  /*277d0*/  @!P0 IMAD.MOV.U32 R22, RZ, RZ, R28 ;  /* 0x000000ffff168224 */ /* 0x000fe200078e001c */
[----:B------:R-:W4:Y:S04]  /*277e0*/  LDL R32, [R1+0xea4] ;  /* 0x000ea40001207983 */ /* 0x000f280000100800 */
[----:B------:R-:W4:Y:S04]  /*277f0*/  LDL R28, [R1+0xea8] ;  /* 0x000ea800011c7983 */ /* 0x000f280000100800 */
[----:B------:R0:W4:Y:S02]  /*27800*/  @!P0 LDG.E.U16 R25, desc[UR60][R22.64] ;  /* 0x0000003c16198981 */ /* 0x000124000c1e1500 */
[----:B0-----:R-:W-:-:S02]  /*27810*/  @!P0 IMAD.MOV.U32 R22, RZ, RZ, R45 ;  /* 0x000000ffff168224 */ /* 0x001fc400078e002d */
[----:B------:R-:W-:Y:S01]  /*27820*/  @!P0 IMAD.MOV.U32 R23, RZ, RZ, R46 ;  /* 0x000000ffff178224 */ /* 0x000fe200078e002e */
[----:B------:R-:W4:Y:S04]  /*27830*/  LDL R45, [R1+0xde8] ;  /* 0x000de800012d7983 */ /* 0x000f280000100800 */
[----:B------:R-:W4:Y:S04]  /*27840*/  LDL R46, [R1+0xe28] ;  /* 0x000e2800012e7983 */ /* 0x000f280000100800 */
[----:B------:R0:W4:Y:S02]  /*27850*/  @!P0 LDG.E.U16 R252, desc[UR60][R22.64] ;  /* 0x0000003c16fc8981 */ /* 0x000124000c1e1500 */
[----:B0-----:R-:W-:-:S02]  /*27860*/  @!P0 IMAD.MOV.U32 R22, RZ, RZ, R42 ;  /* 0x000000ffff168224 */ /* 0x001fc400078e002a */
[----:B------:R-:W4:Y:S01]  /*27870*/  LDL R42, [R1+0xe64] ;  /* 0x000e6400012a7983 */ /* 0x000f220000100800 */
[----:B------:R-:W-:Y:S02]  /*27880*/  PRMT R250, RZ, 0x7610, R250 ;  /* 0x00007610fffa7816 */ /* 0x000fe400000000fa */
[----:B------:R-:W-:Y:S01]  /*27890*/  PRMT R249, RZ, 0x7610, R249 ;  /* 0x00007610fff97816 */ /* 0x000fe200000000f9 */
[----:B--2---:R-:W-:-:S05]  /*278a0*/  @!P0 IMAD.MOV.U32 R23, RZ, RZ, R43 ;  /* 0x000000ffff178224 */ /* 0x004fca00078e002b */
[----:B------:R3:W2:Y:S02]  /*278b0*/  @!P0 LDG.E.U16 R251, desc[UR60][R22.64] ;  /* 0x0000003c16fb8981 */ /* 0x0006a4000c1e1500 */
[----:B---3--:R-:W-:Y:S02]  /*278c0*/  @!P0 IMAD.MOV.U32 R22, RZ, RZ, R36 ;  /* 0x000000ffff168224 */ /* 0x008fe400078e0024 */
[----:B----4-:R-:W-:Y:S02]  /*278d0*/  @!P0 IMAD.MOV.U32 R23, RZ, RZ, R39 ;  /* 0x000000ffff178224 */ /* 0x010fe400078e0027 */
[----:B------:R-:W3:Y:S04]  /*278e0*/  LDL.LU R39, [R1+0xda8] ;  /* 0x000da80001277983 */ /* 0x000ee80000300800 */
[----:B------:R-:W4:Y:S04]  /*278f0*/  LDL R36, [R1+0xda4] ;  /* 0x000da40001247983 */ /* 0x000f280000100800 */
[----:B------:R0:W2:Y:S02]  /*27900*/  @!P0 LDG.E.U16 R250, desc[UR60][R22.64] ;  /* 0x0000003c16fa8981 */ /* 0x0000a4000c1e1500 */
[----:B0-----:R-:W-:-:S02]  /*27910*/  @!P0 IMAD.MOV.U32 R23, RZ, RZ, R32 ;  /* 0x000000ffff178224 */ /* 0x001fc400078e0020 */
[----:B------:R-:W-:Y:S01]  /*27920*/  @!P0 IMAD.MOV.U32 R22, RZ, RZ, R28 ;  /* 0x000000ffff168224 */ /* 0x000fe200078e001c */
[----:B------:R-:W2:Y:S04]  /*27930*/  LDL R32, [R1+0xd64] ;  /* 0x000d640001207983 */ /* 0x000ea80000100800 */
[----:B------:R-:W2:Y:S04]  /*27940*/  LDL.LU R43, [R1+0xd68] ;  /* 0x000d6800012b7983 */ /* 0x000ea80000300800 */
[----:B------:R-:W2:Y:S04]  /*27950*/  LDL.LU R28, [R1+0xd24] ;  /* 0x000d2400011c7983 */ /* 0x000ea80000300800 */
[----:B------:R0:W2:Y:S02]  /*27960*/  @!P0 LDG.E.U16 R249, desc[UR60][R22.64] ;  /* 0x0000003c16f98981 */ /* 0x0000a4000c1e1500 */
[----:B0-----:R-:W-:-:S02]  /*27970*/  @!P0 IMAD.MOV.U32 R22, RZ, RZ, R2 ;  /* 0x000000ffff168224 */ /* 0x001fc400078e0002 */
[----:B------:R-:W2:Y:S01]  /*27980*/  LDL R2, [R1+0xd28] ;  /* 0x000d280001027983 */ /* 0x000ea20000100800 */
[----:B------:R-:W-:Y:S02]  /*27990*/  PRMT R248, RZ, 0x7610, R248 ;  /* 0x00007610fff87816 */ /* 0x000fe400000000f8 */
[----:B------:R-:W-:Y:S01]  /*279a0*/  PRMT R247, RZ, 0x7610, R247 ;  /* 0x00007610fff77816 */ /* 0x000fe200000000f7 */
[----:B------:R-:W-:Y:S01]  /*279b0*/  @!P0 IMAD.MOV.U32 R23, RZ, RZ, R42 ;  /* 0x000000ffff178224 */ /* 0x000fe200078e002a */
[----:B------:R-:W-:Y:S02]  /*279c0*/  PRMT R246, RZ, 0x7610, R246 ;  /* 0x00007610fff67816 */ /* 0x000fe400000000f6 */
[----:B------:R-:W-:Y:S01]  /*279d0*/  PRMT R245, RZ, 0x7610, R245 ;  /* 0x00007610fff57816 */ /* 0x000fe200000000f5 */
[----:B------:R-:W2:Y:S04]  /*279e0*/  LDL.LU R42, [R1+0xce8] ;  /* 0x000ce800012a7983 */ /* 0x000ea80000300800 */
[----:B------:R0:W2:Y:S01]  /*279f0*/  @!P0 LDG.E.U16 R248, desc[UR60][R22.64] ;  /* 0x0000003c16f88981 */ /* 0x0000a2000c1e1500 */
[----:B------:R-:W-:-:S03]  /*27a00*/  PRMT R244, RZ, 0x7610, R244 ;  /* 0x00007610fff47816 */ /* 0x000fc600000000f4 */
[----:B------:R-:W2:Y:S04]  /*27a10*/  LDL R215, [R1+0x101c] ;  /* 0x00101c0001d77983 */ /* 0x000ea80000100800 */
[----:B------:R-:W2:Y:S01]  /*27a20*/  LDL R214, [R1+0x1020] ;  /* 0x0010200001d67983 */ /* 0x000ea20000100800 */
[----:B------:R-:W-:-:S03]  /*27a30*/  PRMT R243, RZ, 0x7610, R243 ;  /* 0x00007610fff37816 */ /* 0x000fc600000000f3 */
[----:B------:R-:W2:Y:S01]  /*27a40*/  LDL R213, [R1+0xfdc] ;  /* 0x000fdc0001d57983 */ /* 0x000ea20000100800 */
[----:B------:R-:W-:Y:S02]  /*27a50*/  PRMT R242, RZ, 0x7610, R242 ;  /* 0x00007610fff27816 */ /* 0x000fe400000000f2 */
[----:B------:R-:W-:Y:S02]  /*27a60*/  PRMT R241, RZ, 0x7610, R241 ;  /* 0x00007610fff17816 */ /* 0x000fe400000000f1 */
[----:B------:R-:W-:Y:S02]  /*27a70*/  PRMT R240, RZ, 0x7610, R240 ;  /* 0x00007610fff07816 */ /* 0x000fe400000000f0 */
[----:B------:R-:W-:Y:S01]  /*27a80*/  PRMT R239, RZ, 0x7610, R239 ;  /* 0x00007610ffef7816 */ /* 0x000fe200000000ef */
[----:B0-----:R-:W-:Y:S02]  /*27a90*/  @!P0 IMAD.MOV.U32 R22, RZ, RZ, R46 ;  /* 0x000000ffff168224 */ /* 0x001fe400078e002e */
[----:B------:R-:W-:Y:S01]  /*27aa0*/  @!P0 IMAD.MOV.U32 R23, RZ, RZ, R212 ;  /* 0x000000ffff178224 */ /* 0x000fe200078e00d4 */
[----:B------:R-:W2:Y:S04]  /*27ab0*/  LDL R46, [R1+0xce4] ;  /* 0x000ce400012e7983 */ /* 0x000ea80000100800 */
[----:B------:R-:W2:Y:S04]  /*27ac0*/  LDL R212, [R1+0xfe0] ;  /* 0x000fe00001d47983 */ /* 0x000ea80000100800 */
[----:B------:R0:W2:Y:S01]  /*27ad0*/  @!P0 LDG.E.U16 R247, desc[UR60][R22.64] ;  /* 0x0000003c16f78981 */ /* 0x0000a2000c1e1500 */
[----:B------:R-:W-:-:S02]  /*27ae0*/  PRMT R238, RZ, 0x7610, R238 ;  /* 0x00007610ffee7816 */ /* 0x000fc400000000ee */
[----:B------:R-:W-:Y:S02]  /*27af0*/  PRMT R237, RZ, 0x7610, R237 ;  /* 0x00007610ffed7816 */ /* 0x000fe400000000ed */
[----:B------:R-:W-:Y:S02]  /*27b00*/  PRMT R236, RZ, 0x7610, R236 ;  /* 0x00007610ffec7816 */ /* 0x000fe400000000ec */
[----:B------:R-:W-:Y:S01]  /*27b10*/  PRMT R235, RZ, 0x7610, R235 ;  /* 0x00007610ffeb7816 */ /* 0x000fe200000000eb */
[----:B------:R-:W2:Y:S01]  /*27b20*/  LDL R216, [R1+0xe5c] ;  /* 0x000e5c0001d87983 */ /* 0x000ea20000100800 */
[----:B0-----:R-:W-:Y:S02]  /*27b30*/  @!P0 IMAD.MOV.U32 R22, RZ, RZ, R45 ;  /* 0x000000ffff168224 */ /* 0x001fe400078e002d */
[----:B------:R-:W-:Y:S01]  /*27b40*/  @!P0 IMAD.MOV.U32 R23, RZ, RZ, R211 ;  /* 0x000000ffff178224 */ /* 0x000fe200078e00d3 */
[----:B------:R-:W2:Y:S04]  /*27b50*/  LDL R45, [R1+0xca4] ;  /* 0x000ca400012d7983 */ /* 0x000ea80000100800 */
[----:B------:R-:W2:Y:S04]  /*27b60*/  LDL R211, [R1+0xf9c] ;  /* 0x000f9c0001d37983 */ /* 0x000ea80000100800 */
[----:B------:R3:W2:Y:S02]  /*27b70*/  @!P0 LDG.E.U16 R246, desc[UR60][R22.64] ;  /* 0x0000003c16f68981 */ /* 0x0006a4000c1e1500 */
[----:B---3--:R-:W-:-:S02]  /*27b80*/  @!P0 IMAD.MOV.U32 R22, RZ, RZ, R39 ;  /* 0x000000ffff168224 */ /* 0x008fc400078e0027 */
[----:B----4-:R-:W-:Y:S02]  /*27b90*/  @!P0 IMAD.MOV.U32 R23, RZ, RZ, R36 ;  /* 0x000000ffff178224 */ /* 0x010fe400078e0024 */
[----:B------:R-:W3:Y:S04]  /*27ba0*/  LDL R36, [R1+0xca8] ;  /* 0x000ca80001247983 */ /* 0x000ee80000100800 */
[----:B------:R2:W4:Y:S02]  /*27bb0*/  @!P0 LDG.E.U16 R245, desc[UR60][R22.64] ;  /* 0x0000003c16f58981 */ /* 0x000524000c1e1500 */
[----:B--2---:R-:W-:Y:S02]  /*27bc0*/  @!P0 IMAD.MOV.U32 R23, RZ, RZ, R32 ;  /* 0x000000ffff178224 */ /* 0x004fe400078e0020 */
[----:B------:R-:W-:Y:S01]  /*27bd0*/  @!P0 IMAD.MOV.U32 R22, RZ, RZ, R43 ;  /* 0x000000ffff168224 */ /* 0x000fe200078e002b */
[----:B------:R-:W2:Y:S04]  /*27be0*/  LDL R32, [R1+0x2028] ;  /* 0x0020280001207983 */ /* 0x000ea80000100800 */
[----:B------:R0:W4:Y:S02]  /*27bf0*/  @!P0 LDG.E.U16 R244, desc[UR60][R22.64] ;  /* 0x0000003c16f48981 */ /* 0x000124000c1e1500 */
[----:B0-----:R-:W-:-:S02]  /*27c00*/  @!P0 IMAD.MOV.U32 R22, RZ, RZ, R2 ;  /* 0x000000ffff168224 */ /* 0x001fc400078e0002 */
[----:B------:R-:W4:Y:S01]  /*27c10*/  LDL R2, [R1+0x2050] ;  /* 0x0020500001027983 */ /* 0x000f220000100800 */
[----:B------:R-:W-:-:S05]  /*27c20*/  @!P0 IMAD.MOV.U32 R23, RZ, RZ, R28 ;  /* 0x000000ffff178224 */ /* 0x000fca00078e001c */
[----:B------:R0:W4:Y:S02]  /*27c30*/  @!P0 LDG.E.U16 R243, desc[UR60][R22.64] ;  /* 0x0000003c16f38981 */ /* 0x000124000c1e1500 */
[----:B0-----:R-:W-:Y:S02]  /*27c40*/  @!P0 IMAD.MOV.U32 R22, RZ, RZ, R42 ;  /* 0x000000ffff168224 */ /* 0x001fe400078e002a */
[----:B------:R-:W-:Y:S02]  /*27c50*/  @!P0 IMAD.MOV.U32 R23, RZ, RZ, R46 ;  /* 0x000000ffff178224 */ /* 0x000fe400078e002e */
[----:B------:R-:W4:Y:S04]  /*27c60*/  LDL R46, [R1+0xfa0] ;  /* 0x000fa000012e7983 */ /* 0x000f280000100800 */
[----:B------:R0:W4:Y:S02]  /*27c70*/  @!P0 LDG.E.U16 R242, desc[UR60][R22.64] ;  /* 0x0000003c16f28981 */ /* 0x000124000c1e1500 */
[----:B0-----:R-:W-:-:S02]  /*27c80*/  @!P0 IMAD.MOV.U32 R23, RZ, RZ, R45 ;  /* 0x000000ffff178224 */ /* 0x001fc400078e002d */
[----:B------:R-:W4:Y:S01]  /*27c90*/  LDL R45, [R1+0xf5c] ;  /* 0x000f5c00012d7983 */ /* 0x000f220000100800 */
[----:B---3--:R-:W-:-:S03]  /*27ca0*/  @!P0 IMAD.MOV.U32 R22, RZ, RZ, R36 ;  /* 0x000000ffff168224 */ /* 0x008fc600078e0024 */
[----:B------:R-:W3:Y:S04]  /*27cb0*/  LDL R36, [R1+0xf60] ;  /* 0x000f600001247983 */ /* 0x000ee80000100800 */
[----:B------:R2:W3:Y:S02]  /*27cc0*/  @!P0 LDG.E.U16 R241, desc[UR60][R22.64] ;  /* 0x0000003c16f18981 */ /* 0x0004e4000c1e1500 */
[----:B--2---:R-:W-:Y:S02]  /*27cd0*/  @!P0 IMAD.MOV.U32 R23, RZ, RZ, R32 ;  /* 0x000000ffff178224 */ /* 0x004fe400078e0020 */
[----:B------:R-:W2:Y:S01]  /*27ce0*/  LDL R32, [R1+0xf1c] ;  /* 0x000f1c0001207983 */ /* 0x000ea20000100800 */
[----:B----4-:R-:W-:-:S03]  /*27cf0*/  @!P0 IMAD.MOV.U32 R22, RZ, RZ, R2 ;  /* 0x000000ffff168224 */ /* 0x010fc600078e0002 */
[----:B------:R-:W4:Y:S04]  /*27d00*/  LDL R2, [R1+0xf20] ;  /* 0x000f200001027983 */ /* 0x000f280000100800 */
[----:B------:R0:W4:Y:S02]  /*27d10*/  @!P0 LDG.E.U16 R240, desc[UR60][R22.64] ;  /* 0x0000003c16f08981 */ /* 0x000124000c1e1500 */
        /* <DEDUP_REMOVED lines=17> */
[----:B---3--:R-:W-:-:S05]  /*27e30*/  @!P0 IMAD.MOV.U32 R22, RZ, RZ, R36 ;  /* 0x000000ffff168224 */ /* 0x008fca00078e0024 */
[----:B------:R2:W3:Y:S02]  /*27e40*/  @!P0 LDG.E.U16 R236, desc[UR60][R22.64] ;  /* 0x0000003c16ec8981 */ /* 0x0004e4000c1e1500 */
[----:B--2---:R-:W-:Y:S02]  /*27e50*/  @!P0 IMAD.MOV.U32 R23, RZ, RZ, R32 ;  /* 0x000000ffff178224 */ /* 0x004fe400078e0020 */
[----:B----4-:R-:W-:Y:S02]  /*27e60*/  @!P0 IMAD.MOV.U32 R22, RZ, RZ, R2 ;  /* 0x000000ffff168224 */ /* 0x010fe400078e0002 */
[----:B------:R-:W2:Y:S04]  /*27e70*/  LDL.LU R2, [R1+0xde0] ;  /* 0x000de00001027983 */ /* 0x000ea80000300800 */
[----:B------:R-:W4:Y:S04]  /*27e80*/  LDL.LU R36, [R1+0xda0] ;  /* 0x000da00001247983 */ /* 0x000f280000300800 */
[----:B------:R-:W3:Y:S04]  /*27e90*/  LDL.LU R32, [R1+0xd9c] ;  /* 0x000d9c0001207983 */ /* 0x000ee80000300800 */
[----:B------:R0:W3:Y:S04]  /*27ea0*/  @!P0 LDG.E.U16 R235, desc[UR60][R22.64] ;  /* 0x0000003c16eb8981 */ /* 0x0000e8000c1e1500 */
[----:B------:R-:W2:Y:S01]  /*27eb0*/  LDL R23, [R1+0xedc] ;  /* 0x000edc0001177983 */ /* 0x000ea20000100800 */
[----:B------:R-:W-:-:S02]  /*27ec0*/  PRMT R234, RZ, 0x7610, R234 ;  /* 0x00007610ffea7816 */ /* 0x000fc400000000ea */
[----:B------:R-:W-:Y:S01]  /*27ed0*/  PRMT R233, RZ, 0x7610, R233 ;  /* 0x00007610ffe97816 */ /* 0x000fe200000000e9 */
[----:B0-----:R-:W-:Y:S02]  /*27ee0*/  @!P0 IMAD.MOV.U32 R22, RZ, RZ, R212 ;  /* 0x000000ffff168224 */ /* 0x001fe400078e00d4 */
[----:B------:R-:W3:Y:S01]  /*27ef0*/  LDL R212, [R1+0xd5c] ;  /* 0x000d5c0001d47983 */ /* 0x000ee20000100800 */
[----:B------:R-:W-:Y:S02]  /*27f00*/  PRMT R232, RZ, 0x7610, R232 ;  /* 0x00007610ffe87816 */ /* 0x000fe400000000e8 */
[----:B------:R-:W-:Y:S01]  /*27f10*/  PRMT R231, RZ, 0x7610, R231 ;  /* 0x00007610ffe77816 */ /* 0x000fe200000000e7 */
[----:B--2---:R0:W2:Y:S02]  /*27f20*/  @!P0 LDG.E.U16 R234, desc[UR60][R22.64] ;  /* 0x0000003c16ea8981 */ /* 0x0040a4000c1e1500 */
[----:B0-----:R-:W-:Y:S02]  /*27f30*/  @!P0 IMAD.MOV.U32 R22, RZ, RZ, R45 ;  /* 0x000000ffff168224 */ /* 0x001fe400078e002d */
[----:B------:R-:W-:-:S02]  /*27f40*/  @!P0 IMAD.MOV.U32 R23, RZ, RZ, R46 ;  /* 0x000000ffff178224 */ /* 0x000fc400078e002e */
[----:B------:R-:W2:Y:S04]  /*27f50*/  LDL.LU R46, [R1+0xd60] ;  /* 0x000d6000012e7983 */ /* 0x000ea80000300800 */
[----:B------:R0:W2:Y:S04]  /*27f60*/  @!P0 LDG.E.U16 R233, desc[UR60][R22.64] ;  /* 0x0000003c16e98981 */ /* 0x0000a8000c1e1500 */
[----:B------:R-:W2:Y:S01]  /*27f70*/  LDL.LU R45, [R1+0xd20] ;  /* 0x000d2000012d7983 */ /* 0x000ea20000300800 */
[----:B0-----:R-:W-:-:S03]  /*27f80*/  @!P0 IMAD.MOV.U32 R22, RZ, RZ, R211 ;  /* 0x000000ffff168224 */ /* 0x001fc600078e00d3 */
[----:B------:R-:W2:Y:S01]  /*27f90*/  LDL R211, [R1+0xd1c] ;  /* 0x000d1c0001d37983 */ /* 0x000ea20000100800 */
[----:B------:R-:W-:Y:S01]  /*27fa0*/  @!P0 IMAD.MOV.U32 R23, RZ, RZ, R216 ;  /* 0x000000ffff178224 */ /* 0x000fe200078e00d8 */
[----:B------:R-:W-:Y:S02]  /*27fb0*/  PRMT R230, RZ, 0x7610, R230 ;  /* 0x00007610ffe67816 */ /* 0x000fe400000000e6 */
[----:B------:R-:W-:Y:S02]  /*27fc0*/  PRMT R229, RZ, 0x7610, R229 ;  /* 0x00007610ffe57816 */ /* 0x000fe400000000e5 */
[----:B------:R-:W-:Y:S02]  /*27fd0*/  PRMT R228, RZ, 0x7610, R228 ;  /* 0x00007610ffe47816 */ /* 0x000fe400000000e4 */
[----:B------:R-:W-:Y:S01]  /*27fe0*/  PRMT R227, RZ, 0x7610, R227 ;  /* 0x00007610ffe37816 */ /* 0x000fe200000000e3 */
[----:B------:R0:W2:Y:S01]  /*27ff0*/  @!P0 LDG.E.U16 R232, desc[UR60][R22.64] ;  /* 0x0000003c16e88981 */ /* 0x0000a2000c1e1500 */
[----:B------:R-:W-:-:S03]  /*28000*/  PRMT R226, RZ, 0x7610, R226 ;  /* 0x00007610ffe27816 */ /* 0x000fc600000000e2 */
[----:B------:R-:W2:Y:S01]  /*28010*/  LDL R216, [R1+0x2024] ;  /* 0x0020240001d87983 */ /* 0x000ea20000100800 */
[----:B0-----:R-:W-:Y:S02]  /*28020*/  @!P0 IMAD.MOV.U32 R22, RZ, RZ, R214 ;  /* 0x000000ffff168224 */ /* 0x001fe400078e00d6 */
[----:B------:R-:W-:Y:S01]  /*28030*/  @!P0 IMAD.MOV.U32 R23, RZ, RZ, R215 ;  /* 0x000000ffff178224 */ /* 0x000fe200078e00d7 */
[----:B------:R-:W2:Y:S04]  /*28040*/  LDL R214, [R1+0x1014] ;  /* 0x0010140001d67983 */ /* 0x000ea80000100800 */
[----:B------:R-:W2:Y:S04]  /*28050*/  LDL R215, [R1+0x204c] ;  /* 0x00204c0001d77983 */ /* 0x000ea80000100800 */
[----:B------:R0:W2:Y:S02]  /*28060*/  @!P0 LDG.E.U16 R231, desc[UR60][R22.64] ;  /* 0x0000003c16e78981 */ /* 0x0000a4000c1e1500 */
[----:B0-----:R-:W-:-:S02]  /*28070*/  @!P0 IMAD.MOV.U32 R22, RZ, RZ, R2 ;  /* 0x000000ffff168224 */ /* 0x001fc400078e0002 */
[----:B------:R-:W-:Y:S02]  /*28080*/  @!P0 IMAD.MOV.U32 R23, RZ, RZ, R213 ;  /* 0x000000ffff178224 */ /* 0x000fe400078e00d5 */
[----:B------:R-:W2:Y:S04]  /*28090*/  LDL R213, [R1+0x1018] ;  /* 0x0010180001d57983 */ /* 0x000ea80000100800 */
[----:B------:R4:W2:Y:S02]  /*280a0*/  @!P0 LDG.E.U16 R230, desc[UR60][R22.64] ;  /* 0x0000003c16e68981 */ /* 0x0008a4000c1e1500 */
[----:B----4-:R-:W-:Y:S02]  /*280b0*/  @!P0 IMAD.MOV.U32 R22, RZ, RZ, R36 ;  /* 0x000000ffff168224 */ /* 0x010fe400078e0024 */
[----:B---3--:R-:W-:-:S05]  /*280c0*/  @!P0 IMAD.MOV.U32 R23, RZ, RZ, R32 ;  /* 0x000000ffff178224 */ /* 0x008fca00078e0020 */
[----:B------:R0:W3:Y:S02]  /*280d0*/  @!P0 LDG.E.U16 R229, desc[UR60][R22.64] ;  /* 0x0000003c16e58981 */ /* 0x0000e4000c1e1500 */
[----:B0-----:R-:W-:Y:S02]  /*280e0*/  @!P0 IMAD.MOV.U32 R23, RZ, RZ, R212 ;  /* 0x000000ffff178224 */ /* 0x001fe400078e00d4 */
[----:B------:R-:W4:Y:S01]  /*280f0*/  LDL R212, [R1+0xfd4] ;  /* 0x000fd40001d47983 */ /* 0x000f220000100800 */
[----:B--2---:R-:W-:-:S05]  /*28100*/  @!P0 IMAD.MOV.U32 R22, RZ, RZ, R46 ;  /* 0x000000ffff168224 */ /* 0x004fca00078e002e */
[----:B------:R0:W2:Y:S02]  /*28110*/  @!P0 LDG.E.U16 R228, desc[UR60][R22.64] ;  /* 0x0000003c16e48981 */ /* 0x0000a4000c1e1500 */
[----:B0-----:R-:W-:Y:S02]  /*28120*/  @!P0 IMAD.MOV.U32 R22, RZ, RZ, R45 ;  /* 0x000000ffff168224 */ /* 0x001fe400078e002d */
[----:B------:R-:W-:Y:S02]  /*28130*/  @!P0 IMAD.MOV.U32 R23, RZ, RZ, R211 ;  /* 0x000000ffff178224 */ /* 0x000fe400078e00d3 */
[----:B------:R-:W3:Y:S04]  /*28140*/  LDL R211, [R1+0xfd8] ;  /* 0x000fd80001d37983 */ /* 0x000ee80000100800 */
[----:B------:R0:W2:Y:S04]  /*28150*/  @!P0 LDG.E.U16 R227, desc[UR60][R22.64] ;  /* 0x0000003c16e38981 */ /* 0x0000a8000c1e1500 */
[----:B------:R-:W0:Y:S04]  /*28160*/  LDL R22, [R1+0xcdc] ;  /* 0x000cdc0001167983 */ /* 0x000e280000100800 */
[----:B------:R-:W0:Y:S02]  /*28170*/  LDL R23, [R1+0xce0] ;  /* 0x000ce00001177983 */ /* 0x000e240000100800 */
[----:B0-----:R-:W-:-:S04]  /*28180*/  @!P0 LOP3.LUT R23, R23, R22, RZ, 0x3c, !PT ;  /* 0x0000001617178212 */ /* 0x001fc800078e3cff */
[----:B------:R-:W-:-:S04]  /*28190*/  @!P0 LOP3.LUT R22, R23, R22, RZ, 0x3c, !PT ;  /* 0x0000001617168212 */ /* 0x000fc800078e3cff */
[----:B------:R-:W-:-:S05]  /*281a0*/  @!P0 LOP3.LUT R23, R23, R22, RZ, 0x3c, !PT ;  /* 0x0000001617178212 */ /* 0x000fca00078e3cff */
[----:B------:R0:W2:Y:S04]  /*281b0*/  @!P0 LDG.E.U16 R226, desc[UR60][R22.64] ;  /* 0x0000003c16e28981 */ /* 0x0000a8000c1e1500 */
[----:B------:R-:W0:Y:S01]  /*281c0*/  LDL R23, [R1+0xca0] ;  /* 0x000ca00001177983 */ /* 0x000e220000100800 */
[----:B------:R-:W-:Y:S02]  /*281d0*/  PRMT R225, RZ, 0x7610, R225 ;  /* 0x00007610ffe17816 */ /* 0x000fe400000000e1 */
[----:B------:R-:W-:Y:S02]  /*281e0*/  PRMT R224, RZ, 0x7610, R224 ;  /* 0x00007610ffe07816 */ /* 0x000fe400000000e0 */
[----:B------:R-:W-:Y:S02]  /*281f0*/  PRMT R223, RZ, 0x7610, R223 ;  /* 0x00007610ffdf7816 */ /* 0x000fe400000000df */
[----:B------:R-:W-:Y:S01]  /*28200*/  PRMT R222, RZ, 0x7610, R222 ;  /* 0x00007610ffde7816 */ /* 0x000fe200000000de */
[----:B------:R1:W-:Y:S01]  /*28210*/  STL [R1+0x2090], R13 ;  /* 0x0020900d01007387 */ /* 0x0003e20000100800 */
[----:B0-----:R-:W-:-:S02]  /*28220*/  @!P0 IMAD.MOV.U32 R22, RZ, RZ, R23 ;  /* 0x000000ffff168224 */ /* 0x001fc400078e0017 */
[----:B------:R-:W-:Y:S01]  /*28230*/  @!P0 IMAD.MOV.U32 R23, RZ, RZ, R13 ;  /* 0x000000ffff178224 */ /* 0x000fe200078e000d */
[----:B------:R-:W-:Y:S02]  /*28240*/  PRMT R221, RZ, 0x7610, R221 ;  /* 0x00007610ffdd7816 */ /* 0x000fe400000000dd */
[----:B------:R-:W-:Y:S01]  /*28250*/  PRMT R220, RZ, 0x7610, R220 ;  /* 0x00007610ffdc7816 */ /* 0x000fe200000000dc */
[----:B-1----:R-:W2:Y:S04]  /*28260*/  LDL R13, [R1+0xe58] ;  /* 0x000e5800010d7983 */ /* 0x002ea80000100800 */
[----:B------:R0:W2:Y:S02]  /*28270*/  @!P0 LDG.E.U16 R225, desc[UR60][R22.64] ;  /* 0x0000003c16e18981 */ /* 0x0000a4000c1e1500 */
[----:B0-----:R-:W-:-:S02]  /*28280*/  @!P0 IMAD.MOV.U32 R22, RZ, RZ, R215 ;  /* 0x000000ffff168224 */ /* 0x001fc400078e00d7 */
[----:B------:R-:W-:Y:S01]  /*28290*/  @!P0 IMAD.MOV.U32 R23, RZ, RZ, R216 ;  /* 0x000000ffff178224 */ /* 0x000fe200078e00d8 */
[----:B------:R-:W2:Y:S04]  /*282a0*/  LDL R215, [R1+0xed4] ;  /* 0x000ed40001d77983 */ /* 0x000ea80000100800 */
[----:B------:R-:W2:Y:S04]  /*282b0*/  LDL R216, [R1+0xf18] ;  /* 0x000f180001d87983 */ /* 0x000ea80000100800 */
[----:B------:R0:W2:Y:S02]  /*282c0*/  @!P0 LDG.E.U16 R224, desc[UR60][R22.64] ;  /* 0x0000003c16e08981 */ /* 0x0000a4000c1e1500 */
[----:B0-----:R-:W-:-:S02]  /*282d0*/  @!P0 IMAD.MOV.U32 R22, RZ, RZ, R213 ;  /* 0x000000ffff168224 */ /* 0x001fc400078e00d5 */
[----:B------:R-:W-:Y:S01]  /*282e0*/  @!P0 IMAD.MOV.U32 R23, RZ, RZ, R214 ;  /* 0x000000ffff178224 */ /* 0x000fe200078e00d6 */
[----:B------:R-:W2:Y:S04]  /*282f0*/  LDL R213, [R1+0xe94] ;  /* 0x000e940001d57983 */ /* 0x000ea80000100800 */
[----:B------:R-:W2:Y:S04]  /*28300*/  LDL R214, [R1+0xed8] ;  /* 0x000ed80001d67983 */ /* 0x000ea80000100800 */
[----:B------:R3:W2:Y:S02]  /*28310*/  @!P0 LDG.E.U16 R223, desc[UR60][R22.64] ;  /* 0x0000003c16df8981 */ /* 0x0006a4000c1e1500 */
[----:B---3--:R-:W-:-:S02]  /*28320*/  @!P0 IMAD.MOV.U32 R22, RZ, RZ, R211 ;  /* 0x000000ffff168224 */ /* 0x008fc400078e00d3 */
[----:B----4-:R-:W-:Y:S01]  /*28330*/  @!P0 IMAD.MOV.U32 R23, RZ, RZ, R212 ;  /* 0x000000ffff178224 */ /* 0x010fe200078e00d4 */
[----:B------:R-:W3:Y:S04]  /*28340*/  LDL R211, [R1+0xe54] ;  /* 0x000e540001d37983 */ /* 0x000ee80000100800 */
[----:B------:R-:W4:Y:S04]  /*28350*/  LDL R212, [R1+0xe98] ;  /* 0x000e980001d47983 */ /* 0x000f280000100800 */
[----:B------:R0:W3:Y:S04]  /*28360*/  @!P0 LDG.E.U16 R222, desc[UR60][R22.64] ;  /* 0x0000003c16de8981 */ /* 0x0000e8000c1e1500 */
[----:B------:R-:W0:Y:S04]  /*28370*/  LDL R22, [R1+0xf94] ;  /* 0x000f940001167983 */ /* 0x000e280000100800 */
[----:B------:R-:W0:Y:S02]  /*28380*/  LDL R23, [R1+0xf98] ;  /* 0x000f980001177983 */ /* 0x000e240000100800 */
[----:B0-----:R-:W-:-:S04]  /*28390*/  @!P0 LOP3.LUT R23, R23, R22, RZ, 0x3c, !PT ;  /* 0x0000001617178212 */ /* 0x001fc800078e3cff */
[----:B------:R-:W-:-:S04]  /*283a0*/  @!P0 LOP3.LUT R22, R23, R22, RZ, 0x3c, !PT ;  /* 0x0000001617168212 */ /* 0x000fc800078e3cff */
[----:B------:R-:W-:-:S05]  /*283b0*/  @!P0 LOP3.LUT R23, R23, R22, RZ, 0x3c, !PT ;  /* 0x0000001617178212 */ /* 0x000fca00078e3cff */
[----:B------:R0:W3:Y:S04]  /*283c0*/  @!P0 LDG.E.U16 R221, desc[UR60][R22.64] ;  /* 0x0000003c16dd8981 */ /* 0x0000e8000c1e1500 */
[----:B------:R-:W0:Y:S04]  /*283d0*/  LDL R22, [R1+0xf54] ;  /* 0x000f540001167983 */ /* 0x000e280000100800 */
[----:B------:R-:W0:Y:S02]  /*283e0*/  LDL R23, [R1+0xf58] ;  /* 0x000f580001177983 */ /* 0x000e240000100800 */
[----:B0-----:R-:W-:-:S04]  /*283f0*/  @!P0 LOP3.LUT R23, R23, R22, RZ, 0x3c, !PT ;  /* 0x0000001617178212 */ /* 0x001fc800078e3cff */
[----:B------:R-:W-:-:S04]  /*28400*/  @!P0 LOP3.LUT R22, R23, R22, RZ, 0x3c, !PT ;  /* 0x0000001617168212 */ /* 0x000fc800078e3cff */
[----:B------:R-:W-:-:S05]  /*28410*/  @!P0 LOP3.LUT R23, R23, R22, RZ, 0x3c, !PT ;  /* 0x0000001617178212 */ /* 0x000fca00078e3cff */
[----:B------:R2:W3:Y:S04]  /*28420*/  @!P0 LDG.E.U16 R220, desc[UR60][R22.64] ;  /* 0x0000003c16dc8981 */ /* 0x0004e8000c1e1500 */
[----:B------:R-:W4:Y:S01]  /*28430*/  LDL R23, [R1+0xf14] ;  /* 0x000f140001177983 */ /* 0x000f220000100800 */
[----:B------:R-:W-:Y:S01]  /*28440*/  PRMT R219, RZ, 0x7610, R219 ;  /* 0x00007610ffdb7816 */ /* 0x000fe200000000db */
[----:B--2---:R-:W-:Y:S01]  /*28450*/  @!P0 IMAD.MOV.U32 R22, RZ, RZ, R216 ;  /* 0x000000ffff168224 */ /* 0x004fe200078e00d8 */
[----:B------:R-:W-:Y:S02]  /*28460*/  PRMT R218, RZ, 0x7610, R218 ;  /* 0x00007610ffda7816 */ /* 0x000fe400000000da */
[----:B------:R-:W-:Y:S02]  /*28470*/  PRMT R217, RZ, 0x7610, R217 ;  /* 0x00007610ffd97816 */ /* 0x000fe400000000d9 */
[----:B------:R-:W-:Y:S01]  /*28480*/  PRMT R12, RZ, 0x7610, R12 ;  /* 0x00007610ff0c7816 */ /* 0x000fe2000000000c */
        /* <DEDUP_REMOVED lines=127> */
[----:B------:R0:W-:Y:S04]  /*28c80*/  STL [R1+0x208c], R10 ;  /* 0x00208c0a01007387 */ /* 0x0001e80000100800 */
        /* <DEDUP_REMOVED lines=26> */
[----:B------:R2:W-:Y:S04]  /*28e30*/  STS.U16 [R8+0x22500], R54 ;  /* 0x0225003608007388 */ /* 0x0005e80000000400 */
[----:B------:R3:W-:Y:S04]  /*28e40*/  STS.U16 [R8+0x22900], R53 ;  /* 0x0229003508007388 */ /* 0x0007e80000000400 */
[----:B------:R4:W-:Y:S04]  /*28e50*/  STS.U16 [R8+0x22d00], R52 ;  /* 0x022d003408007388 */ /* 0x0009e80000000400 */
[----:B------:R-:W-:Y:S04]  /*28e60*/  STS.U16 [R8+0x23100], R51 ;  /* 0x0231003308007388 */ /* 0x000fe80000000400 */
[----:B------:R-:W-:Y:S04]  /*28e70*/  STS.U16 [R8+0x23500], R50 ;  /* 0x0235003208007388 */ /* 0x000fe80000000400 */
[----:B------:R-:W-:Y:S04]  /*28e80*/  STS.U16 [R8+0x23900], R49 ;  /* 0x0239003108007388 */ /* 0x000fe80000000400 */
[----:B------:R-:W-:Y:S04]  /*28e90*/  STS.U16 [R8+0x23d00], R44 ;  /* 0x023d002c08007388 */ /* 0x000fe80000000400 */
[----:B------:R4:W-:Y:S04]  /*28ea0*/  STL [R1+0x2098], R8 ;  /* 0x0020980801007387 */ /* 0x0009e80000100800 */
[----:B------:R4:W-:Y:S04]  /*28eb0*/  STS.U16 [R7+0x20580], R40 ;  /* 0x0205802807007388 */ /* 0x0009e80000000400 */
[----:B0-----:R-:W4:Y:S04]  /*28ec0*/  LDL R10, [R1+0x2044] ;  /* 0x00204400010a7983 */ /* 0x001f280000100800 */
[----:B-1----:R-:W4:Y:S04]  /*28ed0*/  LDL R9, [R1+0x100c] ;  /* 0x00100c0001097983 */ /* 0x002f280000100800 */
[----:B--2---:R-:W2:Y:S04]  /*28ee0*/  LDL R54, [R1+0x1004] ;  /* 0x0010040001367983 */ /* 0x004ea80000100800 */
[----:B---3--:R-:W3:Y:S04]  /*28ef0*/  LDL R53, [R1+0x1008] ;  /* 0x0010080001357983 */ /* 0x008ee80000100800 */
[----:B------:R0:W-:Y:S04]  /*28f00*/  STS.U16 [R7+0x20980], R26 ;  /* 0x0209801a07007388 */ /* 0x0001e80000000400 */
[----:B----4-:R-:W4:Y:S04]  /*28f10*/  LDL R52, [R1+0xfcc] ;  /* 0x000fcc0001347983 */ /* 0x010f280000100800 */
[----:B------:R-:W2:Y:S04]  /*28f20*/  LDL R8, [R1+0x1010] ;  /* 0x0010100001087983 */ /* 0x000ea80000100800 */
[----:B------:R-:W3:Y:S04]  /*28f30*/  LDL R40, [R1+0x1038] ;  /* 0x0010380001287983 */ /* 0x000ee80000100800 */
[----:B------:R1:W4:Y:S04]  /*28f40*/  @!P0 LDG.E.U16 R219, desc[UR60][R22.64] ;  /* 0x0000003c16db8981 */ /* 0x000328000c1e1500 */
[----:B0-----:R-:W2:Y:S04]  /*28f50*/  LDL R26, [R1+0xfd0] ;  /* 0x000fd000011a7983 */ /* 0x001ea80000100800 */
[----:B------:R0:W-:Y:S04]  /*28f60*/  STS.U16 [R7+0x20d80], R25 ;  /* 0x020d801907007388 */ /* 0x0001e80000000400 */
[----:B------:R-:W2:Y:S04]  /*28f70*/  LDL R51, [R1+0xfc4] ;  /* 0x000fc40001337983 */ /* 0x000ea80000100800 */
[----:B------:R-:W2:Y:S04]  /*28f80*/  LDL R50, [R1+0xf8c] ;  /* 0x000f8c0001327983 */ /* 0x000ea80000100800 */
[----:B------:R-:W2:Y:S01]  /*28f90*/  LDL R49, [R1+0xf90] ;  /* 0x000f900001317983 */ /* 0x000ea20000100800 */
[----:B-1----:R-:W-:-:S02]  /*28fa0*/  @!P0 IMAD.MOV.U32 R22, RZ, RZ, R214 ;  /* 0x000000ffff168224 */ /* 0x002fc400078e00d6 */
[----:B------:R-:W-:Y:S01]  /*28fb0*/  @!P0 IMAD.MOV.U32 R23, RZ, RZ, R215 ;  /* 0x000000ffff178224 */ /* 0x000fe200078e00d7 */
[----:B0-----:R-:W2:Y:S04]  /*28fc0*/  LDL R25, [R1+0xfc8] ;  /* 0x000fc80001197983 */ /* 0x001ea80000100800 */
[----:B------:R0:W3:Y:S02]  /*28fd0*/  @!P0 LDG.E.U16 R218, desc[UR60][R22.64] ;  /* 0x0000003c16da8981 */ /* 0x0000e4000c1e1500 */
[----:B0-----:R-:W-:Y:S02]  /*28fe0*/  @!P0 IMAD.MOV.U32 R22, RZ, RZ, R212 ;  /* 0x000000ffff168224 */ /* 0x001fe400078e00d4 */
[----:B------:R-:W-:-:S05]  /*28ff0*/  @!P0 IMAD.MOV.U32 R23, RZ, RZ, R213 ;  /* 0x000000ffff178224 */ /* 0x000fca00078e00d5 */
[----:B------:R0:W2:Y:S02]  /*29000*/  @!P0 LDG.E.U16 R217, desc[UR60][R22.64] ;  /* 0x0000003c16d98981 */ /* 0x0000a4000c1e1500 */
[----:B0-----:R-:W-:Y:S02]  /*29010*/  @!P0 IMAD.MOV.U32 R22, RZ, RZ, R13 ;  /* 0x000000ffff168224 */ /* 0x001fe400078e000d */
[----:B------:R-:W-:-:S05]  /*29020*/  @!P0 IMAD.MOV.U32 R23, RZ, RZ, R211 ;  /* 0x000000ffff178224 */ /* 0x000fca00078e00d3 */
[----:B------:R-:W2:Y:S04]  /*29030*/  @!P0 LDG.E.U16 R12, desc[UR60][R22.64] ;  /* 0x0000003c160c8981 */ /* 0x000ea8000c1e1500 */
[----:B------:R-:W2:Y:S04]  /*29040*/  LDL R23, [R1+0x2020] ;  /* 0x0020200001177983 */ /* 0x000ea80000100800 */
[----:B------:R-:W2:Y:S04]  /*29050*/  LDL R22, [R1+0x2048] ;  /* 0x0020480001167983 */ /* 0x000ea80000100800 */
[----:B------:R-:W2:Y:S04]  /*29060*/  LDL.LU R13, [R1+0xc90] ;  /* 0x000c9000010d7983 */ /* 0x000ea80000300800 */
        /* <DEDUP_REMOVED lines=13> */
[----:B------:R0:W-:Y:S01]  /*29140*/  STL [R1+0x209c], R7 ;  /* 0x00209c0701007387 */ /* 0x0001e20000100800 */
[----:B------:R-:W-:-:S03]  /*29150*/  PRMT R48, RZ, 0x7610, R48 ;  /* 0x00007610ff307816 */ /* 0x000fc60000000030 */
[----:B------:R-:W-:Y:S04]  /*29160*/  STS.U16 [R6+0x20200], R240 ;  /* 0x020200f006007388 */ /* 0x000fe80000000400 */
[----:B------:R-:W-:Y:S04]  /*29170*/  STS.U16 [R6+0x20600], R239 ;  /* 0x020600ef06007388 */ /* 0x000fe80000000400 */
[----:B------:R-:W-:Y:S04]  /*29180*/  STS.U16 [R6+0x20a00], R238 ;  /* 0x020a00ee06007388 */ /* 0x000fe80000000400 */
[----:B------:R-:W-:Y:S04]  /*29190*/  STS.U16 [R6+0x20e00], R237 ;  /* 0x020e00ed06007388 */ /* 0x000fe80000000400 */
[----:B0-----:R-:W2:Y:S04]  /*291a0*/  LDL.LU R7, [R1+0xd10] ;  /* 0x000d100001077983 */ /* 0x001ea80000300800 */
[----:B------:R-:W-:Y:S04]  /*291b0*/  STL [R1+0x20a0], R6 ;  /* 0x0020a00601007387 */ /* 0x000fe80000100800 */
[----:B------:R-:W2:Y:S04]  /*291c0*/  LDL R41, [R1+0xf88] ;  /* 0x000f880001297983 */ /* 0x000ea80000100800 */
[----:B------:R-:W2:Y:S04]  /*291d0*/  LDL R44, [R1+0xf84] ;  /* 0x000f8400012c7983 */ /* 0x000ea80000100800 */
        /* <DEDUP_REMOVED lines=14> */
[----:B------:R1:W-:Y:S04]  /*292c0*/  STS.U16 [R5+0x20a80], R222 ;  /* 0x020a80de05007388 */ /* 0x0003e80000000400 */
[----:B------:R1:W-:Y:S04]  /*292d0*/  STS.U16 [R5+0x20e80], R221 ;  /* 0x020e80dd05007388 */ /* 0x0003e80000000400 */
[----:B------:R1:W-:Y:S01]  /*292e0*/  STS.U16 [R5+0x21280], R220 ;  /* 0x021280dc05007388 */ /* 0x0003e20000000400 */
[----:B------:R-:W-:-:S02]  /*292f0*/  PRMT R47, RZ, 0x7610, R47 ;  /* 0x00007610ff2f7816 */ /* 0x000fc4000000002f */
[----:B------:R-:W-:Y:S02]  /*29300*/  PRMT R252, RZ, 0x7610, R252 ;  /* 0x00007610fffc7816 */ /* 0x000fe400000000fc */
[----:B------:R-:W-:Y:S01]  /*29310*/  PRMT R251, RZ, 0x7610, R251 ;  /* 0x00007610fffb7816 */ /* 0x000fe200000000fb */
[----:B------:R-:W2:Y:S01]  /*29320*/  LDL R55, [R1+0xf0c] ;  /* 0x000f0c0001377983 */ /* 0x000ea20000100800 */
[----:B------:R-:W-:Y:S02]  /*29330*/  PRMT R250, RZ, 0x7610, R250 ;  /* 0x00007610fffa7816 */ /* 0x000fe400000000fa */
[----:B------:R-:W-:Y:S01]  /*29340*/  PRMT R249, RZ, 0x7610, R249 ;  /* 0x00007610fff97816 */ /* 0x000fe200000000f9 */
[----:B0-----:R-:W2:Y:S04]  /*29350*/  LDL R6, [R1+0xed0] ;  /* 0x000ed00001067983 */ /* 0x001ea80000100800 */
[----:B----4-:R0:W-:Y:S04]  /*29360*/  STS.U16 [R5+0x21680], R219 ;  /* 0x021680db05007388 */ /* 0x0101e80000000400 */
[----:B---3--:R3:W-:Y:S04]  /*29370*/  STS.U16 [R5+0x21a80], R218 ;  /* 0x021a80da05007388 */ /* 0x0087e80000000400 */
[----:B--2---:R2:W-:Y:S04]  /*29380*/  STS.U16 [R5+0x21e80], R217 ;  /* 0x021e80d905007388 */ /* 0x0045e80000000400 */
[----:B------:R4:W-:Y:S04]  /*29390*/  STS.U16 [R5+0x22280], R12 ;  /* 0x0222800c05007388 */ /* 0x0009e80000000400 */
[----:B------:R1:W4:Y:S02]  /*293a0*/  @!P0 LDG.E.U16 R48, desc[UR60][R22.64] ;  /* 0x0000003c16308981 */ /* 0x000324000c1e1500 */
[----:B-1----:R-:W-:-:S02]  /*293b0*/  @!P0 IMAD.MOV.U32 R22, RZ, RZ, R10 ;  /* 0x000000ffff168224 */ /* 0x002fc400078e000a */
[----:B------:R-:W-:Y:S01]  /*293c0*/  @!P0 IMAD.MOV.U32 R23, RZ, RZ, R40 ;  /* 0x000000ffff178224 */ /* 0x000fe200078e0028 */
[----:B------:R-:W3:Y:S04]  /*293d0*/  LDL R10, [R1+0xf50] ;  /* 0x000f5000010a7983 */ /* 0x000ee80000100800 */
[----:B------:R-:W2:Y:S04]  /*293e0*/  LDL R40, [R1+0xf4c] ;  /* 0x000f4c0001287983 */ /* 0x000ea80000100800 */
[----:B------:R1:W4:Y:S02]  /*293f0*/  @!P0 LDG.E.U16 R47, desc[UR60][R22.64] ;  /* 0x0000003c162f8981 */ /* 0x000324000c1e1500 */
[----:B-1----:R-:W-:-:S02]  /*29400*/  @!P0 IMAD.MOV.U32 R22, RZ, RZ, R8 ;  /* 0x000000ffff168224 */ /* 0x002fc400078e0008 */
[----:B------:R-:W-:Y:S01]  /*29410*/  @!P0 IMAD.MOV.U32 R23, RZ, RZ, R9 ;  /* 0x000000ffff178224 */ /* 0x000fe200078e0009 */
[----:B------:R-:W4:Y:S04]  /*29420*/  LDL R8, [R1+0xf48] ;  /* 0x000f480001087983 */ /* 0x000f280000100800 */
[----:B------:R-:W4:Y:S04]  /*29430*/  LDL R9, [R1+0xf44] ;  /* 0x000f440001097983 */ /* 0x000f280000100800 */
[----:B------:R1:W4:Y:S02]  /*29440*/  @!P0 LDG.E.U16 R252, desc[UR60][R22.64] ;  /* 0x0000003c16fc8981 */ /* 0x000324000c1e1500 */
[----:B-1----:R-:W-:-:S02]  /*29450*/  @!P0 IMAD.MOV.U32 R22, RZ, RZ, R53 ;  /* 0x000000ffff168224 */ /* 0x002fc400078e0035 */
[----:B------:R-:W-:Y:S01]  /*29460*/  @!P0 IMAD.MOV.U32 R23, RZ, RZ, R54 ;  /* 0x000000ffff178224 */ /* 0x000fe200078e0036 */
[----:B------:R-:W-:Y:S01]  /*29470*/  PRMT R248, RZ, 0x7610, R248 ;  /* 0x00007610fff87816 */ /* 0x000fe200000000f8 */
[----:B------:R-:W4:Y:S04]  /*29480*/  LDL R54, [R1+0xf10] ;  /* 0x000f100001367983 */ /* 0x000f280000100800 */
[----:B------:R1:W4:Y:S01]  /*29490*/  @!P0 LDG.E.U16 R251, desc[UR60][R22.64] ;  /* 0x0000003c16fb8981 */ /* 0x000322000c1e1500 */
[----:B------:R-:W-:Y:S02]  /*294a0*/  PRMT R247, RZ, 0x7610, R247 ;  /* 0x00007610fff77816 */ /* 0x000fe400000000f7 */
[----:B------:R-:W-:Y:S01]  /*294b0*/  PRMT R246, RZ, 0x7610, R246 ;  /* 0x00007610fff67816 */ /* 0x000fe200000000f6 */
[----:B------:R-:W4:Y:S01]  /*294c0*/  LDL R53, [R1+0xe84] ;  /* 0x000e840001357983 */ /* 0x000f220000100800 */
[----:B-1----:R-:W-:-:S03]  /*294d0*/  @!P0 IMAD.MOV.U32 R22, RZ, RZ, R26 ;  /* 0x000000ffff168224 */ /* 0x002fc600078e001a */
[----:B------:R-:W4:Y:S01]  /*294e0*/  LDL R26, [R1+0xf08] ;  /* 0x000f0800011a7983 */ /* 0x000f220000100800 */
[----:B------:R-:W-:-:S03]  /*294f0*/  @!P0 IMAD.MOV.U32 R23, RZ, RZ, R52 ;  /* 0x000000ffff178224 */ /* 0x000fc600078e0034 */
[----:B------:R-:W4:Y:S04]  /*29500*/  LDL R52, [R1+0xf04] ;  /* 0x000f040001347983 */ /* 0x000f280000100800 */
[----:B------:R1:W4:Y:S02]  /*29510*/  @!P0 LDG.E.U16 R250, desc[UR60][R22.64] ;  /* 0x0000003c16fa8981 */ /* 0x000324000c1e1500 */
[----:B-1----:R-:W-:Y:S02]  /*29520*/  @!P0 IMAD.MOV.U32 R22, RZ, RZ, R25 ;  /* 0x000000ffff168224 */ /* 0x002fe400078e0019 */
[----:B------:R-:W-:Y:S01]  /*29530*/  @!P0 IMAD.MOV.U32 R23, RZ, RZ, R51 ;  /* 0x000000ffff178224 */ /* 0x000fe200078e0033 */
[----:B------:R-:W4:Y:S04]  /*29540*/  LDL R25, [R1+0xecc] ;  /* 0x000ecc0001197983 */ /* 0x000f280000100800 */
[----:B------:R-:W4:Y:S04]  /*29550*/  LDL R51, [R1+0xec4] ;  /* 0x000ec40001337983 */ /* 0x000f280000100800 */
        /* <DEDUP_REMOVED lines=10> */
[----:B------:R3:W4:Y:S01]  /*29600*/  @!P0 LDG.E.U16 R247, desc[UR60][R22.64] ;  /* 0x0000003c16f78981 */ /* 0x000722000c1e1500 */
[----:B------:R-:W-:-:S02]  /*29610*/  PRMT R245, RZ, 0x7610, R245 ;  /* 0x00007610fff57816 */ /* 0x000fc400000000f5 */
[----:B------:R-:W-:Y:S01]  /*29620*/  PRMT R244, RZ, 0x7610, R244 ;  /* 0x00007610fff47816 */ /* 0x000fe200000000f4 */
[----:B---3--:R-:W-:Y:S02]  /*29630*/  @!P0 IMAD.MOV.U32 R22, RZ, RZ, R10 ;  /* 0x000000ffff168224 */ /* 0x008fe400078e000a */
[----:B--2---:R-:W-:Y:S01]  /*29640*/  @!P0 IMAD.MOV.U32 R23, RZ, RZ, R40 ;  /* 0x000000ffff178224 */ /* 0x004fe200078e0028 */
[----:B------:R-:W2:Y:S04]  /*29650*/  LDL R10, [R1+0xe50] ;  /* 0x000e5000010a7983 */ /* 0x000ea80000100800 */
[----:B------:R-:W3:Y:S04]  /*29660*/  LDL R40, [R1+0xe4c] ;  /* 0x000e4c0001287983 */ /* 0x000ee80000100800 */
[----:B------:R4:W3:Y:S02]  /*29670*/  @!P0 LDG.E.U16 R246, desc[UR60][R22.64] ;  /* 0x0000003c16f68981 */ /* 0x0008e4000c1e1500 */
[----:B----4-:R-:W-:-:S02]  /*29680*/  @!P0 IMAD.MOV.U32 R22, RZ, RZ, R8 ;  /* 0x000000ffff168224 */ /* 0x010fc400078e0008 */
[----:B------:R-:W-:Y:S01]  /*29690*/  @!P0 IMAD.MOV.U32 R23, RZ, RZ, R9 ;  /* 0x000000ffff178224 */ /* 0x000fe200078e0009 */
[----:B------:R-:W4:Y:S04]  /*296a0*/  LDL R8, [R1+0xe48] ;  /* 0x000e480001087983 */ /* 0x000f280000100800 */
[----:B------:R-:W4:Y:S04]  /*296b0*/  LDL R9, [R1+0xe44] ;  /* 0x000e440001097983 */ /* 0x000f280000100800 */
[----:B------:R1:W4:Y:S02]  /*296c0*/  @!P0 LDG.E.U16 R245, desc[UR60][R22.64] ;  /* 0x0000003c16f58981 */ /* 0x000324000c1e1500 */
[----:B-1----:R-:W-:-:S02]  /*296d0*/  @!P0 IMAD.MOV.U32 R23, RZ, RZ, R55 ;  /* 0x000000ffff178224 */ /* 0x002fc400078e0037 */
[----:B------:R-:W-:-:S05]  /*296e0*/  @!P0 IMAD.MOV.U32 R22, RZ, RZ, R54 ;  /* 0x000000ffff168224 */ /* 0x000fca00078e0036 */
[----:B------:R1:W4:Y:S02]  /*296f0*/  @!P0 LDG.E.U16 R244, desc[UR60][R22.64] ;  /* 0x0000003c16f48981 */ /* 0x000324000c1e1500 */
[----:B-1----:R-:W-:Y:S02]  /*29700*/  @!P0 IMAD.MOV.U32 R22, RZ, RZ, R26 ;  /* 0x000000ffff168224 */ /* 0x002fe400078e001a */
[----:B------:R-:W4:Y:S01]  /*29710*/  LDL R26, [R1+0xe18] ;  /* 0x000e1800011a7983 */ /* 0x000f220000100800 */
[----:B------:R-:W-:Y:S01]  /*29720*/  PRMT R243, RZ, 0x7610, R243 ;  /* 0x00007610fff37816 */ /* 0x000fe200000000f3 */
[----:B------:R-:W-:Y:S01]  /*29730*/  @!P0 IMAD.MOV.U32 R23, RZ, RZ, R52 ;  /* 0x000000ffff178224 */ /* 0x000fe200078e0034 */
[----:B------:R-:W-:Y:S01]  /*29740*/  PRMT R242, RZ, 0x7610, R242 ;  /* 0x00007610fff27816 */ /* 0x000fe200000000f2 */
[----:B------:R-:W4:Y:S04]  /*29750*/  LDL R52, [R1+0xe14] ;  /* 0x000e140001347983 */ /* 0x000f280000100800 */
[----:B------:R1:W4:Y:S01]  /*29760*/  @!P0 LDG.E.U16 R243, desc[UR60][R22.64] ;  /* 0x0000003c16f38981 */ /* 0x000322000c1e1500 */
[----:B------:R-:W-:Y:S01]  /*29770*/  PRMT R241, RZ, 0x7610, R241 ;  /* 0x00007610fff17816 */ /* 0x000fe200000000f1 */
[----:B-1----:R-:W-:-:S02]  /*29780*/  @!P0 IMAD.MOV.U32 R22, RZ, RZ, R6 ;  /* 0x000000ffff168224 */ /* 0x002fc400078e0006 */
[----:B------:R-:W-:Y:S01]  /*29790*/  @!P0 IMAD.MOV.U32 R23, RZ, RZ, R25 ;  /* 0x000000ffff178224 */ /* 0x000fe200078e0019 */
[----:B------:R-:W4:Y:S04]  /*297a0*/  LDL R6, [R1+0xe10] ;  /* 0x000e100001067983 */ /* 0x000f280000100800 */
        /* <DEDUP_REMOVED lines=18> */
[----:B------:R2:W4:Y:S01]  /*298d0*/  @!P0 LDG.E.U16 R239, desc[UR60][R22.64] ;  /* 0x0000003c16ef8981 */ /* 0x000522000c1e1500 */
[----:B------:R-:W-:Y:S01]  /*298e0*/  PRMT R237, RZ, 0x7610, R237 ;  /* 0x00007610ffed7816 */ /* 0x000fe200000000ed */
[----:B--2---:R-:W-:Y:S02]  /*298f0*/  @!P0 IMAD.MOV.U32 R22, RZ, RZ, R10 ;  /* 0x000000ffff168224 */ /* 0x004fe400078e000a */
[----:B---3--:R-:W-:Y:S01]  /*29900*/  @!P0 IMAD.MOV.U32 R23, RZ, RZ, R40 ;  /* 0x000000ffff178224 */ /* 0x008fe200078e0028 */
[----:B------:R-:W2:Y:S04]  /*29910*/  LDL R10, [R1+0xd54] ;  /* 0x000d5400010a7983 */ /* 0x000ea80000100800 */
[----:B------:R-:W3:Y:S04]  /*29920*/  LDL R40, [R1+0xd98] ;  /* 0x000d980001287983 */ /* 0x000ee80000100800 */
[----:B------:R4:W2:Y:S02]  /*29930*/  @!P0 LDG.E.U16 R238, desc[UR60][R22.64] ;  /* 0x0000003c16ee8981 */ /* 0x0008a4000c1e1500 */
[----:B----4-:R-:W-:-:S02]  /*29940*/  @!P0 IMAD.MOV.U32 R22, RZ, RZ, R8 ;  /* 0x000000ffff168224 */ /* 0x010fc400078e0008 */
[----:B------:R-:W-:Y:S02]  /*29950*/  @!P0 IMAD.MOV.U32 R23, RZ, RZ, R9 ;  /* 0x000000ffff178224 */ /* 0x000fe400078e0009 */
[----:B------:R-:W4:Y:S04]  /*29960*/  LDL R9, [R1+0xd58] ;  /* 0x000d580001097983 */ /* 0x000f280000100800 */
[----:B------:R-:W3:Y:S04]  /*29970*/  LDL.LU R8, [R1+0xdcc] ;  /* 0x000dcc0001087983 */ /* 0x000ee80000300800 */
[----:B------:R1:W2:Y:S02]  /*29980*/  @!P0 LDG.E.U16 R237, desc[UR60][R22.64] ;  /* 0x0000003c16ed8981 */ /* 0x0002a4000c1e1500 */
[----:B-1----:R-:W-:-:S02]  /*29990*/  @!P0 IMAD.MOV.U32 R22, RZ, RZ, R26 ;  /* 0x000000ffff168224 */ /* 0x002fc400078e001a */
[----:B------:R-:W4:Y:S01]  /*299a0*/  LDL.LU R26, [R1+0xd94] ;  /* 0x000d9400011a7983 */ /* 0x000f220000300800 */
[----:B------:R-:W-:Y:S01]  /*299b0*/  PRMT R236, RZ, 0x7610, R236 ;  /* 0x00007610ffec7816 */ /* 0x000fe200000000ec */
[----:B------:R-:W-:Y:S01]  /*299c0*/  @!P0 IMAD.MOV.U32 R23, RZ, RZ, R52 ;  /* 0x000000ffff178224 */ /* 0x000fe200078e0034 */
[----:B------:R-:W-:Y:S01]  /*299d0*/  PRMT R235, RZ, 0x7610, R235 ;  /* 0x00007610ffeb7816 */ /* 0x000fe200000000eb */
[----:B------:R-:W2:Y:S04]  /*299e0*/  LDL R54, [R1+0xcd4] ;  /* 0x000cd40001367983 */ /* 0x000ea80000100800 */
[----:B------:R1:W2:Y:S04]  /*299f0*/  @!P0 LDG.E.U16 R236, desc[UR60][R22.64] ;  /* 0x0000003c16ec8981 */ /* 0x0002a8000c1e1500 */
[----:B------:R-:W2:Y:S01]  /*29a00*/  LDL R53, [R1+0xcd8] ;  /* 0x000cd80001357983 */ /* 0x000ea20000100800 */
[----:B------:R-:W-:Y:S01]  /*29a10*/  PRMT R234, RZ, 0x7610, R234 ;  /* 0x00007610ffea7816 */ /* 0x000fe200000000ea */
[----:B-1----:R-:W-:-:S02]  /*29a20*/  @!P0 IMAD.MOV.U32 R22, RZ, RZ, R6 ;  /* 0x000000ffff168224 */ /* 0x002fc400078e0006 */
[----:B------:R-:W-:Y:S01]  /*29a30*/  @!P0 IMAD.MOV.U32 R23, RZ, RZ, R25 ;  /* 0x000000ffff178224 */ /* 0x000fe200078e0019 */
[----:B------:R-:W2:Y:S04]  /*29a40*/  LDL.LU R6, [R1+0xd18] ;  /* 0x000d180001067983 */ /* 0x000ea80000300800 */
[----:B------:R-:W2:Y:S01]  /*29a50*/  LDL.LU R25, [R1+0xd14] ;  /* 0x000d140001197983 */ /* 0x000ea20000300800 */
[----:B------:R-:W-:-:S03]  /*29a60*/  PRMT R233, RZ, 0x7610, R233 ;  /* 0x00007610ffe97816 */ /* 0x000fc600000000e9 */
[----:B------:R-:W2:Y:S04]  /*29a70*/  LDL R52, [R1+0xc98] ;  /* 0x000c980001347983 */ /* 0x000ea80000100800 */
[----:B------:R1:W2:Y:S02]  /*29a80*/  @!P0 LDG.E.U16 R235, desc[UR60][R22.64] ;  /* 0x0000003c16eb8981 */ /* 0x0002a4000c1e1500 */
[----:B-1----:R-:W-:Y:S02]  /*29a90*/  @!P0 IMAD.MOV.U32 R22, RZ, RZ, R50 ;  /* 0x000000ffff168224 */ /* 0x002fe400078e0032 */
[----:B------:R-:W-:Y:S02]  /*29aa0*/  @!P0 IMAD.MOV.U32 R23, RZ, RZ, R51 ;  /* 0x000000ffff178224 */ /* 0x000fe400078e0033 */
[----:B------:R-:W2:Y:S04]  /*29ab0*/  LDL R51, [R1+0xd90] ;  /* 0x000d900001337983 */ /* 0x000ea80000100800 */
[----:B------:R1:W2:Y:S02]  /*29ac0*/  @!P0 LDG.E.U16 R234, desc[UR60][R22.64] ;  /* 0x0000003c16ea8981 */ /* 0x0002a4000c1e1500 */
[----:B-1----:R-:W-:-:S02]  /*29ad0*/  @!P0 IMAD.MOV.U32 R22, RZ, RZ, R41 ;  /* 0x000000ffff168224 */ /* 0x002fc400078e0029 */
[----:B------:R-:W-:Y:S01]  /*29ae0*/  @!P0 IMAD.MOV.U32 R23, RZ, RZ, R49 ;  /* 0x000000ffff178224 */ /* 0x000fe200078e0031 */
[----:B------:R-:W2:Y:S04]  /*29af0*/  LDL.LU R41, [R1+0xc94] ;  /* 0x000c940001297983 */ /* 0x000ea80000300800 */
[----:B------:R-:W2:Y:S04]  /*29b00*/  LDL R50, [R1+0xd4c] ;  /* 0x000d4c0001327983 */ /* 0x000ea80000100800 */
[----:B------:R-:W2:Y:S04]  /*29b10*/  LDL R49, [R1+0xd50] ;  /* 0x000d500001317983 */ /* 0x000ea80000100800 */
[----:B------:R1:W2:Y:S01]  /*29b20*/  @!P0 LDG.E.U16 R233, desc[UR60][R22.64] ;  /* 0x0000003c16e98981 */ /* 0x0002a2000c1e1500 */
[----:B------:R-:W-:Y:S01]  /*29b30*/  PRMT R232, RZ, 0x7610, R232 ;  /* 0x00007610ffe87816 */ /* 0x000fe200000000e8 */
[----:B-1----:R-:W-:-:S02]  /*29b40*/  @!P0 IMAD.MOV.U32 R22, RZ, RZ, R44 ;  /* 0x000000ffff168224 */ /* 0x002fc400078e002c */
[----:B------:R-:W2:Y:S01]  /*29b50*/  LDL.LU R44, [R1+0xd8c] ;  /* 0x000d8c00012c7983 */ /* 0x000ea20000300800 */
[----:B------:R-:W-:-:S03]  /*29b60*/  PRMT R231, RZ, 0x7610, R231 ;  /* 0x00007610ffe77816 */ /* 0x000fc600000000e7 */
[----:B------:R-:W2:Y:S01]  /*29b70*/  LDL R58, [R1+0xccc] ;  /* 0x000ccc00013a7983 */ /* 0x000ea20000100800 */
[----:B------:R-:W-:Y:S02]  /*29b80*/  PRMT R230, RZ, 0x7610, R230 ;  /* 0x00007610ffe67816 */ /* 0x000fe400000000e6 */
[----:B------:R-:W-:Y:S02]  /*29b90*/  PRMT R229, RZ, 0x7610, R229 ;  /* 0x00007610ffe57816 */ /* 0x000fe400000000e5 */
[----:B------:R-:W-:Y:S02]  /*29ba0*/  PRMT R228, RZ, 0x7610, R228 ;  /* 0x00007610ffe47816 */ /* 0x000fe400000000e4 */
[----:B------:R-:W-:Y:S02]  /*29bb0*/  PRMT R227, RZ, 0x7610, R227 ;  /* 0x00007610ffe37816 */ /* 0x000fe400000000e3 */
[----:B------:R-:W-:Y:S01]  /*29bc0*/  PRMT R226, RZ, 0x7610, R226 ;  /* 0x00007610ffe27816 */ /* 0x000fe200000000e2 */
[----:B------:R-:W2:Y:S04]  /*29bd0*/  LDL R57, [R1+0xdc4] ;  /* 0x000dc40001397983 */ /* 0x000ea80000100800 */
[----:B------:R-:W2:Y:S01]  /*29be0*/  LDL R56, [R1+0xdc8] ;  /* 0x000dc80001387983 */ /* 0x000ea20000100800 */
[----:B------:R-:W-:-:S03]  /*29bf0*/  PRMT R225, RZ, 0x7610, R225 ;  /* 0x00007610ffe17816 */ /* 0x000fc600000000e1 */
[----:B------:R-:W2:Y:S01]  /*29c00*/  LDL R55, [R1+0xd84] ;  /* 0x000d840001377983 */ /* 0x000ea20000100800 */
[----:B---3--:R-:W-:-:S05]  /*29c10*/  @!P0 IMAD.MOV.U32 R23, RZ, RZ, R8 ;  /* 0x000000ffff178224 */ /* 0x008fca00078e0008 */
[----:B------:R1:W3:Y:S02]  /*29c20*/  @!P0 LDG.E.U16 R232, desc[UR60][R22.64] ;  /* 0x0000003c16e88981 */ /* 0x0002e4000c1e1500 */
[----:B-1----:R-:W-:Y:S02]  /*29c30*/  @!P0 IMAD.MOV.U32 R22, RZ, RZ, R40 ;  /* 0x000000ffff168224 */ /* 0x002fe400078e0028 */
[----:B------:R-:W3:Y:S01]  /*29c40*/  LDL R40, [R1+0xd0c] ;  /* 0x000d0c0001287983 */ /* 0x000ee20000100800 */
[----:B----4-:R-:W-:-:S05]  /*29c50*/  @!P0 IMAD.MOV.U32 R23, RZ, RZ, R26 ;  /* 0x000000ffff178224 */ /* 0x010fca00078e001a */
[----:B------:R1:W4:Y:S02]  /*29c60*/  @!P0 LDG.E.U16 R231, desc[UR60][R22.64] ;  /* 0x0000003c16e78981 */ /* 0x000324000c1e1500 */
[----:B-1----:R-:W-:Y:S02]  /*29c70*/  @!P0 IMAD.MOV.U32 R22, RZ, RZ, R9 ;  /* 0x000000ffff168224 */ /* 0x002fe400078e0009 */
[----:B------:R-:W4:Y:S01]  /*29c80*/  LDL R9, [R1+0xcd0] ;  /* 0x000cd00001097983 */ /* 0x000f220000100800 */
[----:B--2---:R-:W-:-:S03]  /*29c90*/  @!P0 IMAD.MOV.U32 R23, RZ, RZ, R10 ;  /* 0x000000ffff178224 */ /* 0x004fc600078e000a */
[----:B------:R-:W2:Y:S04]  /*29ca0*/  LDL R10, [R1+0xc8c] ;  /* 0x000c8c00010a7983 */ /* 0x000ea80000100800 */
[----:B------:R1:W2:Y:S02]  /*29cb0*/  @!P0 LDG.E.U16 R230, desc[UR60][R22.64] ;  /* 0x0000003c16e68981 */ /* 0x0002a4000c1e1500 */
[----:B-1----:R-:W-:Y:S02]  /*29cc0*/  @!P0 IMAD.MOV.U32 R22, RZ, RZ, R6 ;  /* 0x000000ffff168224 */ /* 0x002fe400078e0006 */
[----:B------:R-:W-:-:S05]  /*29cd0*/  @!P0 IMAD.MOV.U32 R23, RZ, RZ, R25 ;  /* 0x000000ffff178224 */ /* 0x000fca00078e0019 */
[----:B------:R1:W2:Y:S02]  /*29ce0*/  @!P0 LDG.E.U16 R229, desc[UR60][R22.64] ;  /* 0x0000003c16e58981 */ /* 0x0002a4000c1e1500 */
[----:B-1----:R-:W-:Y:S02]  /*29cf0*/  @!P0 IMAD.MOV.U32 R22, RZ, RZ, R53 ;  /* 0x000000ffff168224 */ /* 0x002fe400078e0035 */
[----:B------:R-:W-:Y:S01]  /*29d00*/  @!P0 IMAD.MOV.U32 R23, RZ, RZ, R54 ;  /* 0x000000ffff178224 */ /* 0x000fe200078e0036 */
[----:B------:R-:W-:Y:S01]  /*29d10*/  PRMT R224, RZ, 0x7610, R224 ;  /* 0x00007610ffe07816 */ /* 0x000fe200000000e0 */
[----:B------:R-:W2:Y:S04]  /*29d20*/  LDL R54, [R1+0xd88] ;  /* 0x000d880001367983 */ /* 0x000ea80000100800 */
[----:B------:R1:W2:Y:S04]  /*29d30*/  @!P0 LDG.E.U16 R228, desc[UR60][R22.64] ;  /* 0x0000003c16e48981 */ /* 0x0002a8000c1e1500 */
[----:B------:R-:W2:Y:S01]  /*29d40*/  LDL R53, [R1+0xd48] ;  /* 0x000d480001357983 */ /* 0x000ea20000100800 */
[----:B-1----:R-:W-:-:S02]  /*29d50*/  @!P0 IMAD.MOV.U32 R22, RZ, RZ, R52 ;  /* 0x000000ffff168224 */ /* 0x002fc400078e0034 */
[----:B------:R-:W-:Y:S01]  /*29d60*/  @!P0 IMAD.MOV.U32 R23, RZ, RZ, R41 ;  /* 0x000000ffff178224 */ /* 0x000fe200078e0029 */
[----:B------:R-:W2:Y:S04]  /*29d70*/  LDL R52, [R1+0xd04] ;  /* 0x000d040001347983 */ /* 0x000ea80000100800 */
[----:B------:R1:W2:Y:S02]  /*29d80*/  @!P0 LDG.E.U16 R227, desc[UR60][R22.64] ;  /* 0x0000003c16e38981 */ /* 0x0002a4000c1e1500 */
[----:B-1----:R-:W-:Y:S02]  /*29d90*/  @!P0 IMAD.MOV.U32 R22, RZ, RZ, R51 ;  /* 0x000000ffff168224 */ /* 0x002fe400078e0033 */
[----:B------:R-:W-:Y:S01]  /*29da0*/  @!P0 IMAD.MOV.U32 R23, RZ, RZ, R44 ;  /* 0x000000ffff178224 */ /* 0x000fe200078e002c */
[----:B------:R-:W2:Y:S04]  /*29db0*/  LDL R51, [R1+0xcc4] ;  /* 0x000cc40001337983 */ /* 0x000ea80000100800 */
[----:B------:R1:W2:Y:S02]  /*29dc0*/  @!P0 LDG.E.U16 R226, desc[UR60][R22.64] ;  /* 0x0000003c16e28981 */ /* 0x0002a4000c1e1500 */
[----:B-1----:R-:W-:-:S02]  /*29dd0*/  @!P0 IMAD.MOV.U32 R22, RZ, RZ, R49 ;  /* 0x000000ffff168224 */ /* 0x002fc400078e0031 */
[----:B------:R-:W-:Y:S01]  /*29de0*/  @!P0 IMAD.MOV.U32 R23, RZ, RZ, R50 ;  /* 0x000000ffff178224 */ /* 0x000fe200078e0032 */
[----:B------:R-:W2:Y:S04]  /*29df0*/  LDL R49, [R1+0xc84] ;  /* 0x000c840001317983 */ /* 0x000ea80000100800 */
[----:B------:R-:W2:Y:S04]  /*29e00*/  LDL R50, [R1+0xcc8] ;  /* 0x000cc80001327983 */ /* 0x000ea80000100800 */
[----:B------:R1:W2:Y:S02]  /*29e10*/  @!P0 LDG.E.U16 R225, desc[UR60][R22.64] ;  /* 0x0000003c16e18981 */ /* 0x0002a4000c1e1500 */
[----:B-1----:R-:W-:Y:S01]  /*29e20*/  @!P0 IMAD.MOV.U32 R22, RZ, RZ, R7 ;  /* 0x000000ffff168224 */ /* 0x002fe200078e0007 */
[----:B------:R-:W-:Y:S01]  /*29e30*/  PRMT R223, RZ, 0x7610, R223 ;  /* 0x00007610ffdf7816 */ /* 0x000fe200000000df */
[----:B---3--:R-:W-:-:S02]  /*29e40*/  @!P0 IMAD.MOV.U32 R23, RZ, RZ, R40 ;  /* 0x000000ffff178224 */ /* 0x008fc400078e0028 */
[----:B------:R-:W3:Y:S04]  /*29e50*/  LDL.LU R40, [R1+0xd44] ;  /* 0x000d440001287983 */ /* 0x000ee80000300800 */
[----:B------:R1:W3:Y:S04]  /*29e60*/  @!P0 LDG.E.U16 R224, desc[UR60][R22.64] ;  /* 0x0000003c16e08981 */ /* 0x0002e8000c1e1500 */
[----:B------:R-:W-:Y:S01]  /*29e70*/  STL [R1+0x20c8], R7 ;  /* 0x0020c80701007387 */ /* 0x000fe20000100800 */
[----:B-1----:R-:W-:Y:S02]  /*29e80*/  @!P0 IMAD.MOV.U32 R23, RZ, RZ, R58 ;  /* 0x000000ffff178224 */ /* 0x002fe400078e003a */
[----:B----4-:R-:W-:-:S02]  /*29e90*/  @!P0 IMAD.MOV.U32 R22, RZ, RZ, R9 ;  /* 0x000000ffff168224 */ /* 0x010fc400078e0009 */
[----:B------:R-:W4:Y:S04]  /*29ea0*/  LDL.LU R9, [R1+0xd08] ;  /* 0x000d080001097983 */ /* 0x000f280000300800 */
[----:B------:R2:W4:Y:S04]  /*29eb0*/  @!P0 LDG.E.U16 R223, desc[UR60][R22.64] ;  /* 0x0000003c16df8981 */ /* 0x000528000c1e1500 */
[----:B------:R-:W-:Y:S01]  /*29ec0*/  STL [R1+0x20a4], R13 ;  /* 0x0020a40d01007387 */ /* 0x000fe20000100800 */
[----:B--2---:R-:W-:-:S03]  /*29ed0*/  @!P0 IMAD.MOV.U32 R23, RZ, RZ, R10 ;  /* 0x000000ffff178224 */ /* 0x004fc600078e000a */
[----:B------:R-:W2:Y:S01]  /*29ee0*/  LDL.LU R10, [R1+0xc88] ;  /* 0x000c8800010a7983 */ /* 0x000ea20000300800 */
[----:B------:R-:W-:Y:S01]  /*29ef0*/  PRMT R222, RZ, 0x7610, R222 ;  /* 0x00007610ffde7816 */ /* 0x000fe200000000de */
[----:B------:R-:W-:Y:S01]  /*29f00*/  @!P0 IMAD.MOV.U32 R22, RZ, RZ, R13 ;  /* 0x000000ffff168224 */ /* 0x000fe200078e000d */
[----:B------:R-:W-:-:S04]  /*29f10*/  PRMT R221, RZ, 0x7610, R221 ;  /* 0x00007610ffdd7816 */ /* 0x000fc800000000dd */
[----:B------:R1:W2:Y:S01]  /*29f20*/  @!P0 LDG.E.U16 R222, desc[UR60][R22.64] ;  /* 0x0000003c16de8981 */ /* 0x0002a2000c1e1500 */
[----:B------:R-:W-:Y:S01]  /*29f30*/  PRMT R220, RZ, 0x7610, R220 ;  /* 0x00007610ffdc7816 */ /* 0x000fe200000000dc */
[----:B-1----:R-:W-:Y:S02]  /*29f40*/  @!P0 IMAD.MOV.U32 R22, RZ, RZ, R56 ;  /* 0x000000ffff168224 */ /* 0x002fe400078e0038 */
[----:B------:R-:W-:-:S05]  /*29f50*/  @!P0 IMAD.MOV.U32 R23, RZ, RZ, R57 ;  /* 0x000000ffff178224 */ /* 0x000fca00078e0039 */
[----:B------:R1:W2:Y:S01]  /*29f60*/  @!P0 LDG.E.U16 R221, desc[UR60][R22.64] ;  /* 0x0000003c16dd8981 */ /* 0x0002a2000c1e1500 */
[----:B0-----:R-:W-:Y:S01]  /*29f70*/  PRMT R219, RZ, 0x7610, R219 ;  /* 0x00007610ffdb7816 */ /* 0x001fe200000000db */
[----:B-1----:R-:W-:Y:S02]  /*29f80*/  @!P0 IMAD.MOV.U32 R22, RZ, RZ, R54 ;  /* 0x000000ffff168224 */ /* 0x002fe400078e0036 */
[----:B------:R-:W-:-:S05]  /*29f90*/  @!P0 IMAD.MOV.U32 R23, RZ, RZ, R55 ;  /* 0x000000ffff178224 */ /* 0x000fca00078e0037 */
[----:B------:R0:W2:Y:S01]  /*29fa0*/  @!P0 LDG.E.U16 R220, desc[UR60][R22.64] ;  /* 0x0000003c16dc8981 */ /* 0x0000a2000c1e1500 */
[----:B------:R-:W-:Y:S01]  /*29fb0*/  PRMT R218, RZ, 0x7610, R218 ;  /* 0x00007610ffda7816 */ /* 0x000fe200000000da */
[----:B0-----:R-:W-:Y:S01]  /*29fc0*/  @!P0 IMAD.MOV.U32 R22, RZ, RZ, R53 ;  /* 0x000000ffff168224 */ /* 0x001fe200078e0035 */
[----:B------:R-:W-:Y:S02]  /*29fd0*/  PRMT R217, RZ, 0x7610, R217 ;  /* 0x00007610ffd97816 */ /* 0x000fe400000000d9 */
[----:B------:R-:W-:Y:S01]  /*29fe0*/  PRMT R12, RZ, 0x7610, R12 ;  /* 0x00007610ff0c7816 */ /* 0x000fe2000000000c */
[----:B---3--:R-:W-:-:S05]  /*29ff0*/  @!P0 IMAD.MOV.U32 R23, RZ, RZ, R40 ;  /* 0x000000ffff178224 */ /* 0x008fca00078e0028 */
[----:B------:R0:W3:Y:S02]  /*2a000*/  @!P0 LDG.E.U16 R219, desc[UR60][R22.64] ;  /* 0x0000003c16db8981 */ /* 0x0000e4000c1e1500 */
[----:B0-----:R-:W-:Y:S02]  /*2a010*/  @!P0 IMAD.MOV.U32 R23, RZ, RZ, R52 ;  /* 0x000000ffff178224 */ /* 0x001fe400078e0034 */
[----:B----4-:R-:W-:-:S05]  /*2a020*/  @!P0 IMAD.MOV.U32 R22, RZ, RZ, R9 ;  /* 0x000000ffff168224 */ /* 0x010fca00078e0009 */
[----:B------:R0:W4:Y:S02]  /*2a030*/  @!P0 LDG.E.U16 R218, desc[UR60][R22.64] ;  /* 0x0000003c16da8981 */ /* 0x000124000c1e1500 */
[----:B0-----:R-:W-:Y:S02]  /*2a040*/  @!P0 IMAD.MOV.U32 R22, RZ, RZ, R50 ;  /* 0x000000ffff168224 */ /* 0x001fe400078e0032 */
[----:B------:R-:W-:-:S05]  /*2a050*/  @!P0 IMAD.MOV.U32 R23, RZ, RZ, R51 ;  /* 0x000000ffff178224 */ /* 0x000fca00078e0033 */
[----:B------:R2:W4:Y:S02]  /*2a060*/  @!P0 LDG.E.U16 R217, desc[UR60][R22.64] ;  /* 0x0000003c16d98981 */ /* 0x000524000c1e1500 */
[----:B--2---:R-:W-:Y:S02]  /*2a070*/  @!P0 IMAD.MOV.U32 R22, RZ, RZ, R10 ;  /* 0x000000ffff168224 */ /* 0x004fe400078e000a */
[----:B------:R-:W-:-:S05]  /*2a080*/  @!P0 IMAD.MOV.U32 R23, RZ, RZ, R49 ;  /* 0x000000ffff178224 */ /* 0x000fca00078e0031 */
[----:B------:R-:W2:Y:S04]  /*2a090*/  @!P0 LDG.E.U16 R12, desc[UR60][R22.64] ;  /* 0x0000003c160c8981 */ /* 0x000ea8000c1e1500 */
[----:B------:R-:W-:Y:S04]  /*2a0a0*/  STL [R1+0x20cc], R9 ;  /* 0x0020cc0901007387 */ /* 0x000fe80000100800 */
[----:B------:R-:W-:Y:S04]  /*2a0b0*/  STL [R1+0x20a8], R10 ;  /* 0x0020a80a01007387 */ /* 0x000fe80000100800 */
[----:B------:R-:W-:Y:S04]  /*2a0c0*/  STL [R1+0x20ac], R5 ;  /* 0x0020ac0501007387 */ /* 0x000fe80000100800 */
[----:B------:R-:W-:Y:S04]  /*2a0d0*/  STL [R1+0x20b0], R4 ;  /* 0x0020b00401007387 */ /* 0x000fe80000100800 */
[----:B------:R-:W2:Y:S04]  /*2a0e0*/  LDL.LU.64 R152, [R1+0x400] ;  /* 0x0004000001987983 */ /* 0x000ea80000300a00 */
        /* <DEDUP_REMOVED lines=31> */
[----:B------:R-:W-:Y:S04]  /*2a2e0*/  STS.U16 [R5+0x22680], R236 ;  /* 0x022680ec05007388 */ /* 0x000fe80000000400 */
[----:B------:R-:W-:Y:S04]  /*2a2f0*/  STS.U16 [R5+0x22a80], R233 ;  /* 0x022a80e905007388 */ /* 0x000fe80000000400 */
        /* <DEDUP_REMOVED lines=11> */
[----:B------:R-:W-:Y:S01]  /*2a3b0*/  STS.U16 [R4+0x21b00], R242 ;  /* 0x021b00f204007388 */ /* 0x000fe20000000400 */
[----:B0-----:R-:W0:Y:S03]  /*2a3c0*/  S2R R5, SR_CgaCtaId ;  /* 0x0000000000057919 */ /* 0x001e260000008800 */
        /* <DEDUP_REMOVED lines=20> */
[----:B------:R-:W-:Y:S01]  /*2a510*/  STS.U16 [R3+0x22f80], R220 ;  /* 0x022f80dc03007388 */ /* 0x000fe20000000400 */
[----:B-1----:R-:W-:Y:S01]  /*2a520*/  MOV R4, 0x400 ;  /* 0x0000040000047802 */ /* 0x002fe20000000f00 */
[----:B------:R-:W-:-:S02]  /*2a530*/  UMOV UR33, 0x40000040 ;  /* 0x4000004000217882 */ /* 0x000fc40000000000 */
[----:B------:R-:W2:Y:S04]  /*2a540*/  LDL.LU.64 R88, [R1+0x300] ;  /* 0x0003000001587983 */ /* 0x000ea80000300a00 */
[----:B------:R-:W2:Y:S04]  /*2a550*/  LDL.LU.64 R90, [R1+0x308] ;  /* 0x00030800015a7983 */ /* 0x000ea80000300a00 */
[----:B------:R-:W2:Y:S04]  /*2a560*/  LDL.LU.64 R92, [R1+0x310] ;  /* 0x00031000015c7983 */ /* 0x000ea80000300a00 */
[----:B------:R-:W2:Y:S04]  /*2a570*/  LDL.LU.64 R94, [R1+0x318] ;  /* 0x00031800015e7983 */ /* 0x000ea80000300a00 */
[----:B------:R-:W2:Y:S04]  /*2a580*/  LDL.LU.64 R96, [R1+0x320] ;  /* 0x0003200001607983 */ /* 0x000ea80000300a00 */
[----:B------:R-:W2:Y:S04]  /*2a590*/  LDL.LU.64 R98, [R1+0x328] ;  /* 0x0003280001627983 */ /* 0x000ea80000300a00 */
[----:B------:R-:W2:Y:S04]  /*2a5a0*/  LDL.LU.64 R100, [R1+0x330] ;  /* 0x0003300001647983 */ /* 0x000ea80000300a00 */
[----:B------:R-:W2:Y:S01]  /*2a5b0*/  LDL.LU.64 R102, [R1+0x338] ;  /* 0x0003380001667983 */ /* 0x000ea20000300a00 */
[----:B0-----:R-:W-:-:S03]  /*2a5c0*/  LEA R4, R5, R4, 0x18 ;  /* 0x0000000405047211 */ /* 0x001fc600078ec0ff */
[----:B------:R-:W2:Y:S04]  /*2a5d0*/  LDL.LU.64 R104, [R1+0x340] ;  /* 0x0003400001687983 */ /* 0x000ea80000300a00 */
[----:B------:R-:W2:Y:S04]  /*2a5e0*/  LDL.LU.64 R106, [R1+0x348] ;  /* 0x00034800016a7983 */ /* 0x000ea80000300a00 */
[----:B------:R-:W2:Y:S01]  /*2a5f0*/  LDL.LU.64 R108, [R1+0x350] ;  /* 0x00035000016c7983 */ /* 0x000ea20000300a00 */
[----:B------:R-:W-:-:S03]  /*2a600*/  SHF.R.U32.HI R4, RZ, 0x4, R4 ;  /* 0x00000004ff047819 */ /* 0x000fc60000011604 */
[----:B------:R-:W2:Y:S04]  /*2a610*/  LDL.LU.64 R110, [R1+0x358] ;  /* 0x00035800016e7983 */ /* 0x000ea80000300a00 */
[----:B------:R-:W2:Y:S04]  /*2a620*/  LDL.LU.64 R112, [R1+0x360] ;  /* 0x0003600001707983 */ /* 0x000ea80000300a00 */
[----:B------:R-:W2:Y:S01]  /*2a630*/  LDL.LU.64 R114, [R1+0x368] ;  /* 0x0003680001727983 */ /* 0x000ea20000300a00 */
[----:B------:R-:W-:-:S03]  /*2a640*/  SGXT.U32 R4, R4, 0xe ;  /* 0x0000000e0404781a */ /* 0x000fc60000000000 */
[----:B------:R-:W2:Y:S04]  /*2a650*/  LDL.LU.64 R116, [R1+0x370] ;  /* 0x0003700001747983 */ /* 0x000ea80000300a00 */
[----:B------:R-:W2:Y:S04]  /*2a660*/  LDL.LU.64 R118, [R1+0x378] ;  /* 0x0003780001767983 */ /* 0x000ea80000300a00 */
[----:B------:R-:W2:Y:S01]  /*2a670*/  LDL.LU.64 R120, [R1+0x380] ;  /* 0x0003800001787983 */ /* 0x000ea20000300a00 */
[----:B------:R-:W-:-:S03]  /*2a680*/  R2UR UR32, R4 ;  /* 0x00000000042072ca */ /* 0x000fc600000e0000 */
        /* <DEDUP_REMOVED lines=15> */
[----:B---3--:R-:W-:Y:S04]  /*2a780*/  STS.U16 [R3+0x23380], R219 ;  /* 0x023380db03007388 */ /* 0x008fe80000000400 */
[----:B----4-:R0:W-:Y:S04]  /*2a790*/  STS.U16 [R3+0x23780], R218 ;  /* 0x023780da03007388 */ /* 0x0101e80000000400 */
[----:B------:R-:W-:Y:S04]  /*2a7a0*/  STS.U16 [R3+0x23b80], R217 ;  /* 0x023b80d903007388 */ /* 0x000fe80000000400 */
[----:B--2---:R-:W-:Y:S01]  /*2a7b0*/  STS.U16 [R3+0x23f80], R12 ;  /* 0x023f800c03007388 */ /* 0x004fe20000000400 */
[----:B------:R1:W-:Y:S06]  /*2a7c0*/  MEMBAR.ALL.CTA ;  /* 0x0000000000007992 */ /* 0x0003ec0000008000 */
[----:B-1----:R-:W1:Y:S02]  /*2a7d0*/  FENCE.VIEW.ASYNC.S ;  /* 0x00000000000073c6 */ /* 0x002e640000000000 */
[----:B-1----:R-:W-:Y:S06]  /*2a7e0*/  BAR.SYNC.DEFER_BLOCKING 0x0 ;  /* 0x0000000000007b1d */ /* 0x002fec0000010000 */
[----:B------:R-:W-:-:S06]  /*2a7f0*/  WARPGROUP.ARRIVE ;  /* 0x00000000000079c5 */ /* 0x000fcc0000000000 */
[----:B------:R-:W-:Y:S03]  /*2a800*/  HGMMA.64x128x16.F32.BF16 R152, gdesc[UR32].tnspA, R152, gsb0 ;  /* 0x21e00000209879f0 */ /* 0x000fe60008001898 */
[----:B------:R-:W-:Y:S02]  /*2a810*/  WARPGROUP.DEPBAR.LE gsb0, 0x0 ;  /* 0x00008000000079c5 */ /* 0x000fe40000010000 */
[----:B------:R-:W-:-:S07]  /*2a820*/  WARPGROUP.ARRIVE ;  /* 0x00000000000079c5 */ /* 0x000fce0000000000 */
        /* <DEDUP_REMOVED lines=15> */
[----:B------:R-:W-:Y:S01]  /*2a920*/  HGMMA.64x128x16.F32.BF16 R152, gdesc[UR24].tnspA, R152, gsb0 ;  /* 0x21e00000189879f0 */ /* 0x000fe20008001898 */
[----:B------:R-:W-:Y:S01]  /*2a930*/  UIADD3.64 UR52, UR4, 0x380, URZ ;  /* 0x0000038004347897 */ /* 0x000fe2000fffe03f */
[----:B------:R-:W-:Y:S01]  /*2a940*/  UMOV UR54, UR34 ;  /* 0x0000002200367c82 */ /* 0x000fe20008000000 */
[----:B------:R-:W-:Y:S01]  /*2a950*/  UMOV UR55, UR35 ;  /* 0x0000002300377c82 */ /* 0x000fe20008000000 */
[----:B------:R-:W-:Y:S02]  /*2a960*/  WARPGROUP.DEPBAR.LE gsb0, 0x0 ;  /* 0x00008000000079c5 */ /* 0x000fe40000010000 */
[----:B------:R-:W-:-:S06]  /*2a970*/  WARPGROUP.ARRIVE ;  /* 0x00000000000079c5 */ /* 0x000fcc0000000000 */
        /* <DEDUP_REMOVED lines=43> */
[----:B------:R-:W-:Y:S04]  /*2ac30*/  STL [R1+0x20b4], R3 ;  /* 0x0020b40301007387 */ /* 0x000fe80000100800 */
[----:B------:R1:W-:Y:S04]  /*2ac40*/  STL.64 [R1+0x400], R152 ;  /* 0x0004009801007387 */ /* 0x0003e80000100a00 */
        /* <DEDUP_REMOVED lines=26> */
[----:B------:R4:W-:Y:S01]  /*2adf0*/  STL.64 [R1+0x4d8], R206 ;  /* 0x0004d8ce01007387 */ /* 0x0009e20000100a00 */
[----:B0-----:R-:W-:Y:S01]  /*2ae00*/  IMAD.MOV.U32 R218, RZ, RZ, R152 ;  /* 0x000000ffffda7224 */ /* 0x001fe200078e0098 */
[----:B------:R-:W-:-:S02]  /*2ae10*/  WARPGROUP.DEPBAR.LE gsb0, 0x0 ;  /* 0x00008000000079c5 */ /* 0x000fc40000010000 */
[----:B------:R-:W-:-:S06]  /*2ae20*/  WARPGROUP.ARRIVE ;  /* 0x00000000000079c5 */ /* 0x000fcc0000000000 */
[----:B------:R-:W-:Y:S01]  /*2ae30*/  HGMMA.64x128x16.F32.BF16 R88, gdesc[UR48].tnspA, R88, gsb0 ;  /* 0x21e00000305879f0 */ /* 0x000fe20008001858 */
[----:B------:R-:W-:Y:S01]  /*2ae40*/  IMAD.MOV.U32 R220, RZ, RZ, R154 ;  /* 0x000000ffffdc7224 */ /* 0x000fe200078e009a */
[----:B------:R0:W-:Y:S01]  /*2ae50*/  STL.64 [R1+0x4e0], R208 ;  /* 0x0004e0d001007387 */ /* 0x0001e20000100a00 */
[----:B------:R-:W-:-:S03]  /*2ae60*/  IMAD.MOV.U32 R228, RZ, RZ, R153 ;  /* 0x000000ffffe47224 */ /* 0x000fc600078e0099 */
[----:B------:R0:W-:Y:S01]  /*2ae70*/  STL.64 [R1+0x4e8], R210 ;  /* 0x0004e8d201007387 */ /* 0x0001e20000100a00 */
[----:B------:R-:W-:-:S03]  /*2ae80*/  IMAD.MOV.U32 R230, RZ, RZ, R155 ;  /* 0x000000ffffe67224 */ /* 0x000fc600078e009b */
[----:B------:R0:W-:Y:S01]  /*2ae90*/  STL.64 [R1+0x4f0], R212 ;  /* 0x0004f0d401007387 */ /* 0x0001e20000100a00 */
[----:B------:R-:W-:-:S03]  /*2aea0*/  IMAD.MOV.U32 R238, RZ, RZ, R156 ;  /* 0x000000ffffee7224 */ /* 0x000fc600078e009c */
[----:B------:R0:W-:Y:S01]  /*2aeb0*/  STL.64 [R1+0x4f8], R214 ;  /* 0x0004f8d601007387 */ /* 0x0001e20000100a00 */
[----:B------:R-:W-:-:S03]  /*2aec0*/  IMAD.MOV.U32 R240, RZ, RZ, R158 ;  /* 0x000000fffff07224 */ /* 0x000fc600078e009e */
[----:B------:R-:W-:Y:S01]  /*2aed0*/  STL [R1+0x20d8], R218 ;  /* 0x0020d8da01007387 */ /* 0x000fe20000100800 */
[----:B------:R-:W-:-:S03]  /*2aee0*/  IMAD.MOV.U32 R252, RZ, RZ, R157 ;  /* 0x000000fffffc7224 */ /* 0x000fc600078e009d */
[----:B------:R-:W-:Y:S04]  /*2aef0*/  STL [R1+0x20d4], R220 ;  /* 0x0020d4dc01007387 */ /* 0x000fe80000100800 */
[----:B------:R-:W-:Y:S04]  /*2af00*/  STL [R1+0x20d0], R228 ;  /* 0x0020d0e401007387 */ /* 0x000fe80000100800 */
[----:B------:R-:W-:Y:S04]  /*2af10*/  STL [R1+0x20c4], R230 ;  /* 0x0020c4e601007387 */ /* 0x000fe80000100800 */
[----:B------:R-:W-:Y:S04]  /*2af20*/  STL [R1+0x20c0], R238 ;  /* 0x0020c0ee01007387 */ /* 0x000fe80000100800 */
[----:B------:R-:W-:Y:S04]  /*2af30*/  STL [R1+0x20bc], R240 ;  /* 0x0020bcf001007387 */ /* 0x000fe80000100800 */
[----:B------:R-:W-:Y:S01]  /*2af40*/  STL [R1+0x20b8], R252 ;  /* 0x0020b8fc01007387 */ /* 0x000fe20000100800 */
[----:B------:R-:W-:-:S03]  /*2af50*/  WARPGROUP.DEPBAR.LE gsb0, 0x0 ;  /* 0x00008000000079c5 */ /* 0x000fc60000010000 */
        /* <DEDUP_REMOVED lines=32> */
[----:B-1----:R-:W4:Y:S04]  /*2b160*/  LDL.LU.64 R152, [R1+0x200] ;  /* 0x0002000001987983 */ /* 0x002f280000300a00 */
[----:B--2---:R-:W2:Y:S04]  /*2b170*/  LDL.LU.64 R154, [R1+0x208] ;  /* 0x00020800019a7983 */ /* 0x004ea80000300a00 */
[----:B---3--:R-:W2:Y:S04]  /*2b180*/  LDL.LU.64 R156, [R1+0x210] ;  /* 0x00021000019c7983 */ /* 0x008ea80000300a00 */
[----:B----4-:R-:W2:Y:S04]  /*2b190*/  LDL.LU.64 R158, [R1+0x218] ;  /* 0x00021800019e7983 */ /* 0x010ea80000300a00 */
        /* <DEDUP_REMOVED lines=24> */
[----:B0-----:R-:W2:Y:S04]  /*2b320*/  LDL.LU.64 R208, [R1+0x2e0] ;  /* 0x0002e00001d07983 */ /* 0x001ea80000300a00 */
[----:B------:R-:W2:Y:S04]  /*2b330*/  LDL.LU.64 R210, [R1+0x2e8] ;  /* 0x0002e80001d27983 */ /* 0x000ea80000300a00 */
[----:B------:R-:W2:Y:S04]  /*2b340*/  LDL.LU.64 R212, [R1+0x2f0] ;  /* 0x0002f00001d47983 */ /* 0x000ea80000300a00 */
[----:B------:R-:W2:Y:S01]  /*2b350*/  LDL.LU.64 R214, [R1+0x2f8] ;  /* 0x0002f80001d67983 */ /* 0x000ea20000300a00 */
[----:B------:R-:W-:Y:S01]  /*2b360*/  UIADD3.64 UR52, UR4, 0x780, URZ ;  /* 0x0000078004347897 */ /* 0x000fe2000fffe03f */
[----:B------:R-:W-:Y:S01]  /*2b370*/  UMOV UR54, UR34 ;  /* 0x0000002200367c82 */ /* 0x000fe20008000000 */
[----:B------:R-:W-:Y:S01]  /*2b380*/  UMOV UR55, UR35 ;  /* 0x0000002300377c82 */ /* 0x000fe20008000000 */
[----:B------:R-:W-:Y:S01]  /*2b390*/  UIADD3.64 UR48, UR4, 0x800, URZ ;  /* 0x0000080004307897 */ /* 0x000fe2000fffe03f */
[----:B------:R-:W-:Y:S01]  /*2b3a0*/  UMOV UR50, UR6 ;  /* 0x0000000600327c82 */ /* 0x000fe20008000000 */
[----:B------:R-:W-:Y:S01]  /*2b3b0*/  UMOV UR51, UR7 ;  /* 0x0000000700337c82 */ /* 0x000fe20008000000 */
[----:B--2---:R-:W-:-:S06]  /*2b3c0*/  WARPGROUP.ARRIVE ;  /* 0x00000000000079c5 */ /* 0x004fcc0000000000 */
        /* <DEDUP_REMOVED lines=22> */
[----:B------:R-:W-:Y:S02]  /*2b530*/  IMAD.MOV.U32 R232, RZ, RZ, R89 ;  /* 0x000000ffffe87224 */ /* 0x000fe400078e0059 */
[----:B------:R-:W-:Y:S02]  /*2b540*/  IMAD.MOV.U32 R222, RZ, RZ, R88 ;  /* 0x000000ffffde7224 */ /* 0x000fe400078e0058 */
[----:B------:R-:W-:Y:S02]  /*2b550*/  IMAD.MOV.U32 R234, RZ, RZ, R91 ;  /* 0x000000ffffea7224 */ /* 0x000fe400078e005b */
[----:B------:R-:W-:Y:S01]  /*2b560*/  IMAD.MOV.U32 R224, RZ, RZ, R90 ;  /* 0x000000ffffe07224 */ /* 0x000fe200078e005a */
[----:B------:R-:W2:Y:S01]  /*2b570*/  LDL.LU.64 R88, [R1+0x100] ;  /* 0x0001000001587983 */ /* 0x000ea20000300a00 */
[----:B------:R-:W-:-:S03]  /*2b580*/  IMAD.MOV.U32 R242, RZ, RZ, R92 ;  /* 0x000000fffff27224 */ /* 0x000fc600078e005c */
[----:B------:R-:W2:Y:S01]  /*2b590*/  LDL.LU.64 R90, [R1+0x108] ;  /* 0x00010800015a7983 */ /* 0x000ea20000300a00 */
[----:B------:R-:W-:-:S03]  /*2b5a0*/  IMAD.MOV.U32 R244, RZ, RZ, R94 ;  /* 0x000000fffff47224 */ /* 0x000fc600078e005e */
        /* <DEDUP_REMOVED lines=31> */
[----:B------:R-:W-:-:S02]  /*2b7a0*/  WARPGROUP.DEPBAR.LE gsb0, 0x0 ;  /* 0x00008000000079c5 */ /* 0x000fc40000010000 */
        /* <DEDUP_REMOVED lines=100> */
[----:B------:R0:W-:Y:S04]  /*2bdf0*/  STL.64 [R1+0x2f8], R214 ;  /* 0x0002f8d601007387 */ /* 0x0001e80000100a00 */
[----:B0-----:R-:W2:Y:S04]  /*2be00*/  LDL.LU.64 R214, [R1+0x2410] ;  /* 0x0024100001d67983 */ /* 0x001ea80000300a00 */
        /* <DEDUP_REMOVED lines=27> */
[----:B------:R-:W2:Y:S01]  /*2bfc0*/  LDL.LU.64 R160, [R1+0x2338] ;  /* 0x0023380001a07983 */ /* 0x000ea20000300a00 */
[----:B------:R-:W-:-:S03]  /*2bfd0*/  IMAD.MOV.U32 R239, RZ, RZ, R156 ;  /* 0x000000ffffef7224 */ /* 0x000fc600078e009c */
[----:B------:R-:W2:Y:S01]  /*2bfe0*/  LDL.LU.64 R158, [R1+0x2330] ;  /* 0x00233000019e7983 */ /* 0x000ea20000300a00 */
[----:B------:R-:W-:Y:S02]  /*2bff0*/  IMAD.MOV.U32 R231, RZ, RZ, R155 ;  /* 0x000000ffffe77224 */ /* 0x000fe400078e009b */
[----:B------:R-:W-:Y:S01]  /*2c000*/  IMAD.MOV.U32 R221, RZ, RZ, R154 ;  /* 0x000000ffffdd7224 */ /* 0x000fe200078e009a */
[----:B------:R-:W2:Y:S01]  /*2c010*/  LDL.LU.64 R156, [R1+0x2328] ;  /* 0x00232800019c7983 */ /* 0x000ea20000300a00 */
[----:B------:R-:W-:Y:S02]  /*2c020*/  IMAD.MOV.U32 R229, RZ, RZ, R153 ;  /* 0x000000ffffe57224 */ /* 0x000fe400078e0099 */
[----:B------:R-:W-:Y:S01]  /*2c030*/  IMAD.MOV.U32 R219, RZ, RZ, R152 ;  /* 0x000000ffffdb7224 */ /* 0x000fe200078e0098 */
[----:B------:R-:W2:Y:S04]  /*2c040*/  LDL.LU.64 R154, [R1+0x2320] ;  /* 0x00232000019a7983 */ /* 0x000ea80000300a00 */
[----:B------:R-:W2:Y:S01]  /*2c050*/  LDL.LU.64 R152, [R1+0x2318] ;  /* 0x0023180001987983 */ /* 0x000ea20000300a00 */
[----:B------:R-:W-:-:S02]  /*2c060*/  WARPGROUP.DEPBAR.LE gsb0, 0x0 ;  /* 0x00008000000079c5 */ /* 0x000fc40000010000 */
[----:B------:R-:W-:-:S06]  /*2c070*/  WARPGROUP.ARRIVE ;  /* 0x00000000000079c5 */ /* 0x000fcc0000000000 */
[----:B------:R-:W-:Y:S01]  /*2c080*/  HGMMA.64x128x16.F32.BF16 R88, gdesc[UR48].tnspA, R88, gsb0 ;  /* 0x21e00000305879f0 */ /* 0x000fe20008001858 */
[----:B------:R0:W-:Y:S01]  /*2c090*/  STL [R1+0x20f8], R241 ;  /* 0x0020f8f101007387 */ /* 0x0001e20000100800 */
[----:B------:R-:W-:Y:S02]  /*2c0a0*/  IMAD.MOV.U32 R228, RZ, RZ, R25 ;  /* 0x000000ffffe47224 */ /* 0x000fe400078e0019 */
[----:B------:R-:W-:Y:S02]  /*2c0b0*/  IMAD.MOV.U32 R230, RZ, RZ, R24 ;  /* 0x000000ffffe67224 */ /* 0x000fe400078e0018 */
[----:B------:R-:W-:Y:S02]  /*2c0c0*/  IMAD.MOV.U32 R218, RZ, RZ, R27 ;  /* 0x000000ffffda7224 */ /* 0x000fe400078e001b */
[----:B------:R-:W-:Y:S02]  /*2c0d0*/  IMAD.MOV.U32 R220, RZ, RZ, R26 ;  /* 0x000000ffffdc7224 */ /* 0x000fe400078e001a */
[----:B------:R-:W-:-:S02]  /*2c0e0*/  IMAD.MOV.U32 R12, RZ, RZ, R29 ;  /* 0x000000ffff0c7224 */ /* 0x000fc400078e001d */
[----:B------:R-:W-:Y:S02]  /*2c0f0*/  IMAD.MOV.U32 R3, RZ, RZ, R28 ;  /* 0x000000ffff037224 */ /* 0x000fe400078e001c */
        /* <DEDUP_REMOVED lines=19> */
[----:B0-----:R-:W-:Y:S02]  /*2c230*/  IMAD.MOV.U32 R241, RZ, RZ, R84 ;  /* 0x000000fffff17224 */ /* 0x001fe400078e0054 */
[----:B------:R-:W-:Y:S02]  /*2c240*/  IMAD.MOV.U32 R251, RZ, RZ, R85 ;  /* 0x000000fffffb7224 */ /* 0x000fe400078e0055 */
[----:B------:R-:W-:Y:S02]  /*2c250*/  IMAD.MOV.U32 R249, RZ, RZ, R2 ;  /* 0x000000fffff97224 */ /* 0x000fe400078e0002 */
[----:B------:R-:W-:-:S02]  /*2c260*/  IMAD.MOV.U32 R244, RZ, RZ, R86 ;  /* 0x000000fffff47224 */ /* 0x000fc400078e0056 */
[----:B------:R-:W-:Y:S01]  /*2c270*/  IMAD.MOV.U32 R2, RZ, RZ, R87 ;  /* 0x000000ffff027224 */ /* 0x000fe200078e0057 */
[----:B------:R-:W-:Y:S02]  /*2c280*/  WARPGROUP.DEPBAR.LE gsb0, 0x0 ;  /* 0x00008000000079c5 */ /* 0x000fe40000010000 */
        /* <DEDUP_REMOVED lines=31> */
[----:B------:R0:W-:Y:S01]  /*2c480*/  STL.64 [R1+0x1f8], R150 ;  /* 0x0001f89601007387 */ /* 0x0001e20000100a00 */
[----:B------:R-:W-:-:S03]  /*2c490*/  IMAD.MOV.U32 R250, RZ, RZ, R130 ;  /* 0x000000fffffa7224 */ /* 0x000fc600078e0082 */
[----:B0-----:R-:W3:Y:S04]  /*2c4a0*/  LDL.LU.64 R150, [R1+0x2310] ;  /* 0x0023100001967983 */ /* 0x001ee80000300a00 */
[----:B------:R-:W3:Y:S04]  /*2c4b0*/  LDL.LU.64 R148, [R1+0x2308] ;  /* 0x0023080001947983 */ /* 0x000ee80000300a00 */
        /* <DEDUP_REMOVED lines=24> */
[----:B------:R-:W3:Y:S01]  /*2c640*/  LDL.LU.64 R98, [R1+0x2240] ;  /* 0x0022400001627983 */ /* 0x000ee20000300a00 */
[----:B------:R-:W-:-:S03]  /*2c650*/  IMAD.MOV.U32 R245, RZ, RZ, R94 ;  /* 0x000000fffff57224 */ /* 0x000fc600078e005e */
[----:B------:R-:W3:Y:S01]  /*2c660*/  LDL.LU.64 R96, [R1+0x2238] ;  /* 0x0022380001607983 */ /* 0x000ee20000300a00 */
[----:B------:R-:W-:-:S03]  /*2c670*/  IMAD.MOV.U32 R243, RZ, RZ, R92 ;  /* 0x000000fffff37224 */ /* 0x000fc600078e005c */
[----:B------:R-:W3:Y:S01]  /*2c680*/  LDL.LU.64 R94, [R1+0x2230] ;  /* 0x00223000015e7983 */ /* 0x000ee20000300a00 */
[----:B------:R-:W-:Y:S02]  /*2c690*/  IMAD.MOV.U32 R235, RZ, RZ, R91 ;  /* 0x000000ffffeb7224 */ /* 0x000fe400078e005b */
[----:B------:R-:W-:Y:S01]  /*2c6a0*/  IMAD.MOV.U32 R225, RZ, RZ, R90 ;  /* 0x000000ffffe17224 */ /* 0x000fe200078e005a */
[----:B------:R-:W3:Y:S01]  /*2c6b0*/  LDL.LU.64 R92, [R1+0x2228] ;  /* 0x00222800015c7983 */ /* 0x000ee20000300a00 */
[----:B------:R-:W-:Y:S02]  /*2c6c0*/  IMAD.MOV.U32 R233, RZ, RZ, R89 ;  /* 0x000000ffffe97224 */ /* 0x000fe400078e0059 */
[----:B------:R-:W-:Y:S01]  /*2c6d0*/  IMAD.MOV.U32 R223, RZ, RZ, R88 ;  /* 0x000000ffffdf7224 */ /* 0x000fe200078e0058 */
[----:B------:R-:W3:Y:S04]  /*2c6e0*/  LDL.LU.64 R90, [R1+0x2220] ;  /* 0x00222000015a7983 */ /* 0x000ee80000300a00 */
[----:B------:R-:W3:Y:S04]  /*2c6f0*/  LDL.LU.64 R88, [R1+0x2218] ;  /* 0x0022180001587983 */ /* 0x000ee80000300a00 */
[----:B------:R-:W4:Y:S04]  /*2c700*/  LDL.LU.64 R24, [R1] ;  /* 0x0000000001187983 */ /* 0x000f280000300a00 */
[----:B------:R-:W4:Y:S04]  /*2c710*/  LDL.LU.64 R26, [R1+0x8] ;  /* 0x00000800011a7983 */ /* 0x000f280000300a00 */
        /* <DEDUP_REMOVED lines=29> */
[----:B------:R-:W4:Y:S01]  /*2c8f0*/  LDL.LU.64 R86, [R1+0xf8] ;  /* 0x0000f80001567983 */ /* 0x000f220000300a00 */
[----:B------:R-:W-:Y:S01]  /*2c900*/  UIADD3.64 UR52, UR4, 0xf80, URZ ;  /* 0x00000f8004347897 */ /* 0x000fe2000fffe03f */
[----:B------:R-:W-:Y:S01]  /*2c910*/  UMOV UR54, UR34 ;  /* 0x0000002200367c82 */ /* 0x000fe20008000000 */
[----:B------:R-:W-:Y:S01]  /*2c920*/  UMOV UR55, UR35 ;  /* 0x0000002300377c82 */ /* 0x000fe20008000000 */
[----:B------:R-:W-:Y:S01]  /*2c930*/  UIADD3.64 UR48, UR4, 0x1000, URZ ;  /* 0x0000100004307897 */ /* 0x000fe2000fffe03f */
[----:B------:R-:W-:Y:S01]  /*2c940*/  UMOV UR50, UR6 ;  /* 0x0000000600327c82 */ /* 0x000fe20008000000 */
[----:B------:R-:W-:Y:S01]  /*2c950*/  UMOV UR51, UR7 ;  /* 0x0000000700337c82 */ /* 0x000fe20008000000 */
[----:B----4-:R-:W-:-:S06]  /*2c960*/  WARPGROUP.ARRIVE ;  /* 0x00000000000079c5 */ /* 0x010fcc0000000000 */
        /* <DEDUP_REMOVED lines=95> */
[----:B---3--:R-:W-:-:S06]  /*2cf60*/  WARPGROUP.ARRIVE ;  /* 0x00000000000079c5 */ /* 0x008fcc0000000000 */
        /* <DEDUP_REMOVED lines=19> */
[----:B------:R-:W-:Y:S04]  /*2d0a0*/  STL.64 [R1], R24 ;  /* 0x0000001801007387 */ /* 0x000fe80000100a00 */
        /* <DEDUP_REMOVED lines=14> */
[----:B------:R-:W-:Y:S01]  /*2d190*/  STL.64 [R1+0x78], R54 ;  /* 0x0000783601007387 */ /* 0x000fe20000100a00 */
[----:B------:R-:W-:-:S03]  /*2d1a0*/  UIADD3.64 UR48, UR4, 0x1a00, URZ ;  /* 0x00001a0004307897 */ /* 0x000fc6000fffe03f */
[----:B------:R-:W-:Y:S04]  /*2d1b0*/  STL.64 [R1+0x80], R56 ;  /* 0x0000803801007387 */ /* 0x000fe80000100a00 */
[----:B------:R-:W-:Y:S01]  /*2d1c0*/  STL.64 [R1+0x88], R58 ;  /* 0x0000883a01007387 */ /* 0x000fe20000100a00 */
[----:B------:R-:W-:Y:S02]  /*2d1d0*/  WARPGROUP.DEPBAR.LE gsb0, 0x0 ;  /* 0x00008000000079c5 */ /* 0x000fe40000010000 */
[----:B------:R-:W-:-:S06]  /*2d1e0*/  WARPGROUP.ARRIVE ;  /* 0x00000000000079c5 */ /* 0x000fcc0000000000 */
[----:B------:R-:W-:Y:S01]  /*2d1f0*/  HGMMA.64x128x16.F32.BF16 R88, gdesc[UR52].tnspA, R88, gsb0 ;  /* 0x21e00000345879f0 */ /* 0x000fe20008001858 */
[----:B------:R-:W-:Y:S04]  /*2d200*/  STL.64 [R1+0x90], R60 ;  /* 0x0000903c01007387 */ /* 0x000fe80000100a00 */
[----:B------:R-:W-:Y:S04]  /*2d210*/  STL.64 [R1+0x98], R62 ;  /* 0x0000983e01007387 */ /* 0x000fe80000100a00 */
[----:B------:R-:W-:Y:S04]  /*2d220*/  STL.64 [R1+0xa0], R64 ;  /* 0x0000a04001007387 */ /* 0x000fe80000100a00 */
[----:B------:R-:W-:Y:S04]  /*2d230*/  STL.64 [R1+0xa8], R66 ;  /* 0x0000a84201007387 */ /* 0x000fe80000100a00 */
[----:B------:R-:W-:Y:S01]  /*2d240*/  STL.64 [R1+0xb0], R68 ;  /* 0x0000b04401007387 */ /* 0x000fe20000100a00 */
[----:B------:R-:W-:Y:S01]  /*2d250*/  UMOV UR50, UR22 ;  /* 0x0000001600327c82 */ /* 0x000fe20008000000 */
[----:B------:R-:W-:-:S02]  /*2d260*/  UMOV UR51, UR23 ;  /* 0x0000001700337c82 */ /* 0x000fc40008000000 */
        /* <DEDUP_REMOVED lines=9> */
[----:B------:R-:W-:-:S02]  /*2d300*/  IMAD.MOV.U32 R242, RZ, RZ, R230 ;  /* 0x000000fffff27224 */ /* 0x000fc400078e00e6 */
[----:B------:R-:W-:Y:S02]  /*2d310*/  IMAD.MOV.U32 R222, RZ, RZ, R228 ;  /* 0x000000ffffde7224 */ /* 0x000fe400078e00e4 */
[----:B------:R-:W-:Y:S02]  /*2d320*/  IMAD.MOV.U32 R230, RZ, RZ, R12 ;  /* 0x000000ffffe67224 */ /* 0x000fe400078e000c */
[----:B------:R-:W-:Y:S01]  /*2d330*/  IMAD.MOV.U32 R228, RZ, RZ, R249 ;  /* 0x000000ffffe47224 */ /* 0x000fe200078e00f9 */
        /* <DEDUP_REMOVED lines=9> */
[----:B------:R-:W-:-:S02]  /*2d3d0*/  IMAD.MOV.U32 R12, RZ, RZ, R248 ;  /* 0x000000ffff0c7224 */ /* 0x000fc400078e00f8 */
[----:B------:R-:W-:Y:S01]  /*2d3e0*/  IMAD.MOV.U32 R249, RZ, RZ, R66 ;  /* 0x000000fffff97224 */ /* 0x000fe200078e0042 */
        /* <DEDUP_REMOVED lines=19> */
[----:B------:R-:W-:Y:S02]  /*2d520*/  IMAD.MOV.U32 R240, RZ, RZ, R3 ;  /* 0x000000fffff07224 */ /* 0x000fe400078e0003 */
[----:B------:R-:W-:Y:S01]  /*2d530*/  IMAD.MOV.U32 R252, RZ, RZ, R247 ;  /* 0x000000fffffc7224 */ /* 0x000fe200078e00f7 */
[----:B------:R-:W2:Y:S01]  /*2d540*/  LDL.LU.64 R34, [R1+0x2140] ;  /* 0x0021400001227983 */ /* 0x000ea20000300a00 */
[----:B------:R-:W-:Y:S02]  /*2d550*/  IMAD.MOV.U32 R232, RZ, RZ, R217 ;  /* 0x000000ffffe87224 */ /* 0x000fe400078e00d9 */
[----:B------:R-:W-:Y:S02]  /*2d560*/  IMAD.MOV.U32 R220, RZ, RZ, R4 ;  /* 0x000000ffffdc7224 */ /* 0x000fe400078e0004 */
[----:B------:R-:W-:Y:S02]  /*2d570*/  IMAD.MOV.U32 R3, RZ, RZ, R246 ;  /* 0x000000ffff037224 */ /* 0x000fe400078e00f6 */
[----:B------:R-:W-:Y:S01]  /*2d580*/  IMAD.MOV.U32 R247, RZ, RZ, R30 ;  /* 0x000000fffff77224 */ /* 0x000fe200078e001e */
[----:B------:R-:W2:Y:S01]  /*2d590*/  LDL.LU.64 R32, [R1+0x2138] ;  /* 0x0021380001207983 */ /* 0x000ea20000300a00 */
[----:B------:R-:W-:-:S02]  /*2d5a0*/  IMAD.MOV.U32 R238, RZ, RZ, R218 ;  /* 0x000000ffffee7224 */ /* 0x000fc400078e00da */
[----:B------:R-:W-:Y:S02]  /*2d5b0*/  IMAD.MOV.U32 R224, RZ, RZ, R237 ;  /* 0x000000ffffe07224 */ /* 0x000fe400078e00ed */
[----:B------:R-:W-:Y:S02]  /*2d5c0*/  IMAD.MOV.U32 R217, RZ, RZ, R5 ;  /* 0x000000ffffd97224 */ /* 0x000fe400078e0005 */
[----:B------:R-:W-:Y:S02]  /*2d5d0*/  IMAD.MOV.U32 R4, RZ, RZ, R227 ;  /* 0x000000ffff047224 */ /* 0x000fe400078e00e3 */
[----:B------:R-:W-:Y:S01]  /*2d5e0*/  IMAD.MOV.U32 R246, RZ, RZ, R28 ;  /* 0x000000fffff67224 */ /* 0x000fe200078e001c */
[----:B------:R-:W2:Y:S01]  /*2d5f0*/  LDL.LU.64 R30, [R1+0x2130] ;  /* 0x00213000011e7983 */ /* 0x000ea20000300a00 */
[----:B------:R-:W-:Y:S02]  /*2d600*/  IMAD.MOV.U32 R218, RZ, RZ, R226 ;  /* 0x000000ffffda7224 */ /* 0x000fe400078e00e2 */
[----:B------:R-:W-:-:S02]  /*2d610*/  IMAD.MOV.U32 R5, RZ, RZ, R236 ;  /* 0x000000ffff057224 */ /* 0x000fc400078e00ec */
        /* <DEDUP_REMOVED lines=26> */
[----:B------:R-:W-:Y:S01]  /*2d7c0*/  R2UR UR48, R251 ;  /* 0x00000000fb3072ca */ /* 0x000fe200000e0000 */
[----:B------:R-:W-:Y:S01]  /*2d7d0*/  IMAD.MOV.U32 R251, RZ, RZ, R244 ;  /* 0x000000fffffb7224 */ /* 0x000fe200078e00f4 */
[----:B------:R-:W-:Y:S01]  /*2d7e0*/  UMOV UR58, UR6 ;  /* 0x00000006003a7c82 */ /* 0x000fe20008000000 */
[----:B------:R-:W-:Y:S01]  /*2d7f0*/  UMOV UR59, UR7 ;  /* 0x00000007003b7c82 */ /* 0x000fe20008000000 */
[----:B------:R-:W3:Y:S01]  /*2d800*/  LDL.LU R244, [R1+0x206c] ;  /* 0x00206c0001f47983 */ /* 0x000ee20000300800 */
[----:B------:R-:W-:Y:S02]  /*2d810*/  WARPGROUP.DEPBAR.LE gsb0, 0x0 ;  /* 0x00008000000079c5 */ /* 0x000fe40000010000 */
[----:B--2---:R-:W-:-:S06]  /*2d820*/  WARPGROUP.ARRIVE ;  /* 0x00000000000079c5 */ /* 0x004fcc0000000000 */
[----:B------:R-:W-:Y:S03]  /*2d830*/  HGMMA.64x128x16.F32.BF16 R24, gdesc[UR52].tnspA, R24, gsb0 ;  /* 0x21e00000341879f0 */ /* 0x000fe60008001818 */
[----:B------:R-:W-:Y:S02]  /*2d840*/  WARPGROUP.DEPBAR.LE gsb0, 0x0 ;  /* 0x00008000000079c5 */ /* 0x000fe40000010000 */
[----:B------:R-:W-:-:S07]  /*2d850*/  WARPGROUP.ARRIVE ;  /* 0x00000000000079c5 */ /* 0x000fce0000000000 */
[----:B------:R-:W-:Y:S01]  /*2d860*/  HGMMA.64x128x16.F32.BF16 R24, gdesc[UR56].tnspA, R24, gsb0 ;  /* 0x21e00000381879f0 */ /* 0x000fe20008001818 */
[----:B------:R-:W-:Y:S02]  /*2d870*/  R2UR UR57, R0 ;  /* 0x00000000003972ca */ /* 0x000fe400000e0000 */
[----:B------:R-:W2:Y:S01]  /*2d880*/  LDL.LU R0, [R1+0x2110] ;  /* 0x0021100001007983 */ /* 0x000ea20000300800 */
[----:B------:R-:W-:Y:S02]  /*2d890*/  R2UR UR56, R11 ;  /* 0x000000000b3872ca */ /* 0x000fe400000e0000 */
[----:B------:R-:W0:Y:S01]  /*2d8a0*/  LDC R11, c[0x0][0x238] ;  /* 0x00008e00ff0b7b82 */ /* 0x000e220000000800 */
[----:B------:R-:W-:Y:S01]  /*2d8b0*/  R2UR UR53, R251 ;  /* 0x00000000fb3572ca */ /* 0x000fe200000e0000 */
[----:B------:R-:W-:Y:S02]  /*2d8c0*/  IMAD.MOV.U32 R251, RZ, RZ, R232 ;  /* 0x000000fffffb7224 */ /* 0x000fe400078e00e8 */
[----:B------:R-:W-:-:S02]  /*2d8d0*/  IMAD.MOV.U32 R232, RZ, RZ, R252 ;  /* 0x000000ffffe87224 */ /* 0x000fc400078e00fc */
[----:B------:R-:W-:Y:S02]  /*2d8e0*/  IMAD.MOV.U32 R252, RZ, RZ, R3 ;  /* 0x000000fffffc7224 */ /* 0x000fe400078e0003 */
[----:B------:R-:W-:Y:S01]  /*2d8f0*/  IMAD.MOV.U32 R3, RZ, RZ, R12 ;  /* 0x000000ffff037224 */ /* 0x000fe200078e000c */
[----:B------:R-:W-:Y:S01]  /*2d900*/  R2UR UR49, R241 ;  /* 0x00000000f13172ca */ /* 0x000fe200000e0000 */
[----:B------:R-:W-:Y:S02]  /*2d910*/  IMAD.MOV.U32 R241, RZ, RZ, R228 ;  /* 0x000000fffff17224 */ /* 0x000fe400078e00e4 */
[----:B------:R-:W-:Y:S02]  /*2d920*/  IMAD.MOV.U32 R228, RZ, RZ, R220 ;  /* 0x000000ffffe47224 */ /* 0x000fe400078e00dc */
[----:B------:R-:W-:Y:S02]  /*2d930*/  IMAD.MOV.U32 R220, RZ, RZ, R218 ;  /* 0x000000ffffdc7224 */ /* 0x000fe400078e00da */
[----:B0-----:R-:W-:-:S04]  /*2d940*/  IMAD.SHL.U32 R11, R11, 0x80, RZ ;  /* 0x000000800b0b7824 */ /* 0x001fc800078e00ff */
[----:B------:R-:W-:Y:S01]  /*2d950*/  IMAD.SHL.U32 R11, R11, 0x2, RZ ;  /* 0x000000020b0b7824 */ /* 0x000fe200078e00ff */
[----:B---3--:R-:W-:Y:S01]  /*2d960*/  R2UR UR52, R244 ;  /* 0x00000000f43472ca */ /* 0x008fe200000e0000 */
[----:B------:R-:W-:-:S03]  /*2d970*/  IMAD.MOV.U32 R244, RZ, RZ, R242 ;  /* 0x000000fffff47224 */ /* 0x000fc600078e00f2 */
[-C--:B------:R-:W-:Y:S01]  /*2d980*/  IADD3 R12, P0, R20, R11.reuse, RZ ;  /* 0x0000000b140c7210 */ /* 0x080fe20007f1e0ff */
[----:B------:R-:W-:Y:S02]  /*2d990*/  IMAD.MOV.U32 R242, RZ, RZ, R234 ;  /* 0x000000fffff27224 */ /* 0x000fe400078e00ea */
[----:B------:R-:W-:Y:S02]  /*2d9a0*/  IMAD.MOV.U32 R234, RZ, RZ, R224 ;  /* 0x000000ffffea7224 */ /* 0x000fe400078e00e0 */
[----:B------:R-:W-:Y:S02]  /*2d9b0*/  IMAD.MOV.U32 R224, RZ, RZ, R217 ;  /* 0x000000ffffe07224 */ /* 0x000fe400078e00d9 */
[----:B------:R-:W-:Y:S01]  /*2d9c0*/  IMAD.MOV.U32 R218, RZ, RZ, R22 ;  /* 0x000000ffffda7224 */ /* 0x000fe200078e0016 */
[-C--:B------:R-:W-:Y:S02]  /*2d9d0*/  IADD3 R22, P1, R18, R11.reuse, RZ ;  /* 0x0000000b12167210 */ /* 0x080fe40007f3e0ff */
[----:B------:R-:W-:Y:S01]  /*2d9e0*/  IADD3 R217, P2, R14, R11, RZ ;  /* 0x0000000b0ed97210 */ /* 0x000fe20007f5e0ff */
[----:B--2---:R-:W-:-:S02]  /*2d9f0*/  IMAD.X R20, R21, 0x1, R0, P0 ;  /* 0x0000000115147824 */ /* 0x004fc400000e0600 */
[----:B------:R-:W-:Y:S01]  /*2da00*/  IMAD.MOV.U32 R21, RZ, RZ, R23 ;  /* 0x000000ffff157224 */ /* 0x000fe200078e0017 */
[----:B------:R-:W-:Y:S01]  /*2da10*/  IADD3 R23, P0, R16, R11, RZ ;  /* 0x0000000b10177210 */ /* 0x000fe20007f1e0ff */
[----:B------:R-:W-:Y:S02]  /*2da20*/  IMAD.MOV.U32 R11, RZ, RZ, R2 ;  /* 0x000000ffff0b7224 */ /* 0x000fe400078e0002 */
[----:B------:R-:W-:Y:S01]  /*2da30*/  IMAD.X R18, R19, 0x1, R0, P1 ;  /* 0x0000000113127824 */ /* 0x000fe200008e0600 */
[----:B------:R-:W0:Y:S01]  /*2da40*/  LDC R2, c[0x0][0x230] ;  /* 0x00008c00ff027b82 */ /* 0x000e220000000800 */
[----:B------:R-:W-:-:S05]  /*2da50*/  VIADD R11, R11, 0x1 ;  /* 0x000000010b0b7836 */ /* 0x000fca0000000000 */
[----:B------:R1:W-:Y:S04]  /*2da60*/  STL [R1+0xa5c], R11 ;  /* 0x000a5c0b01007387 */ /* 0x0003e80000100800 */
[----:B------:R-:W2:Y:S01]  /*2da70*/  LDL.LU R19, [R1+0x201c] ;  /* 0x00201c0001137983 */ /* 0x000ea20000300800 */
[--C-:B------:R-:W-:Y:S02]  /*2da80*/  IMAD.X R16, R17, 0x1, R0.reuse, P0 ;  /* 0x0000000111107824 */ /* 0x100fe400000e0600 */
[----:B------:R-:W-:Y:S02]  /*2da90*/  IMAD.MOV.U32 R17, RZ, RZ, R11 ;  /* 0x000000ffff117224 */ /* 0x000fe400078e000b */
[----:B------:R-:W-:Y:S02]  /*2daa0*/  IMAD.X R14, R15, 0x1, R0, P2 ;  /* 0x000000010f0e7824 */ /* 0x000fe400010e0600 */
[----:B0-----:R-:W-:-:S05]  /*2dab0*/  VIADD R2, R2, 0x7f ;  /* 0x0000007f02027836 */ /* 0x001fca0000000000 */
[----:B-1----:R-:W-:-:S04]  /*2dac0*/  SHF.R.S32.HI R11, RZ, 0x1f, R2 ;  /* 0x0000001fff0b7819 */ /* 0x002fc80000011402 */
[----:B------:R-:W-:Y:S02]  /*2dad0*/  LEA.HI R11, R11, R2, RZ, 0x7 ;  /* 0x000000020b0b7211 */ /* 0x000fe400078f38ff */
[----:B------:R-:W3:Y:S04]  /*2dae0*/  LDL.LU R2, [R1+0x210c] ;  /* 0x00210c0001027983 */ /* 0x000ee80000300800 */
[----:B------:R-:W4:Y:S01]  /*2daf0*/  LDL.LU R15, [R1+0x2014] ;  /* 0x00201400010f7983 */ /* 0x000f220000300800 */
[----:B------:R-:W-:-:S04]  /*2db00*/  SHF.R.S32.HI R11, RZ, 0x7, R11 ;  /* 0x00000007ff0b7819 */ /* 0x000fc8000001140b */
[----:B------:R-:W-:Y:S02]  /*2db10*/  ISETP.NE.U32.AND P0, PT, R17, R11, PT ;  /* 0x0000000b1100720c */ /* 0x000fe40003f05070 */
[----:B------:R-:W0:Y:S01]  /*2db20*/  LDC R11, c[0x0][0x238] ;  /* 0x00008e00ff0b7b82 */ /* 0x000e220000000800 */
[----:B------:R-:W3:Y:S01]  /*2db30*/  LDL.LU R17, [R1+0x200c] ;  /* 0x00200c0001117983 */ /* 0x000ee20000300800 */
[----:B0-----:R-:W-:-:S04]  /*2db40*/  IMAD.SHL.U32 R11, R11, 0x80, RZ ;  /* 0x000000800b0b7824 */ /* 0x001fc800078e00ff */
[----:B------:R-:W-:-:S05]  /*2db50*/  IMAD.SHL.U32 R11, R11, 0x2, RZ ;  /* 0x000000020b0b7824 */ /* 0x000fca00078e00ff */
[----:B--2---:R-:W-:-:S05]  /*2db60*/  IADD3 R19, P4, R19, R11, RZ ;  /* 0x0000000b13137210 */ /* 0x004fca0007f9e0ff */
[----:B------:R0:W-:Y:S04]  /*2db70*/  STL [R1+0x201c], R19 ;  /* 0x00201c1301007387 */ /* 0x0001e80000100800 */
[----:B0-----:R-:W2:Y:S01]  /*2db80*/  LDL.LU R19, [R1+0x2004] ;  /* 0x0020040001137983 */ /* 0x001ea20000300800 */
[----:B----4-:R-:W-:-:S05]  /*2db90*/  IADD3 R15, P5, R15, R11, RZ ;  /* 0x0000000b0f0f7210 */ /* 0x010fca0007fbe0ff */
[----:B------:R0:W-:Y:S04]  /*2dba0*/  STL [R1+0x2014], R15 ;  /* 0x0020140f01007387 */ /* 0x0001e80000100800 */
[----:B0-----:R-:W4:Y:S01]  /*2dbb0*/  LDL.LU R15, [R1+0x1ffc] ;  /* 0x001ffc00010f7983 */ /* 0x001f220000300800 */
[----:B---3--:R-:W-:-:S05]  /*2dbc0*/  IADD3 R17, P6, R17, R11, RZ ;  /* 0x0000000b11117210 */ /* 0x008fca0007fde0ff */
[----:B------:R0:W-:Y:S04]  /*2dbd0*/  STL [R1+0x200c], R17 ;  /* 0x00200c1101007387 */ /* 0x0001e80000100800 */
[----:B0-----:R-:W3:Y:S01]  /*2dbe0*/  LDL.LU R17, [R1+0x1ff4] ;  /* 0x001ff40001117983 */ /* 0x001ee20000300800 */
        /* <DEDUP_REMOVED lines=9> */
[----:B--2---:R-:W-:-:S05]  /*2dc80*/  IMAD.X R19, R19, 0x1, R0, P4 ;  /* 0x0000000113137824 */ /* 0x004fca00020e0600 */
[----:B------:R0:W-:Y:S04]  /*2dc90*/  STL [R1+0x2018], R19 ;  /* 0x0020181301007387 */ /* 0x0001e80000100800 */
[----:B0-----:R-:W2:Y:S01]  /*2dca0*/  LDL.LU R19, [R1+0x1fe4] ;  /* 0x001fe40001137983 */ /* 0x001ea20000300800 */
[----:B----4-:R-:W-:-:S05]  /*2dcb0*/  IADD3 R15, P4, R15, R11, RZ ;  /* 0x0000000b0f0f7210 */ /* 0x010fca0007f9e0ff */
[----:B------:R0:W-:Y:S04]  /*2dcc0*/  STL [R1+0x1fec], R15 ;  /* 0x001fec0f01007387 */ /* 0x0001e80000100800 */
[----:B0-----:R-:W4:Y:S01]  /*2dcd0*/  LDL.LU R15, [R1+0x2008] ;  /* 0x00200800010f7983 */ /* 0x001f220000300800 */
[----:B---3--:R-:W-:-:S05]  /*2dce0*/  IMAD.X R17, R17, 0x1, R0, P5 ;  /* 0x0000000111117824 */ /* 0x008fca00028e0600 */
[----:B------:R0:W-:Y:S04]  /*2dcf0*/  STL [R1+0x2010], R17 ;  /* 0x0020101101007387 */ /* 0x0001e80000100800 */
[----:B0-----:R-:W3:Y:S01]  /*2dd00*/  LDL.LU R17, [R1+0x1fdc] ;  /* 0x001fdc0001117983 */ /* 0x001ee20000300800 */
[----:B--2---:R-:W-:-:S05]  /*2dd10*/  IADD3 R19, P5, R19, R11, RZ ;  /* 0x0000000b13137210 */ /* 0x004fca0007fbe0ff */
[----:B------:R0:W-:Y:S04]  /*2dd20*/  STL [R1+0x1fe4], R19 ;  /* 0x001fe41301007387 */ /* 0x0001e80000100800 */
[----:B0-----:R-:W2:Y:S01]  /*2dd30*/  LDL.LU R19, [R1+0x2000] ;  /* 0x0020000001137983 */ /* 0x001ea20000300800 */
[----:B----4-:R-:W-:-:S05]  /*2dd40*/  IMAD.X R15, R15, 0x1, R0, P6 ;  /* 0x000000010f0f7824 */ /* 0x010fca00030e0600 */
        /* <DEDUP_REMOVED lines=2975> */
[----:B--2---:R-:W-:Y:S01]  /*39740*/  IMAD.X R19, R19, 0x1, R0, P4 ;  /* 0x0000000113137824 */ /* 0x004fe200020e0600 */
[----:B------:R-:W-:-:S04]  /*39750*/  IADD3 R216, P4, R216, R11, RZ ;  /* 0x0000000bd8d87210 */ /* 0x000fc80007f9e0ff */
[----:B------:R0:W-:Y:S04]  /*39760*/  STL [R1+0x1088], R19 ;  /* 0x0010881301007387 */ /* 0x0001e80000100800 */
[----:B0-----:R-:W2:Y:S04]  /*39770*/  LDL.LU R19, [R1+0x1078] ;  /* 0x0010780001137983 */ /* 0x001ea80000300800 */
        /* <DEDUP_REMOVED lines=9> */
[----:B------:R-:W-:Y:S01]  /*39810*/  STL [R1+0x1078], R19 ;  /* 0x0010781301007387 */ /* 0x000fe20000100800 */
[----:B------:R-:W-:-:S05]  /*39820*/  IADD3 R216, P6, R216, R11, RZ ;  /* 0x0000000bd8d87210 */ /* 0x000fca0007fde0ff */
[----:B------:R0:W-:Y:S04]  /*39830*/  STL [R1+0x104c], R216 ;  /* 0x00104cd801007387 */ /* 0x0001e80000100800 */
[----:B0-----:R-:W2:Y:S04]  /*39840*/  LDL.LU R216, [R1+0x2104] ;  /* 0x0021040001d87983 */ /* 0x001ea80000300800 */
[----:B------:R-:W2:Y:S01]  /*39850*/  LDL.LU R19, [R1+0x2060] ;  /* 0x0020600001137983 */ /* 0x000ea20000300800 */
[----:B----4-:R-:W-:-:S05]  /*39860*/  IMAD.X R15, R15, 0x1, R0, P1 ;  /* 0x000000010f0f7824 */ /* 0x010fca00008e0600 */
[----:B------:R0:W-:Y:S04]  /*39870*/  STL [R1+0x1070], R15 ;  /* 0x0010700f01007387 */ /* 0x0001e80000100800 */
[----:B0-----:R-:W4:Y:S01]  /*39880*/  LDL.LU R15, [R1+0x1060] ;  /* 0x00106000010f7983 */ /* 0x001f220000300800 */
[----:B---3--:R-:W-:Y:S01]  /*39890*/  IADD3 R17, P1, R17, R11, RZ ;  /* 0x0000000b11117210 */ /* 0x008fe20007f3e0ff */
[----:B--2---:R-:W-:-:S05]  /*398a0*/  IMAD.X R216, R216, 0x1, R0, P2 ;  /* 0x00000001d8d87824 */ /* 0x004fca00010e0600 */
[----:B------:R0:W-:Y:S04]  /*398b0*/  STL [R1+0x1068], R216 ;  /* 0x001068d801007387 */ /* 0x0001e80000100800 */
[----:B------:R1:W-:Y:S01]  /*398c0*/  STL [R1+0x1044], R17 ;  /* 0x0010441101007387 */ /* 0x0003e20000100800 */
[----:B0-----:R-:W0:Y:S03]  /*398d0*/  LDC R216, c[0x0][0x23c] ;  /* 0x00008f00ffd87b82 */ /* 0x001e260000000800 */
[----:B-1----:R-:W2:Y:S01]  /*398e0*/  LDL.LU R17, [R1+0x2034] ;  /* 0x0020340001117983 */ /* 0x002ea20000300800 */
[----:B----4-:R-:W-:Y:S02]  /*398f0*/  IMAD.X R15, R15, 0x1, R0, P3 ;  /* 0x000000010f0f7824 */ /* 0x010fe400018e0600 */
[----:B0-----:R-:W-:-:S04]  /*39900*/  IMAD.SHL.U32 R216, R216, 0x80, RZ ;  /* 0x00000080d8d87824 */ /* 0x001fc800078e00ff */
[----:B------:R-:W-:-:S05]  /*39910*/  IMAD.SHL.U32 R216, R216, 0x2, RZ ;  /* 0x00000002d8d87824 */ /* 0x000fca00078e00ff */
[----:B------:R-:W-:-:S05]  /*39920*/  IADD3 R19, P2, R19, R216, RZ ;  /* 0x000000d813137210 */ /* 0x000fca0007f5e0ff */
[----:B------:R0:W-:Y:S04]  /*39930*/  STL [R1+0x2060], R19 ;  /* 0x0020601301007387 */ /* 0x0001e80000100800 */
[----:B0-----:R-:W3:Y:S04]  /*39940*/  LDL.LU R19, [R1+0x1058] ;  /* 0x0010580001137983 */ /* 0x001ee80000300800 */
[----:B------:R0:W-:Y:S04]  /*39950*/  STL [R1+0x1060], R15 ;  /* 0x0010600f01007387 */ /* 0x0001e80000100800 */
[----:B------:R-:W4:Y:S04]  /*39960*/  LDL.LU R11, [R1+0x2058] ;  /* 0x00205800010b7983 */ /* 0x000f280000300800 */
[----:B0-----:R-:W4:Y:S01]  /*39970*/  LDL.LU R15, [R1+0x1050] ;  /* 0x00105000010f7983 */ /* 0x001f220000300800 */
[----:B--2---:R-:W-:-:S05]  /*39980*/  IADD3 R17, P3, R17, R216, RZ ;  /* 0x000000d811117210 */ /* 0x004fca0007f7e0ff */
[----:B------:R0:W-:Y:S04]  /*39990*/  STL [R1+0x2034], R17 ;  /* 0x0020341101007387 */ /* 0x0001e80000100800 */
[----:B0-----:R-:W2:Y:S01]  /*399a0*/  LDL.LU R17, [R1+0x1048] ;  /* 0x0010480001117983 */ /* 0x001ea20000300800 */
[----:B---3--:R-:W-:Y:S01]  /*399b0*/  IMAD.X R19, R19, 0x1, R0, P4 ;  /* 0x0000000113137824 */ /* 0x008fe200020e0600 */
[----:B----4-:R-:W-:-:S04]  /*399c0*/  IADD3 R11, P4, R11, R216, RZ ;  /* 0x000000d80b0b7210 */ /* 0x010fc80007f9e0ff */
[----:B------:R0:W-:Y:S01]  /*399d0*/  STL [R1+0x1058], R19 ;  /* 0x0010581301007387 */ /* 0x0001e20000100800 */
[--C-:B------:R-:W-:Y:S01]  /*399e0*/  IMAD.X R15, R15, 0x1, R0.reuse, P5 ;  /* 0x000000010f0f7824 */ /* 0x100fe200028e0600 */
[----:B------:R-:W-:Y:S02]  /*399f0*/  IADD3 R2, P5, R2, R216, RZ ;  /* 0x000000d802027210 */ /* 0x000fe40007fbe0ff */
[----:B0-----:R-:W3:Y:S04]  /*39a00*/  LDL.LU R19, [R1+0x2050] ;  /* 0x0020500001137983 */ /* 0x001ee80000300800 */
[----:B------:R-:W-:Y:S04]  /*39a10*/  STL [R1+0x2058], R11 ;  /* 0x0020580b01007387 */ /* 0x000fe80000100800 */
[----:B------:R-:W-:Y:S04]  /*39a20*/  STL [R1+0x1050], R15 ;  /* 0x0010500f01007387 */ /* 0x000fe80000100800 */
[----:B------:R0:W-:Y:S04]  /*39a30*/  STL [R1+0x2054], R2 ;  /* 0x0020540201007387 */ /* 0x0001e80000100800 */
[----:B0-----:R-:W4:Y:S01]  /*39a40*/  LDL.LU R2, [R1+0x2100] ;  /* 0x0021000001027983 */ /* 0x001f220000300800 */
[----:B--2---:R-:W-:-:S05]  /*39a50*/  IMAD.X R17, R17, 0x1, R0, P6 ;  /* 0x0000000111117824 */ /* 0x004fca00030e0600 */
[----:B------:R0:W-:Y:S04]  /*39a60*/  STL [R1+0x1048], R17 ;  /* 0x0010481101007387 */ /* 0x0001e80000100800 */
[----:B------:R-:W2:Y:S01]  /*39a70*/  LDL.LU R15, [R1+0x204c] ;  /* 0x00204c00010f7983 */ /* 0x000ea20000300800 */
[----:B---3--:R-:W-:-:S05]  /*39a80*/  IADD3 R19, P6, R19, R216, RZ ;  /* 0x000000d813137210 */ /* 0x008fca0007fde0ff */
[----:B------:R-:W-:Y:S04]  /*39a90*/  STL [R1+0x2050], R19 ;  /* 0x0020501301007387 */ /* 0x000fe80000100800 */
[----:B0-----:R-:W3:Y:S01]  /*39aa0*/  LDL.LU R17, [R1+0x205c] ;  /* 0x00205c0001117983 */ /* 0x001ee20000300800 */
[----:B----4-:R-:W-:-:S05]  /*39ab0*/  IMAD.X R2, R2, 0x1, R0, P1 ;  /* 0x0000000102027824 */ /* 0x010fca00008e0600 */
[----:B------:R0:W-:Y:S04]  /*39ac0*/  STL [R1+0x1040], R2 ;  /* 0x0010400201007387 */ /* 0x0001e80000100800 */
[----:B0-----:R-:W3:Y:S04]  /*39ad0*/  LDL.LU R2, [R1+0x20fc] ;  /* 0x0020fc0001027983 */ /* 0x001ee80000300800 */
[----:B------:R-:W4:Y:S04]  /*39ae0*/  LDL.LU R11, [R1+0x2048] ;  /* 0x00204800010b7983 */ /* 0x000f280000300800 */
[----:B------:R-:W4:Y:S01]  /*39af0*/  LDL.LU R19, [R1+0x103c] ;  /* 0x00103c0001137983 */ /* 0x000f220000300800 */
[----:B--2---:R-:W-:-:S05]  /*39b00*/  IADD3 R15, P1, R15, R216, RZ ;  /* 0x000000d80f0f7210 */ /* 0x004fca0007f3e0ff */
[----:B------:R0:W-:Y:S04]  /*39b10*/  STL [R1+0x204c], R15 ;  /* 0x00204c0f01007387 */ /* 0x0001e80000100800 */
[----:B0-----:R-:W2:Y:S01]  /*39b20*/  LDL.LU R15, [R1+0x2044] ;  /* 0x00204400010f7983 */ /* 0x001ea20000300800 */
[----:B---3--:R-:W-:-:S05]  /*39b30*/  IMAD.X R17, R17, 0x1, R2, P2 ;  /* 0x0000000111117824 */ /* 0x008fca00010e0602 */
[----:B------:R0:W-:Y:S04]  /*39b40*/  STL [R1+0x205c], R17 ;  /* 0x00205c1101007387 */ /* 0x0001e80000100800 */
[----:B0-----:R-:W3:Y:S01]  /*39b50*/  LDL.LU R17, [R1+0x2030] ;  /* 0x0020300001117983 */ /* 0x001ee20000300800 */
[----:B----4-:R-:W-:Y:S01]  /*39b60*/  IADD3 R11, P2, R11, R216, RZ ;  /* 0x000000d80b0b7210 */ /* 0x010fe20007f5e0ff */
[----:B------:R-:W-:-:S04]  /*39b70*/  IMAD.X R19, R19, 0x1, R2, P3 ;  /* 0x0000000113137824 */ /* 0x000fc800018e0602 */
[----:B------:R-:W-:Y:S04]  /*39b80*/  STL [R1+0x2048], R11 ;  /* 0x0020480b01007387 */ /* 0x000fe80000100800 */
[----:B------:R0:W-:Y:S04]  /*39b90*/  STL [R1+0x103c], R19 ;  /* 0x00103c1301007387 */ /* 0x0001e80000100800 */
[----:B0-----:R-:W4:Y:S01]  /*39ba0*/  LDL.LU R19, [R1+0x2040] ;  /* 0x0020400001137983 */ /* 0x001f220000300800 */
[----:B--2---:R-:W-:-:S05]  /*39bb0*/  IADD3 R15, P3, R15, R216, RZ ;  /* 0x000000d80f0f7210 */ /* 0x004fca0007f7e0ff */
[----:B------:R0:W-:Y:S04]  /*39bc0*/  STL [R1+0x2044], R15 ;  /* 0x0020440f01007387 */ /* 0x0001e80000100800 */
[----:B0-----:R-:W2:Y:S01]  /*39bd0*/  LDL.LU R15, [R1+0x202c] ;  /* 0x00202c00010f7983 */ /* 0x001ea20000300800 */
[----:B---3--:R-:W-:-:S05]  /*39be0*/  IMAD.X R17, R17, 0x1, R2, P4 ;  /* 0x0000000111117824 */ /* 0x008fca00020e0602 */
[----:B------:R0:W-:Y:S04]  /*39bf0*/  STL [R1+0x2030], R17 ;  /* 0x0020301101007387 */ /* 0x0001e80000100800 */
[----:B------:R-:W3:Y:S04]  /*39c00*/  LDL.LU R11, [R1+0x2038] ;  /* 0x00203800010b7983 */ /* 0x000ee80000300800 */
[----:B0-----:R-:W3:Y:S01]  /*39c10*/  LDL.LU R17, [R1+0x2028] ;  /* 0x0020280001117983 */ /* 0x001ee20000300800 */
[----:B----4-:R-:W-:-:S05]  /*39c20*/  IADD3 R19, P4, R19, R216, RZ ;  /* 0x000000d813137210 */ /* 0x010fca0007f9e0ff */
[----:B------:R0:W-:Y:S04]  /*39c30*/  STL [R1+0x2040], R19 ;  /* 0x0020401301007387 */ /* 0x0001e80000100800 */
[----:B0-----:R-:W4:Y:S01]  /*39c40*/  LDL.LU R19, [R1+0x1030] ;  /* 0x0010300001137983 */ /* 0x001f220000300800 */
[----:B--2---:R-:W-:-:S05]  /*39c50*/  IMAD.X R15, R15, 0x1, R2, P5 ;  /* 0x000000010f0f7824 */ /* 0x004fca00028e0602 */
[----:B------:R0:W-:Y:S04]  /*39c60*/  STL [R1+0x202c], R15 ;  /* 0x00202c0f01007387 */ /* 0x0001e80000100800 */
[----:B0-----:R-:W2:Y:S01]  /*39c70*/  LDL.LU R15, [R1+0x2024] ;  /* 0x00202400010f7983 */ /* 0x001ea20000300800 */
[----:B---3--:R-:W-:-:S05]  /*39c80*/  IADD3 R11, P5, R11, R216, RZ ;  /* 0x000000d80b0b7210 */ /* 0x008fca0007fbe0ff */
[----:B------:R-:W-:Y:S01]  /*39c90*/  STL [R1+0x2038], R11 ;  /* 0x0020380b01007387 */ /* 0x000fe20000100800 */
[----:B------:R-:W-:-:S05]  /*39ca0*/  IMAD.X R17, R17, 0x1, R2, P6 ;  /* 0x0000000111117824 */ /* 0x000fca00030e0602 */
[----:B------:R0:W-:Y:S04]  /*39cb0*/  STL [R1+0x2028], R17 ;  /* 0x0020281101007387 */ /* 0x0001e80000100800 */
[----:B0-----:R-:W3:Y:S01]  /*39cc0*/  LDL.LU R17, [R1+0x1028] ;  /* 0x0010280001117983 */ /* 0x001ee20000300800 */
[----:B----4-:R-:W-:-:S05]  /*39cd0*/  IADD3 R19, P6, R19, R216, RZ ;  /* 0x000000d813137210 */ /* 0x010fca0007fde0ff */
[----:B------:R0:W-:Y:S04]  /*39ce0*/  STL [R1+0x1030], R19 ;  /* 0x0010301301007387 */ /* 0x0001e80000100800 */
[----:B0-----:R-:W4:Y:S01]  /*39cf0*/  LDL.LU R19, [R1+0x2020] ;  /* 0x0020200001137983 */ /* 0x001f220000300800 */
[----:B--2---:R-:W-:-:S05]  /*39d00*/  IMAD.X R15, R15, 0x1, R2, P1 ;  /* 0x000000010f0f7824 */ /* 0x004fca00008e0602 */
[----:B------:R0:W-:Y:S04]  /*39d10*/  STL [R1+0x2024], R15 ;  /* 0x0020240f01007387 */ /* 0x0001e80000100800 */
[----:B------:R-:W2:Y:S04]  /*39d20*/  LDL.LU R11, [R1+0x1020] ;  /* 0x00102000010b7983 */ /* 0x000ea80000300800 */
[----:B0-----:R-:W2:Y:S01]  /*39d30*/  LDL.LU R15, [R1+0x1038] ;  /* 0x00103800010f7983 */ /* 0x001ea20000300800 */
[----:B---3--:R-:W-:-:S05]  /*39d40*/  IADD3 R17, P1, R17, R216, RZ ;  /* 0x000000d811117210 */ /* 0x008fca0007f3e0ff */
[----:B------:R0:W-:Y:S04]  /*39d50*/  STL [R1+0x1028], R17 ;  /* 0x0010281101007387 */ /* 0x0001e80000100800 */
[----:B0-----:R-:W3:Y:S01]  /*39d60*/  LDL.LU R17, [R1+0x1018] ;  /* 0x0010180001117983 */ /* 0x001ee20000300800 */
[----:B----4-:R-:W-:-:S05]  /*39d70*/  IMAD.X R19, R19, 0x1, R2, P2 ;  /* 0x0000000113137824 */ /* 0x010fca00010e0602 */
[----:B------:R0:W-:Y:S04]  /*39d80*/  STL [R1+0x2020], R19 ;  /* 0x0020201301007387 */ /* 0x0001e80000100800 */
[----:B0-----:R-:W4:Y:S01]  /*39d90*/  LDL.LU R19, [R1+0x203c] ;  /* 0x00203c0001137983 */ /* 0x001f220000300800 */
[----:B--2---:R-:W-:-:S05]  /*39da0*/  IADD3 R11, P2, R11, R216, RZ ;  /* 0x000000d80b0b7210 */ /* 0x004fca0007f5e0ff */
[----:B------:R-:W-:Y:S01]  /*39db0*/  STL [R1+0x1020], R11 ;  /* 0x0010200b01007387 */ /* 0x000fe20000100800 */
[----:B------:R-:W-:-:S05]  /*39dc0*/  IMAD.X R15, R15, 0x1, R2, P3 ;  /* 0x000000010f0f7824 */ /* 0x000fca00018e0602 */
[----:B------:R0:W-:Y:S04]  /*39dd0*/  STL [R1+0x1038], R15 ;  /* 0x0010380f01007387 */ /* 0x0001e80000100800 */
[----:B0-----:R-:W2:Y:S01]  /*39de0*/  LDL.LU R15, [R1+0x1010] ;  /* 0x00101000010f7983 */ /* 0x001ea20000300800 */
[----:B---3--:R-:W-:-:S05]  /*39df0*/  IADD3 R17, P3, R17, R216, RZ ;  /* 0x000000d811117210 */ /* 0x008fca0007f7e0ff */
[----:B------:R0:W-:Y:S04]  /*39e00*/  STL [R1+0x1018], R17 ;  /* 0x0010181101007387 */ /* 0x0001e80000100800 */
[----:B0-----:R-:W3:Y:S01]  /*39e10*/  LDL.LU R17, [R1+0x1034] ;  /* 0x0010340001117983 */ /* 0x001ee20000300800 */
[----:B----4-:R-:W-:-:S05]  /*39e20*/  IMAD.X R19, R19, 0x1, R2, P4 ;  /* 0x0000000113137824 */ /* 0x010fca00020e0602 */
[----:B------:R0:W-:Y:S04]  /*39e30*/  STL [R1+0x203c], R19 ;  /* 0x00203c1301007387 */ /* 0x0001e80000100800 */
[----:B------:R-:W4:Y:S04]  /*39e40*/  LDL.LU R11, [R1+0x1008] ;  /* 0x00100800010b7983 */ /* 0x000f280000300800 */
[----:B0-----:R-:W4:Y:S01]  /*39e50*/  LDL.LU R19, [R1+0x102c] ;  /* 0x00102c0001137983 */ /* 0x001f220000300800 */
        /* <DEDUP_REMOVED lines=394> */
[----:B------:R-:W3:Y:S01]  /*3b700*/  LDL.LU R11, [R1+0xdf8] ;  /* 0x000df800010b7983 */ /* 0x000ee20000300800 */
[----:B0-----:R-:W-:-:S03]  /*3b710*/  IMAD.MOV.U32 R17, RZ, RZ, R21 ;  /* 0x000000ffff117224 */ /* 0x001fc600078e0015 */
[----:B------:R-:W3:Y:S01]  /*3b720*/  LDL.LU R21, [R1+0xe1c] ;  /* 0x000e1c0001157983 */ /* 0x000ee20000300800 */
        /* <DEDUP_REMOVED lines=9> */
[----:B------:R0:W-:Y:S02]  /*3b7c0*/  STL [R1+0xe1c], R21 ;  /* 0x000e1c1501007387 */ /* 0x0001e40000100800 */
[----:B0-----:R-:W-:Y:S02]  /*3b7d0*/  IMAD.MOV.U32 R21, RZ, RZ, R251 ;  /* 0x000000ffff157224 */ /* 0x001fe400078e00fb */
[----:B------:R-:W3:Y:S01]  /*3b7e0*/  LDL.LU R251, [R1+0xde8] ;  /* 0x000de80001fb7983 */ /* 0x000ee20000300800 */
[----:B----4-:R-:W-:-:S05]  /*3b7f0*/  IADD3 R19, P6, R19, R216, RZ ;  /* 0x000000d813137210 */ /* 0x010fca0007fde0ff */
[----:B------:R0:W-:Y:S04]  /*3b800*/  STL [R1+0xdf0], R19 ;  /* 0x000df01301007387 */ /* 0x0001e80000100800 */
[----:B0-----:R-:W4:Y:S01]  /*3b810*/  LDL.LU R19, [R1+0xe0c] ;  /* 0x000e0c0001137983 */ /* 0x001f220000300800 */
[----:B--2---:R-:W-:-:S05]  /*3b820*/  IMAD.X R15, R15, 0x1, R2, P1 ;  /* 0x000000010f0f7824 */ /* 0x004fca00008e0602 */
[----:B------:R0:W-:Y:S04]  /*3b830*/  STL [R1+0xe14], R15 ;  /* 0x000e140f01007387 */ /* 0x0001e80000100800 */
[----:B------:R-:W2:Y:S01]  /*3b840*/  LDL.LU R11, [R1+0xe04] ;  /* 0x000e0400010b7983 */ /* 0x000ea20000300800 */
[----:B0-----:R-:W-:-:S03]  /*3b850*/  IMAD.MOV.U32 R15, RZ, RZ, R17 ;  /* 0x000000ffff0f7224 */ /* 0x001fc600078e0011 */
[----:B------:R-:W2:Y:S01]  /*3b860*/  LDL.LU R17, [R1+0xdd8] ;  /* 0x000dd80001117983 */ /* 0x000ea20000300800 */
[----:B---3--:R-:W-:-:S05]  /*3b870*/  IADD3 R251, P1, R251, R216, RZ ;  /* 0x000000d8fbfb7210 */ /* 0x008fca0007f3e0ff */
[----:B------:R0:W-:Y:S02]  /*3b880*/  STL [R1+0xde8], R251 ;  /* 0x000de8fb01007387 */ /* 0x0001e40000100800 */
[----:B0-----:R-:W-:Y:S02]  /*3b890*/  IMAD.MOV.U32 R251, RZ, RZ, R244 ;  /* 0x000000fffffb7224 */ /* 0x001fe400078e00f4 */
[----:B------:R-:W3:Y:S01]  /*3b8a0*/  LDL.LU R244, [R1+0xdfc] ;  /* 0x000dfc0001f47983 */ /* 0x000ee20000300800 */
[----:B----4-:R-:W-:Y:S01]  /*3b8b0*/  IMAD.X R19, R19, 0x1, R2, P2 ;  /* 0x0000000113137824 */ /* 0x010fe200010e0602 */
[----:B------:R-:W-:-:S04]  /*3b8c0*/  IADD3 R241, P2, R241, R216, RZ ;  /* 0x000000d8f1f17210 */ /* 0x000fc80007f5e0ff */
[----:B------:R0:W-:Y:S04]  /*3b8d0*/  STL [R1+0xe0c], R19 ;  /* 0x000e0c1301007387 */ /* 0x0001e80000100800 */
[----:B0-----:R-:W4:Y:S04]  /*3b8e0*/  LDL.LU R19, [R1+0xdd0] ;  /* 0x000dd00001137983 */ /* 0x001f280000300800 */
[----:B------:R0:W-:Y:S04]  /*3b8f0*/  STL [R1+0xde0], R241 ;  /* 0x000de0f101007387 */ /* 0x0001e80000100800 */
[----:B0-----:R0:W5:Y:S01]  /*3b900*/  LDL.LU R241, [R1+0x20f8] ;  /* 0x0020f80001f17983 */ /* 0x0011620000300800 */
[----:B--2---:R-:W-:-:S05]  /*3b910*/  IMAD.X R11, R11, 0x1, R2, P3 ;  /* 0x000000010b0b7824 */ /* 0x004fca00018e0602 */
[----:B------:R-:W-:Y:S01]  /*3b920*/  STL [R1+0xe04], R11 ;  /* 0x000e040b01007387 */ /* 0x000fe20000100800 */
[----:B------:R-:W-:-:S05]  /*3b930*/  IADD3 R17, P3, R17, R216, RZ ;  /* 0x000000d811117210 */ /* 0x000fca0007f7e0ff */
[----:B------:R1:W-:Y:S02]  /*3b940*/  STL [R1+0xdd8], R17 ;  /* 0x000dd81101007387 */ /* 0x0003e40000100800 */
[----:B-1----:R-:W-:Y:S02]  /*3b950*/  IMAD.MOV.U32 R17, RZ, RZ, R242 ;  /* 0x000000ffff117224 */ /* 0x002fe400078e00f2 */
[----:B------:R-:W-:Y:S02]  /*3b960*/  IMAD.MOV.U32 R242, RZ, RZ, R222 ;  /* 0x000000fffff27224 */ /* 0x000fe400078e00de */
[----:B------:R-:W2:Y:S01]  /*3b970*/  LDL.LU R222, [R1+0xdc8] ;  /* 0x000dc80001de7983 */ /* 0x000ea20000300800 */
[----:B---3--:R-:W-:-:S05]  /*3b980*/  IMAD.X R244, R244, 0x1, R2, P4 ;  /* 0x00000001f4f47824 */ /* 0x008fca00020e0602 */
[----:B------:R1:W-:Y:S02]  /*3b990*/  STL [R1+0xdfc], R244 ;  /* 0x000dfcf401007387 */ /* 0x0003e40000100800 */
[----:B-1----:R-:W-:Y:S02]  /*3b9a0*/  IMAD.MOV.U32 R244, RZ, RZ, R224 ;  /* 0x000000fffff47224 */ /* 0x002fe400078e00e0 */
[----:B------:R-:W3:Y:S01]  /*3b9b0*/  LDL.LU R224, [R1+0xdc0] ;  /* 0x000dc00001e07983 */ /* 0x000ee20000300800 */
[----:B----4-:R-:W-:Y:S01]  /*3b9c0*/  IADD3 R19, P4, R19, R216, RZ ;  /* 0x000000d813137210 */ /* 0x010fe20007f9e0ff */
[----:B------:R-:W-:-:S04]  /*3b9d0*/  IMAD.X R15, R15, 0x1, R2, P5 ;  /* 0x000000010f0f7824 */ /* 0x000fc800028e0602 */
[----:B------:R1:W-:Y:S04]  /*3b9e0*/  STL [R1+0xdd0], R19 ;  /* 0x000dd01301007387 */ /* 0x0003e80000100800 */
[----:B------:R-:W4:Y:S04]  /*3b9f0*/  LDL.LU R11, [R1+0xdb8] ;  /* 0x000db800010b7983 */ /* 0x000f280000300800 */
[----:B-1----:R-:W4:Y:S04]  /*3ba00*/  LDL.LU R19, [R1+0xddc] ;  /* 0x000ddc0001137983 */ /* 0x002f280000300800 */
[----:B------:R1:W-:Y:S04]  /*3ba10*/  STL [R1+0xdf4], R15 ;  /* 0x000df40f01007387 */ /* 0x0003e80000100800 */
[----:B-1----:R-:W4:Y:S01]  /*3ba20*/  LDL.LU R15, [R1+0xdb0] ;  /* 0x000db000010f7983 */ /* 0x002f220000300800 */
[----:B--2---:R-:W-:Y:S01]  /*3ba30*/  IADD3 R222, P5, R222, R216, RZ ;  /* 0x000000d8dede7210 */ /* 0x004fe20007fbe0ff */
[----:B------:R-:W-:-:S04]  /*3ba40*/  IMAD.MOV.U32 R216, RZ, RZ, R251 ;  /* 0x000000ffffd87224 */ /* 0x000fc800078e00fb */
[----:B------:R-:W-:Y:S01]  /*3ba50*/  IMAD.X R216, R216, 0x1, R2, P6 ;  /* 0x00000001d8d87824 */ /* 0x000fe200030e0602 */
[----:B------:R1:W-:Y:S04]  /*3ba60*/  STL [R1+0xdc8], R222 ;  /* 0x000dc8de01007387 */ /* 0x0003e80000100800 */
[----:B-1----:R0:W5:Y:S04]  /*3ba70*/  LDL.LU R222, [R1+0x20f4] ;  /* 0x0020f40001de7983 */ /* 0x0021680000300800 */
[----:B------:R-:W2:Y:S04]  /*3ba80*/  LDL.LU R251, [R1+0xdd4] ;  /* 0x000dd40001fb7983 */ /* 0x000ea80000300800 */
[----:B------:R1:W-:Y:S02]  /*3ba90*/  STL [R1+0xdec], R216 ;  /* 0x000decd801007387 */ /* 0x0003e40000100800 */
[----:B-1----:R-:W1:Y:S02]  /*3baa0*/  LDC R216, c[0x0][0x23c] ;  /* 0x00008f00ffd87b82 */ /* 0x002e640000000800 */
[----:B-1----:R-:W-:-:S04]  /*3bab0*/  IMAD.SHL.U32 R216, R216, 0x80, RZ ;  /* 0x00000080d8d87824 */ /* 0x002fc800078e00ff */
[----:B------:R-:W-:-:S05]  /*3bac0*/  IMAD.SHL.U32 R216, R216, 0x2, RZ ;  /* 0x00000002d8d87824 */ /* 0x000fca00078e00ff */
[----:B---3--:R-:W-:-:S05]  /*3bad0*/  IADD3 R224, P6, R224, R216, RZ ;  /* 0x000000d8e0e07210 */ /* 0x008fca0007fde0ff */
[----:B------:R1:W-:Y:S04]  /*3bae0*/  STL [R1+0xdc0], R224 ;  /* 0x000dc0e001007387 */ /* 0x0003e80000100800 */
[----:B-1----:R0:W5:Y:S04]  /*3baf0*/  LDL.LU R224, [R1+0x20f0] ;  /* 0x0020f00001e07983 */ /* 0x0021680000300800 */
[----:B------:R-:W3:Y:S01]  /*3bb00*/  LDL.LU R216, [R1+0xde4] ;  /* 0x000de40001d87983 */ /* 0x000ee20000300800 */
[--C-:B----4-:R-:W-:Y:S02]  /*3bb10*/  IMAD.X R19, R19, 0x1, R2.reuse, P2 ;  /* 0x0000000113137824 */ /* 0x110fe400010e0602 */
[----:B------:R-:W-:-:S02]  /*3bb20*/  IMAD.X R228, R228, 0x1, R2, P4 ;  /* 0x00000001e4e47824 */ /* 0x000fc400020e0602 */
[--C-:B--2---:R-:W-:Y:S02]  /*3bb30*/  IMAD.X R251, R251, 0x1, R2.reuse, P3 ;  /* 0x00000001fbfb7824 */ /* 0x104fe400018e0602 */
[----:B---3--:R-:W-:-:S05]  /*3bb40*/  IMAD.X R216, R216, 0x1, R2, P1 ;  /* 0x00000001d8d87824 */ /* 0x008fca00008e0602 */
[----:B------:R1:W-:Y:S02]  /*3bb50*/  STL [R1+0xde4], R216 ;  /* 0x000de4d801007387 */ /* 0x0003e40000100800 */
[----:B-1----:R-:W1:Y:S02]  /*3bb60*/  LDC R216, c[0x0][0x23c] ;  /* 0x00008f00ffd87b82 */ /* 0x002e640000000800 */
[----:B-1----:R-:W-:-:S04]  /*3bb70*/  IMAD.SHL.U32 R216, R216, 0x80, RZ ;  /* 0x00000080d8d87824 */ /* 0x002fc800078e00ff */
[----:B------:R-:W-:-:S05]  /*3bb80*/  IMAD.SHL.U32 R216, R216, 0x2, RZ ;  /* 0x00000002d8d87824 */ /* 0x000fca00078e00ff */
[-C--:B------:R-:W-:Y:S02]  /*3bb90*/  IADD3 R11, P1, R11, R216.reuse, RZ ;  /* 0x000000d80b0b7210 */ /* 0x080fe40007f3e0ff */
[----:B------:R-:W-:-:S03]  /*3bba0*/  IADD3 R15, P2, R15, R216, RZ ;  /* 0x000000d80f0f7210 */ /* 0x000fc60007f5e0ff */
[----:B------:R-:W-:Y:S04]  /*3bbb0*/  STL [R1+0xdb8], R11 ;  /* 0x000db80b01007387 */ /* 0x000fe80000100800 */
[----:B------:R1:W-:Y:S01]  /*3bbc0*/  STL [R1+0xddc], R19 ;  /* 0x000ddc1301007387 */ /* 0x0003e20000100800 */
[-C--:B------:R-:W-:Y:S02]  /*3bbd0*/  IADD3 R220, P3, R220, R216.reuse, RZ ;  /* 0x000000d8dcdc7210 */ /* 0x080fe40007f7e0ff */
[----:B------:R-:W-:Y:S01]  /*3bbe0*/  IADD3 R232, P4, R232, R216, RZ ;  /* 0x000000d8e8e87210 */ /* 0x000fe20007f9e0ff */
[----:B-1----:R-:W-:Y:S02]  /*3bbf0*/  IMAD.MOV.U32 R19, RZ, RZ, R234 ;  /* 0x000000ffff137224 */ /* 0x002fe400078e00ea */
[----:B------:R-:W2:Y:S04]  /*3bc00*/  LDL.LU R234, [R1+0xd98] ;  /* 0x000d980001ea7983 */ /* 0x000ea80000300800 */
[----:B------:R1:W-:Y:S02]  /*3bc10*/  STL [R1+0xdb0], R15 ;  /* 0x000db00f01007387 */ /* 0x0003e40000100800 */
[----:B-1----:R-:W-:-:S02]  /*3bc20*/  IMAD.MOV.U32 R15, RZ, RZ, R17 ;  /* 0x000000ffff0f7224 */ /* 0x002fc400078e0011 */
[----:B------:R-:W-:Y:S02]  /*3bc30*/  IMAD.MOV.U32 R17, RZ, RZ, R242 ;  /* 0x000000ffff117224 */ /* 0x000fe400078e00f2 */
[----:B------:R-:W3:Y:S04]  /*3bc40*/  LDL.LU R242, [R1+0xd90] ;  /* 0x000d900001f27983 */ /* 0x000ee80000300800 */
[----:B------:R1:W-:Y:S04]  /*3bc50*/  STL [R1+0xdd4], R251 ;  /* 0x000dd4fb01007387 */ /* 0x0003e80000100800 */
[----:B------:R-:W4:Y:S01]  /*3bc60*/  LDL.LU R11, [R1+0xd88] ;  /* 0x000d8800010b7983 */ /* 0x000f220000300800 */
[----:B-1----:R-:W-:-:S03]  /*3bc70*/  IMAD.MOV.U32 R251, RZ, RZ, R218 ;  /* 0x000000fffffb7224 */ /* 0x002fc600078e00da */
[----:B------:R-:W4:Y:S04]  /*3bc80*/  LDL.LU R218, [R1+0xdac] ;  /* 0x000dac0001da7983 */ /* 0x000f280000300800 */
[----:B------:R1:W-:Y:S04]  /*3bc90*/  STL [R1+0xda8], R220 ;  /* 0x000da8dc01007387 */ /* 0x0003e80000100800 */
[----:B-1----:R-:W4:Y:S04]  /*3bca0*/  LDL.LU R220, [R1+0xd80] ;  /* 0x000d800001dc7983 */ /* 0x002f280000300800 */
[----:B------:R1:W-:Y:S04]  /*3bcb0*/  STL [R1+0xdcc], R228 ;  /* 0x000dcce401007387 */ /* 0x0003e80000100800 */
[----:B-1----:R-:W4:Y:S04]  /*3bcc0*/  LDL.LU R228, [R1+0xda4] ;  /* 0x000da40001e47983 */ /* 0x002f280000300800 */
[----:B------:R1:W-:Y:S04]  /*3bcd0*/  STL [R1+0xda0], R232 ;  /* 0x000da0e801007387 */ /* 0x0003e80000100800 */
[----:B-1----:R0:W5:Y:S04]  /*3bce0*/  LDL.LU R232, [R1+0x20ec] ;  /* 0x0020ec0001e87983 */ /* 0x0021680000300800 */
[----:B------:R-:W2:Y:S02]  /*3bcf0*/  LDL.LU R216, [R1+0xdc4] ;  /* 0x000dc40001d87983 */ /* 0x000ea40000300800 */
[----:B--2---:R-:W-:-:S05]  /*3bd00*/  IMAD.X R216, R216, 0x1, R2, P5 ;  /* 0x00000001d8d87824 */ /* 0x004fca00028e0602 */
[----:B------:R1:W-:Y:S02]  /*3bd10*/  STL [R1+0xdc4], R216 ;  /* 0x000dc4d801007387 */ /* 0x0003e40000100800 */
[----:B-1----:R-:W1:Y:S02]  /*3bd20*/  LDC R216, c[0x0][0x23c] ;  /* 0x00008f00ffd87b82 */ /* 0x002e640000000800 */
[----:B-1----:R-:W-:-:S04]  /*3bd30*/  IMAD.SHL.U32 R216, R216, 0x80, RZ ;  /* 0x00000080d8d87824 */ /* 0x002fc800078e00ff */
[----:B------:R-:W-:-:S05]  /*3bd40*/  IMAD.SHL.U32 R216, R216, 0x2, RZ ;  /* 0x00000002d8d87824 */ /* 0x000fca00078e00ff */
[----:B------:R-:W-:-:S05]  /*3bd50*/  IADD3 R234, P5, R234, R216, RZ ;  /* 0x000000d8eaea7210 */ /* 0x000fca0007fbe0ff */
        /* <DEDUP_REMOVED lines=8> */
[----:B---3--:R-:W-:-:S05]  /*3bde0*/  IADD3 R242, P6, R242, R216, RZ ;  /* 0x000000d8f2f27210 */ /* 0x008fca0007fde0ff */
[----:B------:R1:W-:Y:S04]  /*3bdf0*/  STL [R1+0xd90], R242 ;  /* 0x000d90f201007387 */ /* 0x0003e80000100800 */
[----:B-1----:R0:W5:Y:S04]  /*3be00*/  LDL.LU R242, [R1+0x20e4] ;  /* 0x0020e40001f27983 */ /* 0x0021680000300800 */
[----:B------:R-:W2:Y:S01]  /*3be10*/  LDL.LU R216, [R1+0xdb4] ;  /* 0x000db40001d87983 */ /* 0x000ea20000300800 */
[--C-:B----4-:R-:W-:Y:S02]  /*3be20*/  IMAD.X R218, R218, 0x1, R2.reuse, P2 ;  /* 0x00000001dada7824 */ /* 0x110fe400010e0602 */
[----:B------:R-:W-:-:S02]  /*3be30*/  IMAD.X R228, R228, 0x1, R2, P3 ;  /* 0x00000001e4e47824 */ /* 0x000fc400018e0602 */
[--C-:B------:R-:W-:Y:S02]  /*3be40*/  IMAD.X R19, R19, 0x1, R2.reuse, P4 ;  /* 0x0000000113137824 */ /* 0x100fe400020e0602 */
[--C-:B------:R-:W-:Y:S02]  /*3be50*/  IMAD.X R15, R15, 0x1, R2.reuse, P5 ;  /* 0x000000010f0f7824 */ /* 0x100fe400028e0602 */
[----:B--2---:R-:W-:-:S05]  /*3be60*/  IMAD.X R216, R216, 0x1, R2, P1 ;  /* 0x00000001d8d87824 */ /* 0x004fca00008e0602 */
[----:B------:R1:W-:Y:S02]  /*3be70*/  STL [R1+0xdb4], R216 ;  /* 0x000db4d801007387 */ /* 0x0003e40000100800 */
[----:B-1----:R-:W1:Y:S02]  /*3be80*/  LDC R216, c[0x0][0x23c] ;  /* 0x00008f00ffd87b82 */ /* 0x002e640000000800 */
[----:B-1----:R-:W-:-:S04]  /*3be90*/  IMAD.SHL.U32 R216, R216, 0x80, RZ ;  /* 0x00000080d8d87824 */ /* 0x002fc800078e00ff */
[----:B------:R-:W-:-:S05]  /*3bea0*/  IMAD.SHL.U32 R216, R216, 0x2, RZ ;  /* 0x00000002d8d87824 */ /* 0x000fca00078e00ff */
[-C--:B------:R-:W-:Y:S02]  /*3beb0*/  IADD3 R11, P1, R11, R216.reuse, RZ ;  /* 0x000000d80b0b7210 */ /* 0x080fe40007f3e0ff */
[-C--:B------:R-:W-:Y:S02]  /*3bec0*/  IADD3 R220, P2, R220, R216.reuse, RZ ;  /* 0x000000d8dcdc7210 */ /* 0x080fe40007f5e0ff */
[-C--:B------:R-:W-:Y:S01]  /*3bed0*/  IADD3 R9, P3, R9, R216.reuse, RZ ;  /* 0x000000d809097210 */ /* 0x080fe20007f7e0ff */
[----:B------:R-:W-:Y:S04]  /*3bee0*/  STL [R1+0xd88], R11 ;  /* 0x000d880b01007387 */ /* 0x000fe80000100800 */
[----:B------:R1:W-:Y:S01]  /*3bef0*/  STL [R1+0xdac], R218 ;  /* 0x000dacda01007387 */ /* 0x0003e20000100800 */
[----:B------:R-:W-:-:S03]  /*3bf00*/  IADD3 R21, P4, R21, R216, RZ ;  /* 0x000000d815157210 */ /* 0x000fc60007f9e0ff */
[----:B-1----:R-:W2:Y:S04]  /*3bf10*/  LDL.LU R218, [R1+0xd58] ;  /* 0x000d580001da7983 */ /* 0x002ea80000300800 */
[----:B------:R1:W-:Y:S01]  /*3bf20*/  STL [R1+0xd80], R220 ;  /* 0x000d80dc01007387 */ /* 0x0003e20000100800 */
[----:B------:R-:W-:-:S03]  /*3bf30*/  IADD3 R244, P5, R244, R216, RZ ;  /* 0x000000d8f4f47210 */ /* 0x000fc60007fbe0ff */
[----:B-1----:R-:W3:Y:S04]  /*3bf40*/  LDL.LU R220, [R1+0xd50] ;  /* 0x000d500001dc7983 */ /* 0x002ee80000300800 */
[----:B------:R1:W-:Y:S01]  /*3bf50*/  STL [R1+0xda4], R228 ;  /* 0x000da4e401007387 */ /* 0x0003e20000100800 */
[----:B------:R-:W-:-:S03]  /*3bf60*/  IMAD.MOV.U32 R216, RZ, RZ, R4 ;  /* 0x000000ffffd87224 */ /* 0x000fc600078e0004 */
[----:B-1----:R-:W4:Y:S04]  /*3bf70*/  LDL.LU R228, [R1+0xd48] ;  /* 0x000d480001e47983 */ /* 0x002f280000300800 */
[----:B------:R1:W-:Y:S04]  /*3bf80*/  STL [R1+0xd78], R9 ;  /* 0x000d780901007387 */ /* 0x0003e80000100800 */
[----:B-1----:R-:W4:Y:S04]  /*3bf90*/  LDL.LU R9, [R1+0xd40] ;  /* 0x000d400001097983 */ /* 0x002f280000300800 */
[----:B------:R1:W-:Y:S01]  /*3bfa0*/  STL [R1+0xd9c], R19 ;  /* 0x000d9c1301007387 */ /* 0x0003e20000100800 */
[----:B------:R-:W-:-:S02]  /*3bfb0*/  IMAD.X R216, R216, 0x1, R2, P6 ;  /* 0x00000001d8d87824 */ /* 0x000fc400030e0602 */
[----:B-1----:R-:W-:Y:S02]  /*3bfc0*/  IMAD.MOV.U32 R19, RZ, RZ, R7 ;  /* 0x000000ffff137224 */ /* 0x002fe400078e0007 */
[----:B------:R-:W4:Y:S04]  /*3bfd0*/  LDL.LU R7, [R1+0xd38] ;  /* 0x000d380001077983 */ /* 0x000f280000300800 */
[----:B------:R1:W-:Y:S02]  /*3bfe0*/  STL [R1+0xd70], R21 ;  /* 0x000d701501007387 */ /* 0x0003e40000100800 */
[----:B-1----:R-:W-:Y:S02]  /*3bff0*/  IMAD.MOV.U32 R21, RZ, RZ, R240 ;  /* 0x000000ffff157224 */ /* 0x002fe400078e00f0 */
[----:B------:R-:W4:Y:S04]  /*3c000*/  LDL.LU R240, [R1+0xd30] ;  /* 0x000d300001f07983 */ /* 0x000f280000300800 */
[----:B------:R1:W-:Y:S04]  /*3c010*/  STL [R1+0xd94], R15 ;  /* 0x000d940f01007387 */ /* 0x0003e80000100800 */
[----:B------:R-:W4:Y:S01]  /*3c020*/  LDL.LU R11, [R1+0xd54] ;  /* 0x000d5400010b7983 */ /* 0x000f220000300800 */
[----:B-1----:R-:W-:-:S02]  /*3c030*/  IMAD.MOV.U32 R15, RZ, RZ, R17 ;  /* 0x000000ffff0f7224 */ /* 0x002fc400078e0011 */
[----:B------:R-:W-:Y:S02]  /*3c040*/  IMAD.MOV.U32 R17, RZ, RZ, R252 ;  /* 0x000000ffff117224 */ /* 0x000fe400078e00fc */
[----:B------:R-:W-:Y:S02]  /*3c050*/  IMAD.MOV.U32 R252, RZ, RZ, R3 ;  /* 0x000000fffffc7224 */ /* 0x000fe400078e0003 */
[----:B------:R-:W4:Y:S04]  /*3c060*/  LDL.LU R3, [R1+0xd28] ;  /* 0x000d280001037983 */ /* 0x000f280000300800 */
[----:B------:R1:W-:Y:S04]  /*3c070*/  STL [R1+0xd68], R244 ;  /* 0x000d68f401007387 */ /* 0x0003e80000100800 */
[----:B-1----:R0:W5:Y:S04]  /*3c080*/  LDL.LU R244, [R1+0x20e0] ;  /* 0x0020e00001f47983 */ /* 0x0021680000300800 */
[----:B------:R-:W4:Y:S04]  /*3c090*/  LDL.LU R4, [R1+0xd4c] ;  /* 0x000d4c0001047983 */ /* 0x000f280000300800 */
        /* <DEDUP_REMOVED lines=31> */
[----:B----4-:R-:W-:-:S05]  /*3c290*/  IADD3 R228, P3, R228, R216, RZ ;  /* 0x000000d8e4e47210 */ /* 0x010fca0007f7e0ff */
        /* <DEDUP_REMOVED lines=10> */
[----:B-1----:R-:W2:Y:S04]  /*3c340*/  LDL.LU R9, [R1+0x20cc] ;  /* 0x0020cc0001097983 */ /* 0x002ea80000300800 */
[----:B------:R-:W3:Y:S02]  /*3c350*/  LDL.LU R216, [R1+0xd64] ;  /* 0x000d640001d87983 */ /* 0x000ee40000300800 */
[----:B---3--:R-:W-:-:S05]  /*3c360*/  IMAD.X R216, R216, 0x1, R2, P5 ;  /* 0x00000001d8d87824 */ /* 0x008fca00028e0602 */
[----:B------:R1:W-:Y:S02]  /*3c370*/  STL [R1+0xd64], R216 ;  /* 0x000d64d801007387 */ /* 0x0003e40000100800 */
[----:B-1----:R-:W1:Y:S02]  /*3c380*/  LDC R216, c[0x0][0x23c] ;  /* 0x00008f00ffd87b82 */ /* 0x002e640000000800 */
[----:B-1----:R-:W-:-:S04]  /*3c390*/  IMAD.SHL.U32 R216, R216, 0x80, RZ ;  /* 0x00000080d8d87824 */ /* 0x002fc800078e00ff */
[----:B------:R-:W-:-:S05]  /*3c3a0*/  IMAD.SHL.U32 R216, R216, 0x2, RZ ;  /* 0x00000002d8d87824 */ /* 0x000fca00078e00ff */
[----:B------:R-:W-:-:S05]  /*3c3b0*/  IADD3 R7, P5, R7, R216, RZ ;  /* 0x000000d807077210 */ /* 0x000fca0007fbe0ff */
[----:B------:R1:W-:Y:S04]  /*3c3c0*/  STL [R1+0xd38], R7 ;  /* 0x000d380701007387 */ /* 0x0003e80000100800 */
[----:B-1----:R-:W3:Y:S04]  /*3c3d0*/  LDL.LU R7, [R1+0x20c8] ;  /* 0x0020c80001077983 */ /* 0x002ee80000300800 */
[----:B------:R-:W4:Y:S01]  /*3c3e0*/  LDL.LU R216, [R1+0xd5c] ;  /* 0x000d5c0001d87983 */ /* 0x000f220000300800 */
[--C-:B------:R-:W-:Y:S02]  /*3c3f0*/  IMAD.X R11, R11, 0x1, R2.reuse, P1 ;  /* 0x000000010b0b7824 */ /* 0x100fe400008e0602 */
[----:B------:R-:W-:-:S02]  /*3c400*/  IMAD.X R4, R4, 0x1, R2, P2 ;  /* 0x0000000104047824 */ /* 0x000fc400010e0602 */
[--C-:B------:R-:W-:Y:S02]  /*3c410*/  IMAD.X R10, R10, 0x1, R2.reuse, P3 ;  /* 0x000000010a0a7824 */ /* 0x100fe400018e0602 */
[--C-:B------:R-:W-:Y:S02]  /*3c420*/  IMAD.X R6, R6, 0x1, R2.reuse, P4 ;  /* 0x0000000106067824 */ /* 0x100fe400020e0602 */
[--C-:B------:R-:W-:Y:S02]  /*3c430*/  IMAD.X R8, R8, 0x1, R2.reuse, P5 ;  /* 0x0000000108087824 */ /* 0x100fe400028e0602 */
[----:B----4-:R-:W-:-:S05]  /*3c440*/  IMAD.X R216, R216, 0x1, R2, P6 ;  /* 0x00000001d8d87824 */ /* 0x010fca00030e0602 */
[----:B------:R1:W-:Y:S02]  /*3c450*/  STL [R1+0xd5c], R216 ;  /* 0x000d5cd801007387 */ /* 0x0003e40000100800 */
[----:B-1----:R-:W1:Y:S02]  /*3c460*/  LDC R216, c[0x0][0x23c] ;  /* 0x00008f00ffd87b82 */ /* 0x002e640000000800 */
[----:B-1----:R-:W-:-:S04]  /*3c470*/  IMAD.SHL.U32 R216, R216, 0x80, RZ ;  /* 0x00000080d8d87824 */ /* 0x002fc800078e00ff */
[----:B------:R-:W-:-:S05]  /*3c480*/  IMAD.SHL.U32 R216, R216, 0x2, RZ ;  /* 0x00000002d8d87824 */ /* 0x000fca00078e00ff */
[-C--:B------:R-:W-:Y:S02]  /*3c490*/  IADD3 R240, P6, R240, R216.reuse, RZ ;  /* 0x000000d8f0f07210 */ /* 0x080fe40007fde0ff */
[-C--:B------:R-:W-:Y:S02]  /*3c4a0*/  IADD3 R3, P1, R3, R216.reuse, RZ ;  /* 0x000000d803037210 */ /* 0x080fe40007f3e0ff */
[-C--:B------:R-:W-:Y:S01]  /*3c4b0*/  IADD3 R5, P2, R5, R216.reuse, RZ ;  /* 0x000000d805057210 */ /* 0x080fe20007f5e0ff */
[----:B------:R1:W-:Y:S01]  /*3c4c0*/  STL [R1+0xd30], R240 ;  /* 0x000d30f001007387 */ /* 0x0003e20000100800 */
[----:B------:R-:W-:-:S03]  /*3c4d0*/  IADD3 R13, P3, R13, R216, RZ ;  /* 0x000000d80d0d7210 */ /* 0x000fc60007f7e0ff */
[----:B-1----:R-:W4:Y:S04]  /*3c4e0*/  LDL.LU R240, [R1+0xcf0] ;  /* 0x000cf00001f07983 */ /* 0x002f280000300800 */
[----:B------:R-:W-:Y:S04]  /*3c4f0*/  STL [R1+0xd54], R11 ;  /* 0x000d540b01007387 */ /* 0x000fe80000100800 */
[----:B------:R1:W-:Y:S01]  /*3c500*/  STL [R1+0xd28], R3 ;  /* 0x000d280301007387 */ /* 0x0003e20000100800 */
[----:B---3--:R-:W-:-:S03]  /*3c510*/  IADD3 R7, P4, R7, R216, RZ ;  /* 0x000000d807077210 */ /* 0x008fc60007f9e0ff */
[----:B-1----:R-:W3:Y:S04]  /*3c520*/  LDL.LU R3, [R1+0xce0] ;  /* 0x000ce00001037983 */ /* 0x002ee80000300800 */
[----:B------:R1:W-:Y:S01]  /*3c530*/  STL [R1+0xd4c], R4 ;  /* 0x000d4c0401007387 */ /* 0x0003e20000100800 */
[----:B--2---:R-:W-:-:S03]  /*3c540*/  IADD3 R9, P5, R9, R216, RZ ;  /* 0x000000d809097210 */ /* 0x004fc60007fbe0ff */
[----:B-1----:R-:W2:Y:S04]  /*3c550*/  LDL.LU R4, [R1+0xcd8] ;  /* 0x000cd80001047983 */ /* 0x002ea80000300800 */
[----:B------:R1:W-:Y:S01]  /*3c560*/  STL [R1+0xd20], R5 ;  /* 0x000d200501007387 */ /* 0x0003e20000100800 */
[----:B------:R-:W-:-:S03]  /*3c570*/  IMAD.X R19, R19, 0x1, R2, P6 ;  /* 0x0000000113137824 */ /* 0x000fc600030e0602 */
[----:B-1----:R-:W2:Y:S04]  /*3c580*/  LDL.LU R5, [R1+0xcd0] ;  /* 0x000cd00001057983 */ /* 0x002ea80000300800 */
[----:B------:R1:W-:Y:S01]  /*3c590*/  STL [R1+0xd44], R10 ;  /* 0x000d440a01007387 */ /* 0x0003e20000100800 */
[----:B------:R-:W-:Y:S01]  /*3c5a0*/  IADD3 R230, P6, R230, R216, RZ ;  /* 0x000000d8e6e67210 */ /* 0x000fe20007fde0ff */
[----:B------:R-:W-:Y:S02]  /*3c5b0*/  IMAD.MOV.U32 R216, RZ, RZ, R21 ;  /* 0x000000ffffd87224 */ /* 0x000fe400078e0015 */
[----:B-1----:R-:W2:Y:S04]  /*3c5c0*/  LDL.LU R10, [R1+0xcc8] ;  /* 0x000cc800010a7983 */ /* 0x002ea80000300800 */
[----:B------:R1:W-:Y:S04]  /*3c5d0*/  STL [R1+0xd18], R13 ;  /* 0x000d180d01007387 */ /* 0x0003e80000100800 */
[----:B-1----:R-:W2:Y:S04]  /*3c5e0*/  LDL.LU R13, [R1+0xcc0] ;  /* 0x000cc000010d7983 */ /* 0x002ea80000300800 */
[----:B------:R1:W-:Y:S01]  /*3c5f0*/  STL [R1+0xd3c], R6 ;  /* 0x000d3c0601007387 */ /* 0x0003e20000100800 */
[----:B------:R-:W-:-:S03]  /*3c600*/  IMAD.X R216, R216, 0x1, R2, P1 ;  /* 0x00000001d8d87824 */ /* 0x000fc600008e0602 */
[----:B-1----:R-:W2:Y:S04]  /*3c610*/  LDL.LU R6, [R1+0xcb8] ;  /* 0x000cb80001067983 */ /* 0x002ea80000300800 */
[----:B------:R1:W-:Y:S04]  /*3c620*/  STL [R1+0xd10], R7 ;  /* 0x000d100701007387 */ /* 0x0003e80000100800 */
[----:B-1----:R-:W2:Y:S04]  /*3c630*/  LDL.LU R7, [R1+0xcb0] ;  /* 0x000cb00001077983 */ /* 0x002ea80000300800 */
[----:B------:R1:W-:Y:S04]  /*3c640*/  STL [R1+0xd34], R8 ;  /* 0x000d340801007387 */ /* 0x0003e80000100800 */
[----:B-1----:R-:W2:Y:S04]  /*3c650*/  LDL.LU R8, [R1+0xca8] ;  /* 0x000ca80001087983 */ /* 0x002ea80000300800 */
[----:B------:R1:W-:Y:S04]  /*3c660*/  STL [R1+0xd08], R9 ;  /* 0x000d080901007387 */ /* 0x0003e80000100800 */
[----:B-1----:R-:W2:Y:S04]  /*3c670*/  LDL.LU R9, [R1+0xca0] ;  /* 0x000ca00001097983 */ /* 0x002ea80000300800 */
[----:B------:R-:W2:Y:S04]  /*3c680*/  LDL.LU R11, [R1+0xc98] ;  /* 0x000c9800010b7983 */ /* 0x000ea80000300800 */
[----:B------:R1:W-:Y:S04]  /*3c690*/  STL [R1+0xd2c], R19 ;  /* 0x000d2c1301007387 */ /* 0x0003e80000100800 */
[----:B-1----:R-:W2:Y:S04]  /*3c6a0*/  LDL.LU R19, [R1+0xcbc] ;  /* 0x000cbc0001137983 */ /* 0x002ea80000300800 */
[----:B------:R1:W-:Y:S04]  /*3c6b0*/  STL [R1+0xd00], R230 ;  /* 0x000d00e601007387 */ /* 0x0003e80000100800 */
[----:B-1----:R0:W5:Y:S04]  /*3c6c0*/  LDL.LU R230, [R1+0x20c4] ;  /* 0x0020c40001e67983 */ /* 0x0021680000300800 */
[----:B------:R-:W2:Y:S04]  /*3c6d0*/  LDL.LU R21, [R1+0xcb4] ;  /* 0x000cb40001157983 */ /* 0x000ea80000300800 */
[----:B------:R1:W-:Y:S02]  /*3c6e0*/  STL [R1+0xd24], R216 ;  /* 0x000d24d801007387 */ /* 0x0003e40000100800 */
[----:B-1----:R-:W1:Y:S02]  /*3c6f0*/  LDC R216, c[0x0][0x23c] ;  /* 0x00008f00ffd87b82 */ /* 0x002e640000000800 */
[----:B-1----:R-:W-:-:S04]  /*3c700*/  IMAD.SHL.U32 R216, R216, 0x80, RZ ;  /* 0x00000080d8d87824 */ /* 0x002fc800078e00ff */
[----:B------:R-:W-:-:S05]  /*3c710*/  IMAD.SHL.U32 R216, R216, 0x2, RZ ;  /* 0x00000002d8d87824 */ /* 0x000fca00078e00ff */
[----:B------:R-:W-:-:S05]  /*3c720*/  IADD3 R238, P1, R238, R216, RZ ;  /* 0x000000d8eeee7210 */ /* 0x000fca0007f3e0ff */
[----:B------:R1:W-:Y:S04]  /*3c730*/  STL [R1+0xcf8], R238 ;  /* 0x000cf8ee01007387 */ /* 0x0003e80000100800 */
[----:B-1----:R0:W5:Y:S04]  /*3c740*/  LDL.LU R238, [R1+0x20c0] ;  /* 0x0020c00001ee7983 */ /* 0x0021680000300800 */
[----:B------:R-:W4:Y:S02]  /*3c750*/  LDL.LU R216, [R1+0xd1c] ;  /* 0x000d1c0001d87983 */ /* 0x000f240000300800 */
[----:B----4-:R-:W-:-:S05]  /*3c760*/  IMAD.X R216, R216, 0x1, R2, P2 ;  /* 0x00000001d8d87824 */ /* 0x010fca00010e0602 */
[----:B------:R1:W-:Y:S02]  /*3c770*/  STL [R1+0xd1c], R216 ;  /* 0x000d1cd801007387 */ /* 0x0003e40000100800 */
[----:B-1----:R-:W1:Y:S02]  /*3c780*/  LDC R216, c[0x0][0x23c] ;  /* 0x00008f00ffd87b82 */ /* 0x002e640000000800 */
[----:B-1----:R-:W-:-:S04]  /*3c790*/  IMAD.SHL.U32 R216, R216, 0x80, RZ ;  /* 0x00000080d8d87824 */ /* 0x002fc800078e00ff */
[----:B------:R-:W-:-:S05]  /*3c7a0*/  IMAD.SHL.U32 R216, R216, 0x2, RZ ;  /* 0x00000002d8d87824 */ /* 0x000fca00078e00ff */
[----:B------:R-:W-:Y:S01]  /*3c7b0*/  IADD3 R240, P2, R240, R216, RZ ;  /* 0x000000d8f0f07210 */ /* 0x000fe20007f5e0ff */
[----:B------:R-:W-:-:S04]  /*3c7c0*/  IMAD.MOV.U32 R216, RZ, RZ, R15 ;  /* 0x000000ffffd87224 */ /* 0x000fc800078e000f */
[----:B------:R-:W-:Y:S01]  /*3c7d0*/  IMAD.X R216, R216, 0x1, R2, P3 ;  /* 0x00000001d8d87824 */ /* 0x000fe200018e0602 */
        /* <DEDUP_REMOVED lines=25> */
[----:B--2---:R-:W-:-:S05]  /*3c970*/  IADD3 R4, P5, R4, R216, RZ ;  /* 0x000000d804047210 */ /* 0x004fca0007fbe0ff */
        /* <DEDUP_REMOVED lines=29> */
[----:B------:R-:W4:Y:S02]  /*3cb50*/  LDL.LU R216, [R1+0xce4] ;  /* 0x000ce40001d87983 */ /* 0x000f240000300800 */
[----:B----4-:R-:W-:-:S05]  /*3cb60*/  IMAD.X R216, R216, 0x1, R2, P3 ;  /* 0x00000001d8d87824 */ /* 0x010fca00018e0602 */
        /* <DEDUP_REMOVED lines=25> */
[----:B------:R-:W4:Y:S01]  /*3cd00*/  LDL.LU R216, [R1+0xccc] ;  /* 0x000ccc0001d87983 */ /* 0x000f220000300800 */
[----:B------:R-:W-:Y:S02]  /*3cd10*/  WARPGROUP.DEPBAR.LE gsb0, 0x0 ;  /* 0x00008000000079c5 */ /* 0x000fe40000010000 */
[----:B------:R-:W-:Y:S01]  /*3cd20*/  WARPGROUP.ARRIVE ;  /* 0x00000000000079c5 */ /* 0x000fe20000000000 */
[----:B------:R-:W-:Y:S01]  /*3cd30*/  UMOV UR38, UR10 ;  /* 0x0000000a00267c82 */ /* 0x000fe20008000000 */
[----:B------:R-:W-:-:S04]  /*3cd40*/  UMOV UR39, UR11 ;  /* 0x0000000b00277c82 */ /* 0x000fc80008000000 */
[----:B------:R-:W-:Y:S01]  /*3cd50*/  HGMMA.64x128x16.F32.BF16 R24, gdesc[UR36].tnspA, R24, gsb0 ;  /* 0x21e00000241879f0 */ /* 0x000fe20008001818 */
[----:B------:R-:W-:Y:S01]  /*3cd60*/  UMOV UR42, UR14 ;  /* 0x0000000e002a7c82 */ /* 0x000fe20008000000 */
[----:B------:R-:W-:Y:S01]  /*3cd70*/  UMOV UR43, UR15 ;  /* 0x0000000f002b7c82 */ /* 0x000fe20008000000 */
[----:B------:R-:W-:Y:S01]  /*3cd80*/  UMOV UR46, UR18 ;  /* 0x00000012002e7c82 */ /* 0x000fe20008000000 */
[----:B------:R-:W-:Y:S01]  /*3cd90*/  UMOV UR47, UR19 ;  /* 0x00000013002f7c82 */ /* 0x000fe20008000000 */
[----:B------:R-:W-:Y:S02]  /*3cda0*/  WARPGROUP.DEPBAR.LE gsb0, 0x0 ;  /* 0x00008000000079c5 */ /* 0x000fe40000010000 */
[----:B------:R-:W-:-:S06]  /*3cdb0*/  WARPGROUP.ARRIVE ;  /* 0x00000000000079c5 */ /* 0x000fcc0000000000 */
[----:B------:R-:W-:Y:S01]  /*3cdc0*/  HGMMA.64x128x16.F32.BF16 R24, gdesc[UR40].tnspA, R24, gsb0 ;  /* 0x21e00000281879f0 */ /* 0x000fe20008001818 */
        /* <DEDUP_REMOVED lines=10> */
[----:B------:R-:W-:-:S06]  /*3ce70*/  WARPGROUP.ARRIVE ;  /* 0x00000000000079c5 */ /* 0x000fcc0000000000 */
[----:B------:R-:W-:Y:S01]  /*3ce80*/  HGMMA.64x128x16.F32.BF16 R24, gdesc[UR44].tnspA, R24, gsb0 ;  /* 0x21e000002c1879f0 */ /* 0x000fe20008001818 */
[--C-:B------:R-:W-:Y:S01]  /*3ce90*/  IMAD.X R19, R19, 0x1, R2.reuse, P2 ;  /* 0x0000000113137824 */ /* 0x100fe200010e0602 */
[----:B------:R-:W-:Y:S01]  /*3cea0*/  UMOV UR50, UR22 ;  /* 0x0000001600327c82 */ /* 0x000fe20008000000 */
[----:B------:R-:W-:Y:S01]  /*3ceb0*/  UMOV UR51, UR23 ;  /* 0x0000001700337c82 */ /* 0x000fe20008000000 */
[----:B------:R-:W-:Y:S01]  /*3cec0*/  IMAD.X R21, R21, 0x1, R2, P3 ;  /* 0x0000000115157824 */ /* 0x000fe200018e0602 */
        /* <DEDUP_REMOVED lines=10> */
[-C--:B------:R-:W-:Y:S02]  /*3cf70*/  IADD3 R11, P1, R11, R216.reuse, RZ ;  /* 0x000000d80b0b7210 */ /* 0x080fe40007f3e0ff */
[-C--:B---3--:R-:W-:Y:S02]  /*3cf80*/  IADD3 R13, P2, R13, R216.reuse, RZ ;  /* 0x000000d80d0d7210 */ /* 0x088fe40007f5e0ff */
[----:B--2---:R-:W-:Y:S01]  /*3cf90*/  IADD3 R10, P3, R10, R216, RZ ;  /* 0x000000d80a0a7210 */ /* 0x004fe20007f7e0ff */
[----:B------:R1:W-:Y:S04]  /*3cfa0*/  STL [R1+0xc98], R11 ;  /* 0x000c980b01007387 */ /* 0x0003e80000100800 */
[----:B------:R2:W-:Y:S01]  /*3cfb0*/  STL [R1+0xc90], R13 ;  /* 0x000c900d01007387 */ /* 0x0005e20000100800 */
[----:B------:R-:W-:-:S02]  /*3cfc0*/  WARPGROUP.DEPBAR.LE gsb0, 0x0 ;  /* 0x00008000000079c5 */ /* 0x000fc40000010000 */
[----:B------:R-:W-:Y:S01]  /*3cfd0*/  UMOV UR58, UR30 ;  /* 0x0000001e003a7c82 */ /* 0x000fe20008000000 */
[----:B------:R-:W-:Y:S01]  /*3cfe0*/  UMOV UR59, UR31 ;  /* 0x0000001f003b7c82 */ /* 0x000fe20008000000 */
[--C-:B------:R-:W-:Y:S02]  /*3cff0*/  IMAD.X R15, R15, 0x1, R2.reuse, P5 ;  /* 0x000000010f0f7824 */ /* 0x100fe400028e0602 */
[----:B------:R-:W-:Y:S01]  /*3d000*/  IMAD.X R17, R17, 0x1, R2, P1 ;  /* 0x0000000111117824 */ /* 0x000fe200008e0602 */
[----:B-1----:R-:W1:Y:S01]  /*3d010*/  LDC R11, c[0x0][0x238] ;  /* 0x00008e00ff0b7b82 */ /* 0x002e620000000800 */
[----:B--2---:R-:W2:Y:S04]  /*3d020*/  LDL.LU R13, [R1+0x2090] ;  /* 0x00209000010d7983 */ /* 0x004ea80000300800 */
[----:B------:R-:W-:Y:S04]  /*3d030*/  STL [R1+0xcbc], R19 ;  /* 0x000cbc1301007387 */ /* 0x000fe80000100800 */
[----:B------:R3:W-:Y:S04]  /*3d040*/  STL [R1+0xc88], R10 ;  /* 0x000c880a01007387 */ /* 0x0007e80000100800 */
[----:B---3--:R0:W5:Y:S04]  /*3d050*/  LDL.LU R10, [R1+0x208c] ;  /* 0x00208c00010a7983 */ /* 0x0081680000300800 */
[----:B------:R3:W-:Y:S02]  /*3d060*/  STL [R1+0xcb4], R21 ;  /* 0x000cb41501007387 */ /* 0x0007e40000100800 */
[----:B---3--:R-:W-:-:S02]  /*3d070*/  IMAD.MOV.U32 R21, RZ, RZ, R20 ;  /* 0x000000ffff157224 */ /* 0x008fc400078e0014 */
[----:B------:R-:W-:Y:S02]  /*3d080*/  IMAD.MOV.U32 R20, RZ, RZ, R12 ;  /* 0x000000ffff147224 */ /* 0x000fe400078e000c */
[----:B------:R-:W3:Y:S01]  /*3d090*/  LDL.LU R12, [R1+0xcac] ;  /* 0x000cac00010c7983 */ /* 0x000ee20000300800 */
[----:B------:R-:W-:-:S06]  /*3d0a0*/  WARPGROUP.ARRIVE ;  /* 0x00000000000079c5 */ /* 0x000fcc0000000000 */
[----:B------:R-:W-:Y:S01]  /*3d0b0*/  HGMMA.64x128x16.F32.BF16 R24, gdesc[UR52].tnspA, R24, gsb0 ;  /* 0x21e00000341879f0 */ /* 0x000fe20008001818 */
[----:B-1----:R-:W-:Y:S02]  /*3d0c0*/  IMAD.SHL.U32 R11, R11, 0x80, RZ ;  /* 0x000000800b0b7824 */ /* 0x002fe400078e00ff */
[----:B------:R-:W-:Y:S02]  /*3d0d0*/  IMAD.MOV.U32 R19, RZ, RZ, R18 ;  /* 0x000000ffff137224 */ /* 0x000fe400078e0012 */
[----:B------:R-:W-:Y:S02]  /*3d0e0*/  IMAD.MOV.U32 R18, RZ, RZ, R22 ;  /* 0x000000ffff127224 */ /* 0x000fe400078e0016 */
[----:B------:R-:W-:Y:S01]  /*3d0f0*/  IMAD.SHL.U32 R11, R11, 0x2, RZ ;  /* 0x000000020b0b7824 */ /* 0x000fe200078e00ff */
[----:B------:R-:W-:Y:S02]  /*3d100*/  WARPGROUP.DEPBAR.LE gsb0, 0x0 ;  /* 0x00008000000079c5 */ /* 0x000fe40000010000 */
[----:B------:R-:W-:-:S06]  /*3d110*/  WARPGROUP.ARRIVE ;  /* 0x00000000000079c5 */ /* 0x000fcc0000000000 */
[----:B------:R-:W-:Y:S01]  /*3d120*/  HGMMA.64x128x16.F32.BF16 R24, gdesc[UR56].tnspA, R24, gsb0 ;  /* 0x21e00000381879f0 */ /* 0x000fe20008001818 */
[----:B--2---:R-:W-:-:S05]  /*3d130*/  IMAD.X R13, R13, 0x1, R2, P6 ;  /* 0x000000010d0d7824 */ /* 0x004fca00030e0602 */
[----:B------:R1:W-:Y:S01]  /*3d140*/  STL [R1+0xc9c], R13 ;  /* 0x000c9c0d01007387 */ /* 0x0003e20000100800 */
[----:B---3--:R-:W-:-:S05]  /*3d150*/  IMAD.X R12, R12, 0x1, R2, P4 ;  /* 0x000000010c0c7824 */ /* 0x008fca00020e0602 */
[----:B------:R-:W-:Y:S04]  /*3d160*/  STL [R1+0xcac], R12 ;  /* 0x000cac0c01007387 */ /* 0x000fe80000100800 */
[----:B-1----:R0:W5:Y:S04]  /*3d170*/  LDL.LU R13, [R1+0x2088] ;  /* 0x00208800010d7983 */ /* 0x0021680000300800 */
[----:B------:R-:W-:Y:S04]  /*3d180*/  STL [R1+0xca4], R15 ;  /* 0x000ca40f01007387 */ /* 0x000fe80000100800 */
[----:B------:R1:W-:Y:S01]  /*3d190*/  STL [R1+0xc94], R17 ;  /* 0x000c941101007387 */ /* 0x0003e20000100800 */
[----:B------:R-:W-:-:S03]  /*3d1a0*/  WARPGROUP.DEPBAR.LE gsb0, 0x0 ;  /* 0x00008000000079c5 */ /* 0x000fc60000010000 */
[----:B-1----:R-:W2:Y:S04]  /*3d1b0*/  LDL.LU R17, [R1+0xc84] ;  /* 0x000c840001117983 */ /* 0x002ea80000300800 */
[----:B------:R-:W3:Y:S01]  /*3d1c0*/  LDL.LU R15, [R1+0xc8c] ;  /* 0x000c8c00010f7983 */ /* 0x000ee20000300800 */
[--C-:B--2---:R-:W-:Y:S02]  /*3d1d0*/  IMAD.X R17, R17, 0x1, R2.reuse, P3 ;  /* 0x0000000111117824 */ /* 0x104fe400018e0602 */
[----:B---3--:R-:W-:-:S03]  /*3d1e0*/  IMAD.X R15, R15, 0x1, R2, P2 ;  /* 0x000000010f0f7824 */ /* 0x008fc600010e0602 */
[----:B------:R1:W-:Y:S04]  /*3d1f0*/  STL [R1+0xc84], R17 ;  /* 0x000c841101007387 */ /* 0x0003e80000100800 */
[----:B------:R2:W-:Y:S01]  /*3d200*/  STL [R1+0xc8c], R15 ;  /* 0x000c8c0f01007387 */ /* 0x0005e20000100800 */
[----:B-1----:R-:W-:Y:S02]  /*3d210*/  IMAD.MOV.U32 R17, RZ, RZ, R16 ;  /* 0x000000ffff117224 */ /* 0x002fe400078e0010 */
[----:B------:R-:W-:Y:S02]  /*3d220*/  IMAD.MOV.U32 R16, RZ, RZ, R23 ;  /* 0x000000ffff107224 */ /* 0x000fe400078e0017 */
[----:B--2---:R-:W-:Y:S02]  /*3d230*/  IMAD.MOV.U32 R15, RZ, RZ, R14 ;  /* 0x000000ffff0f7224 */ /* 0x004fe400078e000e */
[----:B------:R-:W-:Y:S01]  /*3d240*/  IMAD.MOV.U32 R14, RZ, RZ, R217 ;  /* 0x000000ffff0e7224 */ /* 0x000fe200078e00d9 */
[----:B0-----:R-:W-:Y:S06]  /*3d250*/  @P0 BRA `(.L_x_1) ;  /* 0xfffffd5c00340947 */ /* 0x001fec000383ffff */
[----:B-----5:R-:W2:Y:S04]  /*3d260*/  LDL.LU R9, [R1+0x4e8] ;  /* 0x0004e80001097983 */ /* 0x020ea80000300800 */
        /* <DEDUP_REMOVED lines=21> */
[----:B------:R-:W3:Y:S01]  /*3d3c0*/  LDL.LU R2, [R1+0x4fc] ;  /* 0x0004fc0001027983 */ /* 0x000ee20000300800 */
[----:B------:R-:W-:-:S03]  /*3d3d0*/  F2FP.BF16.F32.PACK_AB R20, R85, R213 ;  /* 0x000000d55514723e */ /* 0x000fc600000010ff */
        /* <DEDUP_REMOVED lines=9> */
[----:B------:R0:W-:Y:S04]  /*3d470*/  STL [R1+0x20bc], R24 ;  /* 0x0020bc1801007387 */ /* 0x0001e80000100800 */
[----:B------:R-:W-:Y:S04]  /*3d480*/  STL [R1+0x20b8], R227 ;  /* 0x0020b8e301007387 */ /* 0x000fe80000100800 */
[----:B------:R-:W-:Y:S01]  /*3d490*/  STL [R1+0x20b4], R90 ;  /* 0x0020b45a01007387 */ /* 0x000fe20000100800 */
[----:B0-----:R-:W-:-:S03]  /*3d4a0*/  F2FP.BF16.F32.PACK_AB R24, R87, R215 ;  /* 0x000000d75718723e */ /* 0x001fc600000010ff */
        /* <DEDUP_REMOVED lines=13> */
[----:B----4-:R-:W-:-:S02]  /*3d580*/  F2FP.BF16.F32.PACK_AB R0, R216, R0 ;  /* 0x00000000d800723e */ /* 0x010fc400000010ff */
[----:B--2---:R-:W-:Y:S02]  /*3d590*/  F2FP.BF16.F32.PACK_AB R13, R151, R21 ;  /* 0x00000015970d723e */ /* 0x004fe400000010ff */
[----:B---3--:R-:W-:-:S03]  /*3d5a0*/  F2FP.BF16.F32.PACK_AB R18, R149, R18 ;  /* 0x000000129512723e */ /* 0x008fc600000010ff */
[----:B------:R0:W-:Y:S04]  /*3d5b0*/  STL [R1+0x564], R13 ;  /* 0x0005640d01007387 */ /* 0x0001e80000100800 */
[----:B------:R1:W-:Y:S01]  /*3d5c0*/  STL [R1+0x560], R18 ;  /* 0x0005601201007387 */ /* 0x0003e20000100800 */
[----:B------:R-:W-:-:S05]  /*3d5d0*/  F2FP.BF16.F32.PACK_AB R16, R19, R16 ;  /* 0x000000101310723e */ /* 0x000fca00000010ff */
[----:B------:R2:W-:Y:S01]  /*3d5e0*/  STL [R1+0x55c], R16 ;  /* 0x00055c1001007387 */ /* 0x0005e20000100800 */
[----:B0-----:R-:W-:-:S05]  /*3d5f0*/  F2FP.BF16.F32.PACK_AB R13, R17, R14 ;  /* 0x0000000e110d723e */ /* 0x001fca00000010ff */
[----:B------:R-:W-:Y:S01]  /*3d600*/  STL [R1+0x558], R13 ;  /* 0x0005580d01007387 */ /* 0x000fe20000100800 */
[----:B------:R-:W-:-:S05]  /*3d610*/  F2FP.BF16.F32.PACK_AB R2, R15, R2 ;  /* 0x000000020f02723e */ /* 0x000fca00000010ff */
[----:B------:R0:W-:Y:S04]  /*3d620*/  STL [R1+0x554], R2 ;  /* 0x0005540201007387 */ /* 0x0001e80000100800 */
[----:B------:R3:W-:Y:S04]  /*3d630*/  STL [R1+0x550], R0 ;  /* 0x0005500001007387 */ /* 0x0007e80000100800 */
        /* <DEDUP_REMOVED lines=13> */
[----:B-1----:R-:W4:Y:S04]  /*3d710*/  LDL.LU R18, [R1+0x3ec] ;  /* 0x0003ec0001127983 */ /* 0x002f280000300800 */
[----:B------:R-:W4:Y:S04]  /*3d720*/  LDL.LU R19, [R1+0x1e4] ;  /* 0x0001e40001137983 */ /* 0x000f280000300800 */
[----:B--2---:R-:W2:Y:S04]  /*3d730*/  LDL.LU R16, [R1+0x3e4] ;  /* 0x0003e40001107983 */ /* 0x004ea80000300800 */
[----:B------:R-:W2:Y:S04]  /*3d740*/  LDL.LU R17, [R1+0x2ec] ;  /* 0x0002ec0001117983 */ /* 0x000ea80000300800 */
[----:B------:R-:W2:Y:S04]  /*3d750*/  LDL.LU R14, [R1+0x4ec] ;  /* 0x0004ec00010e7983 */ /* 0x000ea80000300800 */
[----:B------:R-:W2:Y:S04]  /*3d760*/  LDL.LU R15, [R1+0x2e4] ;  /* 0x0002e400010f7983 */ /* 0x000ea80000300800 */
[----:B0-----:R-:W2:Y:S04]  /*3d770*/  LDL.LU R2, [R1+0x4e4] ;  /* 0x0004e40001027983 */ /* 0x001ea80000300800 */
[----:B------:R-:W2:Y:S04]  /*3d780*/  LDL.LU R216, [R1+0xe8] ;  /* 0x0000e80001d87983 */ /* 0x000ea80000300800 */
[----:B---3--:R-:W3:Y:S01]  /*3d790*/  LDL.LU R0, [R1+0xe0] ;  /* 0x0000e00001007983 */ /* 0x008ee20000300800 */
[----:B------:R-:W-:Y:S01]  /*3d7a0*/  F2FP.BF16.F32.PACK_AB R86, R86, R214 ;  /* 0x000000d65656723e */ /* 0x000fe200000010ff */
[----:B------:R-:W-:Y:S01]  /*3d7b0*/  IMAD.MOV.U32 R90, RZ, RZ, R11 ;  /* 0x000000ffff5a7224 */ /* 0x000fe200078e000b */
[----:B------:R-:W-:Y:S01]  /*3d7c0*/  F2FP.BF16.F32.PACK_AB R85, R84, R212 ;  /* 0x000000d45455723e */ /* 0x000fe200000010ff */
[----:B------:R-:W-:-:S02]  /*3d7d0*/  IMAD.MOV.U32 R226, RZ, RZ, R9 ;  /* 0x000000ffffe27224 */ /* 0x000fc400078e0009 */
[----:B------:R-:W-:Y:S01]  /*3d7e0*/  STL [R1+0x54c], R86 ;  /* 0x00054c5601007387 */ /* 0x000fe20000100800 */
[----:B------:R-:W-:Y:S02]  /*3d7f0*/  IMAD.MOV.U32 R88, RZ, RZ, R8 ;  /* 0x000000ffff587224 */ /* 0x000fe400078e0008 */
[----:B------:R-:W-:Y:S01]  /*3d800*/  IMAD.MOV.U32 R223, RZ, RZ, R7 ;  /* 0x000000ffffdf7224 */ /* 0x000fe200078e0007 */
[----:B------:R-:W-:Y:S01]  /*3d810*/  STL [R1+0x548], R85 ;  /* 0x0005485501007387 */ /* 0x000fe20000100800 */
[----:B------:R-:W-:Y:S02]  /*3d820*/  IMAD.MOV.U32 R222, RZ, RZ, R6 ;  /* 0x000000ffffde7224 */ /* 0x000fe400078e0006 */
[----:B------:R-:W-:Y:S02]  /*3d830*/  IMAD.MOV.U32 R225, RZ, RZ, R5 ;  /* 0x000000ffffe17224 */ /* 0x000fe400078e0005 */
[----:B------:R-:W-:Y:S01]  /*3d840*/  IMAD.MOV.U32 R224, RZ, RZ, R4 ;  /* 0x000000ffffe07224 */ /* 0x000fe200078e0004 */
[----:B----4-:R-:W-:Y:S01]  /*3d850*/  F2FP.BF16.F32.PACK_AB R13, R150, R227 ;  /* 0x000000e3960d723e */ /* 0x010fe200000010ff */
[----:B------:R-:W-:Y:S01]  /*3d860*/  IMAD.MOV.U32 R227, RZ, RZ, R10 ;  /* 0x000000ffffe37224 */ /* 0x000fe200078e000a */
[----:B------:R-:W-:-:S03]  /*3d870*/  F2FP.BF16.F32.PACK_AB R84, R148, R24 ;  /* 0x000000189454723e */ /* 0x000fc600000010ff */
[----:B------:R0:W-:Y:S04]  /*3d880*/  STL [R1+0x544], R13 ;  /* 0x0005440d01007387 */ /* 0x0001e80000100800 */
[----:B------:R-:W-:Y:S01]  /*3d890*/  STL [R1+0x540], R84 ;  /* 0x0005405401007387 */ /* 0x000fe20000100800 */
[----:B------:R-:W-:-:S05]  /*3d8a0*/  F2FP.BF16.F32.PACK_AB R24, R152, R26 ;  /* 0x0000001a9818723e */ /* 0x000fca00000010ff */
[----:B------:R-:W-:Y:S01]  /*3d8b0*/  STL [R1+0x53c], R24 ;  /* 0x00053c1801007387 */ /* 0x000fe20000100800 */
[----:B0-----:R-:W-:-:S05]  /*3d8c0*/  F2FP.BF16.F32.PACK_AB R13, R154, R229 ;  /* 0x000000e59a0d723e */ /* 0x001fca00000010ff */
[----:B------:R0:W-:Y:S01]  /*3d8d0*/  STL [R1+0x538], R13 ;  /* 0x0005380d01007387 */ /* 0x0001e20000100800 */
[----:B------:R-:W-:-:S05]  /*3d8e0*/  F2FP.BF16.F32.PACK_AB R26, R228, R231 ;  /* 0x000000e7e41a723e */ /* 0x000fca00000010ff */
[----:B------:R1:W-:Y:S01]  /*3d8f0*/  STL [R1+0x534], R26 ;  /* 0x0005341a01007387 */ /* 0x0003e20000100800 */
[----:B0-----:R-:W-:Y:S02]  /*3d900*/  F2FP.BF16.F32.PACK_AB R13, R83, R211 ;  /* 0x000000d3530d723e */ /* 0x001fe400000010ff */
[----:B------:R-:W-:-:S05]  /*3d910*/  F2FP.BF16.F32.PACK_AB R24, R230, R233 ;  /* 0x000000e9e618723e */ /* 0x000fca00000010ff */
[----:B------:R0:W-:Y:S01]  /*3d920*/  STL [R1+0x530], R24 ;  /* 0x0005301801007387 */ /* 0x0001e20000100800 */
[----:B-1----:R-:W-:-:S03]  /*3d930*/  F2FP.BF16.F32.PACK_AB R26, R81, R209 ;  /* 0x000000d1511a723e */ /* 0x002fc600000010ff */
[----:B------:R1:W-:Y:S04]  /*3d940*/  STL [R1+0x52c], R13 ;  /* 0x00052c0d01007387 */ /* 0x0003e80000100800 */
[----:B------:R-:W-:Y:S01]  /*3d950*/  STL [R1+0x528], R26 ;  /* 0x0005281a01007387 */ /* 0x000fe20000100800 */
[----:B0-----:R-:W-:Y:S02]  /*3d960*/  F2FP.BF16.F32.PACK_AB R24, R147, R232 ;  /* 0x000000e89318723e */ /* 0x001fe400000010ff */
[----:B------:R-:W-:Y:S02]  /*3d970*/  F2FP.BF16.F32.PACK_AB R18, R21, R18 ;  /* 0x000000121512723e */ /* 0x000fe400000010ff */
[----:B-1----:R-:W-:Y:S01]  /*3d980*/  F2FP.BF16.F32.PACK_AB R13, R145, R20 ;  /* 0x00000014910d723e */ /* 0x002fe200000010ff */
[----:B------:R0:W-:Y:S01]  /*3d990*/  STL [R1+0x524], R24 ;  /* 0x0005241801007387 */ /* 0x0001e20000100800 */
[----:B--2---:R-:W-:-:S03]  /*3d9a0*/  F2FP.BF16.F32.PACK_AB R16, R19, R16 ;  /* 0x000000101310723e */ /* 0x004fc600000010ff */
[----:B------:R1:W-:Y:S04]  /*3d9b0*/  STL [R1+0x520], R13 ;  /* 0x0005200d01007387 */ /* 0x0003e80000100800 */
[----:B------:R-:W-:Y:S01]  /*3d9c0*/  STL [R1+0x51c], R18 ;  /* 0x00051c1201007387 */ /* 0x000fe20000100800 */
[----:B0-----:R-:W-:-:S03]  /*3d9d0*/  IMAD.MOV.U32 R24, RZ, RZ, R3 ;  /* 0x000000ffff187224 */ /* 0x001fc600078e0003 */
[----:B------:R-:W-:Y:S01]  /*3d9e0*/  STL [R1+0x518], R16 ;  /* 0x0005181001007387 */ /* 0x000fe20000100800 */
[----:B-1----:R-:W-:Y:S02]  /*3d9f0*/  F2FP.BF16.F32.PACK_AB R13, R17, R14 ;  /* 0x0000000e110d723e */ /* 0x002fe400000010ff */
[----:B------:R-:W-:Y:S02]  /*3da00*/  F2FP.BF16.F32.PACK_AB R14, R82, R210 ;  /* 0x000000d2520e723e */ /* 0x000fe400000010ff */
[----:B------:R-:W-:Y:S01]  /*3da10*/  F2FP.BF16.F32.PACK_AB R2, R15, R2 ;  /* 0x000000020f02723e */ /* 0x000fe200000010ff */
[----:B------:R0:W-:Y:S04]  /*3da20*/  STL [R1+0x514], R13 ;  /* 0x0005140d01007387 */ /* 0x0001e80000100800 */
[----:B------:R1:W-:Y:S01]  /*3da30*/  STL [R1+0x510], R2 ;  /* 0x0005100201007387 */ /* 0x0003e20000100800 */
[----:B---3--:R-:W-:-:S03]  /*3da40*/  F2FP.BF16.F32.PACK_AB R0, R144, R0 ;  /* 0x000000009000723e */ /* 0x008fc600000010ff */
[----:B------:R2:W-:Y:S01]  /*3da50*/  STL [R1+0x50c], R14 ;  /* 0x00050c0e01007387 */ /* 0x0005e20000100800 */
[----:B0-----:R-:W-:Y:S02]  /*3da60*/  F2FP.BF16.F32.PACK_AB R13, R80, R208 ;  /* 0x000000d0500d723e */ /* 0x001fe400000010ff */
[----:B-1----:R-:W-:-:S03]  /*3da70*/  F2FP.BF16.F32.PACK_AB R2, R146, R216 ;  /* 0x000000d89202723e */ /* 0x002fc600000010ff */
[----:B------:R-:W-:Y:S04]  /*3da80*/  STL [R1+0x508], R13 ;  /* 0x0005080d01007387 */ /* 0x000fe80000100800 */
[----:B------:R0:W-:Y:S04]  /*3da90*/  STL [R1+0x504], R2 ;  /* 0x0005040201007387 */ /* 0x0001e80000100800 */
[----:B------:R1:W-:Y:S04]  /*3daa0*/  STL [R1+0x500], R0 ;  /* 0x0005000001007387 */ /* 0x0003e80000100800 */
        /* <DEDUP_REMOVED lines=15> */
[----:B--2---:R-:W2:Y:S04]  /*3dba0*/  LDL.LU R14, [R1+0x2d8] ;  /* 0x0002d800010e7983 */ /* 0x004ea80000300800 */
[----:B------:R-:W2:Y:S04]  /*3dbb0*/  LDL.LU R15, [R1+0x4d8] ;  /* 0x0004d800010f7983 */ /* 0x000ea80000300800 */
[----:B0-----:R-:W2:Y:S04]  /*3dbc0*/  LDL.LU R2, [R1+0x2d0] ;  /* 0x0002d00001027983 */ /* 0x001ea80000300800 */
[----:B------:R-:W2:Y:S04]  /*3dbd0*/  LDL.LU R216, [R1+0x4d0] ;  /* 0x0004d00001d87983 */ /* 0x000ea80000300800 */
[----:B-1----:R-:W2:Y:S04]  /*3dbe0*/  LDL.LU R0, [R1+0xcc] ;  /* 0x0000cc0001007983 */ /* 0x002ea80000300800 */
        /* <DEDUP_REMOVED lines=8> */
[----:B------:R-:W2:Y:S01]  /*3dc70*/  LDL.LU R3, [R1+0x4c4] ;  /* 0x0004c40001037983 */ /* 0x000ea20000300800 */
[----:B------:R-:W-:-:S02]  /*3dc80*/  F2FP.BF16.F32.PACK_AB R80, R223, R222 ;  /* 0x000000dedf50723e */ /* 0x000fc400000010ff */
[----:B------:R-:W-:Y:S01]  /*3dc90*/  F2FP.BF16.F32.PACK_AB R13, R225, R224 ;  /* 0x000000e0e10d723e */ /* 0x000fe200000010ff */
[----:B------:R-:W-:Y:S01]  /*3dca0*/  IMAD.MOV.U32 R224, RZ, RZ, R22 ;  /* 0x000000ffffe07224 */ /* 0x000fe200078e0016 */
[----:B------:R-:W-:Y:S01]  /*3dcb0*/  F2FP.BF16.F32.PACK_AB R81, R88, R226 ;  /* 0x000000e25851723e */ /* 0x000fe200000010ff */
[----:B------:R0:W-:Y:S01]  /*3dcc0*/  STL [R1+0x4fc], R80 ;  /* 0x0004fc5001007387 */ /* 0x0001e20000100800 */
[----:B------:R-:W-:Y:S02]  /*3dcd0*/  IMAD.MOV.U32 R226, RZ, RZ, R217 ;  /* 0x000000ffffe27224 */ /* 0x000fe400078e00d9 */
[----:B------:R-:W-:Y:S01]  /*3dce0*/  IMAD.MOV.U32 R88, RZ, RZ, R23 ;  /* 0x000000ffff587224 */ /* 0x000fe200078e0017 */
[----:B------:R1:W-:Y:S01]  /*3dcf0*/  STL [R1+0x4f8], R13 ;  /* 0x0004f80d01007387 */ /* 0x0003e20000100800 */
[----:B------:R-:W-:-:S03]  /*3dd00*/  IMAD.MOV.U32 R225, RZ, RZ, R12 ;  /* 0x000000ffffe17224 */ /* 0x000fc600078e000c */
[----:B------:R-:W-:Y:S01]  /*3dd10*/  STL [R1+0x4f4], R81 ;  /* 0x0004f45101007387 */ /* 0x000fe20000100800 */
[----:B0-----:R-:W-:Y:S02]  /*3dd20*/  F2FP.BF16.F32.PACK_AB R80, R90, R227 ;  /* 0x000000e35a50723e */ /* 0x001fe400000010ff */
[----:B-1----:R-:W-:-:S03]  /*3dd30*/  F2FP.BF16.F32.PACK_AB R13, R79, R207 ;  /* 0x000000cf4f0d723e */ /* 0x002fc600000010ff */
[----:B------:R-:W-:Y:S01]  /*3dd40*/  STL [R1+0x4f0], R80 ;  /* 0x0004f05001007387 */ /* 0x000fe20000100800 */
[----:B------:R-:W-:Y:S02]  /*3dd50*/  F2FP.BF16.F32.PACK_AB R79, R77, R205 ;  /* 0x000000cd4d4f723e */ /* 0x000fe400000010ff */
[----:B------:R-:W-:Y:S01]  /*3dd60*/  F2FP.BF16.F32.PACK_AB R77, R143, R24 ;  /* 0x000000188f4d723e */ /* 0x000fe200000010ff */
[----:B------:R3:W-:Y:S04]  /*3dd70*/  STL [R1+0x3fc], R13 ;  /* 0x0003fc0d01007387 */ /* 0x0007e80000100800 */
[----:B------:R-:W-:Y:S04]  /*3dd80*/  STL [R1+0x3f8], R79 ;  /* 0x0003f84f01007387 */ /* 0x000fe80000100800 */
[----:B------:R-:W-:Y:S01]  /*3dd90*/  STL [R1+0x3f4], R77 ;  /* 0x0003f44d01007387 */ /* 0x000fe20000100800 */
[----:B---3--:R-:W-:-:S05]  /*3dda0*/  F2FP.BF16.F32.PACK_AB R13, R141, R152 ;  /* 0x000000988d0d723e */ /* 0x008fca00000010ff */
[----:B------:R0:W-:Y:S01]  /*3ddb0*/  STL [R1+0x3f0], R13 ;  /* 0x0003f00d01007387 */ /* 0x0001e20000100800 */
[----:B----4-:R-:W-:-:S05]  /*3ddc0*/  F2FP.BF16.F32.PACK_AB R24, R26, R154 ;  /* 0x0000009a1a18723e */ /* 0x010fca00000010ff */
[----:B------:R-:W-:Y:S01]  /*3ddd0*/  STL [R1+0x3ec], R24 ;  /* 0x0003ec1801007387 */ /* 0x000fe20000100800 */
[----:B------:R-:W-:-:S05]  /*3dde0*/  F2FP.BF16.F32.PACK_AB R26, R229, R228 ;  /* 0x000000e4e51a723e */ /* 0x000fca00000010ff */
[----:B------:R1:W-:Y:S01]  /*3ddf0*/  STL [R1+0x3e8], R26 ;  /* 0x0003e81a01007387 */ /* 0x0003e20000100800 */
[----:B0-----:R-:W-:-:S05]  /*3de00*/  F2FP.BF16.F32.PACK_AB R13, R231, R230 ;  /* 0x000000e6e70d723e */ /* 0x001fca00000010ff */
[----:B------:R0:W-:Y:S01]  /*3de10*/  STL [R1+0x3e4], R13 ;  /* 0x0003e40d01007387 */ /* 0x0001e20000100800 */
[----:B-1----:R-:W-:Y:S02]  /*3de20*/  F2FP.BF16.F32.PACK_AB R26, R78, R206 ;  /* 0x000000ce4e1a723e */ /* 0x002fe400000010ff */
[----:B------:R-:W-:-:S05]  /*3de30*/  F2FP.BF16.F32.PACK_AB R24, R233, R232 ;  /* 0x000000e8e918723e */ /* 0x000fca00000010ff */
[----:B------:R1:W-:Y:S01]  /*3de40*/  STL [R1+0x3e0], R24 ;  /* 0x0003e01801007387 */ /* 0x0003e20000100800 */
[----:B0-----:R-:W-:-:S03]  /*3de50*/  F2FP.BF16.F32.PACK_AB R13, R76, R204 ;  /* 0x000000cc4c0d723e */ /* 0x001fc600000010ff */
[----:B------:R-:W-:Y:S04]  /*3de60*/  STL [R1+0x2fc], R26 ;  /* 0x0002fc1a01007387 */ /* 0x000fe80000100800 */
[----:B------:R0:W-:Y:S01]  /*3de70*/  STL [R1+0x2f8], R13 ;  /* 0x0002f80d01007387 */ /* 0x0001e20000100800 */
[----:B-1----:R-:W-:Y:S02]  /*3de80*/  F2FP.BF16.F32.PACK_AB R24, R142, R20 ;  /* 0x000000148e18723e */ /* 0x002fe400000010ff */
[----:B------:R-:W-:-:S03]  /*3de90*/  F2FP.BF16.F32.PACK_AB R20, R140, R21 ;  /* 0x000000158c14723e */ /* 0x000fc600000010ff */
[----:B------:R-:W-:Y:S01]  /*3dea0*/  STL [R1+0x2f4], R24 ;  /* 0x0002f41801007387 */ /* 0x000fe20000100800 */
[----:B0-----:R-:W-:-:S03]  /*3deb0*/  F2FP.BF16.F32.PACK_AB R13, R18, R19 ;  /* 0x00000013120d723e */ /* 0x001fc600000010ff */
[----:B------:R-:W-:Y:S01]  /*3dec0*/  STL [R1+0x2f0], R20 ;  /* 0x0002f01401007387 */ /* 0x000fe20000100800 */
[----:B------:R-:W-:-:S03]  /*3ded0*/  F2FP.BF16.F32.PACK_AB R16, R16, R17 ;  /* 0x000000111010723e */ /* 0x000fc600000010ff */
[----:B------:R0:W-:Y:S01]  /*3dee0*/  STL [R1+0x2ec], R13 ;  /* 0x0002ec0d01007387 */ /* 0x0001e20000100800 */
[----:B--2---:R-:W-:-:S03]  /*3def0*/  F2FP.BF16.F32.PACK_AB R14, R14, R15 ;  /* 0x0000000f0e0e723e */ /* 0x004fc600000010ff */
[----:B------:R-:W-:Y:S04]  /*3df00*/  STL [R1+0x2e8], R16 ;  /* 0x0002e81001007387 */ /* 0x000fe80000100800 */
[----:B------:R1:W-:Y:S01]  /*3df10*/  STL [R1+0x2e4], R14 ;  /* 0x0002e40e01007387 */ /* 0x0003e20000100800 */
[----:B0-----:R-:W-:Y:S02]  /*3df20*/  F2FP.BF16.F32.PACK_AB R13, R2, R216 ;  /* 0x000000d8020d723e */ /* 0x001fe400000010ff */
[----:B------:R-:W-:-:S03]  /*3df30*/  F2FP.BF16.F32.PACK_AB R2, R75, R203 ;  /* 0x000000cb4b02723e */ /* 0x000fc600000010ff */
[----:B------:R0:W-:Y:S01]  /*3df40*/  STL [R1+0x2e0], R13 ;  /* 0x0002e00d01007387 */ /* 0x0001e20000100800 */
[----:B-1----:R-:W-:-:S03]  /*3df50*/  F2FP.BF16.F32.PACK_AB R14, R73, R201 ;  /* 0x000000c9490e723e */ /* 0x002fc600000010ff */
[----:B------:R1:W-:Y:S04]  /*3df60*/  STL [R1+0x2dc], R2 ;  /* 0x0002dc0201007387 */ /* 0x0003e80000100800 */
[----:B------:R-:W-:Y:S01]  /*3df70*/  STL [R1+0x2d8], R14 ;  /* 0x0002d80e01007387 */ /* 0x000fe20000100800 */
[----:B0-----:R-:W-:Y:S02]  /*3df80*/  F2FP.BF16.F32.PACK_AB R13, R139, R0 ;  /* 0x000000008b0d723e */ /* 0x001fe400000010ff */
[----:B------:R-:W-:Y:S02]  /*3df90*/  F2FP.BF16.F32.PACK_AB R0, R10, R9 ;  /* 0x000000090a00723e */ /* 0x000fe400000010ff */
[----:B-1----:R-:W-:Y:S01]  /*3dfa0*/  F2FP.BF16.F32.PACK_AB R2, R137, R11 ;  /* 0x0000000b8902723e */ /* 0x002fe200000010ff */
[----:B------:R-:W-:Y:S01]  /*3dfb0*/  STL [R1+0x2d4], R13 ;  /* 0x0002d40d01007387 */ /* 0x000fe20000100800 */
[----:B------:R-:W-:-:S03]  /*3dfc0*/  F2FP.BF16.F32.PACK_AB R7, R8, R7 ;  /* 0x000000070807723e */ /* 0x000fc600000010ff */
[----:B------:R0:W-:Y:S04]  /*3dfd0*/  STL [R1+0x2d0], R2 ;  /* 0x0002d00201007387 */ /* 0x0001e80000100800 */
[----:B------:R1:W-:Y:S04]  /*3dfe0*/  STL [R1+0x1fc], R0 ;  /* 0x0001fc0001007387 */ /* 0x0003e80000100800 */
[----:B------:R-:W-:Y:S01]  /*3dff0*/  STL [R1+0x1f8], R7 ;  /* 0x0001f80701007387 */ /* 0x000fe20000100800 */
[----:B0-----:R-:W-:Y:S02]  /*3e000*/  F2FP.BF16.F32.PACK_AB R2, R6, R5 ;  /* 0x000000050602723e */ /* 0x001fe400000010ff */
[----:B-1----:R-:W-:-:S03]  /*3e010*/  F2FP.BF16.F32.PACK_AB R0, R4, R3 ;  /* 0x000000030400723e */ /* 0x002fc600000010ff */
[----:B------:R0:W-:Y:S04]  /*3e020*/  STL [R1+0x1f4], R2 ;  /* 0x0001f40201007387 */ /* 0x0001e80000100800 */
[----:B------:R1:W-:Y:S04]  /*3e030*/  STL [R1+0x1f0], R0 ;  /* 0x0001f00001007387 */ /* 0x0003e80000100800 */
[----:B------:R-:W2:Y:S04]  /*3e040*/  LDL.LU R90, [R1+0x1c0] ;  /* 0x0001c000015a7983 */ /* 0x000ea80000300800 */
[----:B------:R-:W2:Y:S04]  /*3e050*/  LDL.LU R227, [R1+0x3c0] ;  /* 0x0003c00001e37983 */ /* 0x000ea80000300800 */
[----:B------:R-:W3:Y:S04]  /*3e060*/  LDL.LU R24, [R1+0x2c8] ;  /* 0x0002c80001187983 */ /* 0x000ee80000300800 */
        /* <DEDUP_REMOVED lines=17> */
[----:B0-----:R-:W4:Y:S04]  /*3e180*/  LDL.LU R2, [R1+0x1b0] ;  /* 0x0001b00001027983 */ /* 0x001f280000300800 */
[----:B------:R-:W4:Y:S04]  /*3e190*/  LDL.LU R216, [R1+0x3b0] ;  /* 0x0003b00001d87983 */ /* 0x000f280000300800 */
[----:B-1----:R-:W4:Y:S04]  /*3e1a0*/  LDL.LU R0, [R1+0x2b8] ;  /* 0x0002b80001007983 */ /* 0x002f280000300800 */
        /* <DEDUP_REMOVED lines=13> */
[----:B------:R-:W-:Y:S01]  /*3e280*/  F2FP.BF16.F32.PACK_AB R74, R74, R202 ;  /* 0x000000ca4a4a723e */ /* 0x000fe200000010ff */
[----:B------:R-:W-:Y:S01]  /*3e290*/  IMAD.MOV.U32 R207, RZ, RZ, R251 ;  /* 0x000000ffffcf7224 */ /* 0x000fe200078e00fb */
[----:B------:R-:W-:-:S02]  /*3e2a0*/  F2FP.BF16.F32.PACK_AB R73, R72, R200 ;  /* 0x000000c84849723e */ /* 0x000fc400000010ff */
[----:B------:R-:W-:Y:S01]  /*3e2b0*/  F2FP.BF16.F32.PACK_AB R13, R138, R225 ;  /* 0x000000e18a0d723e */ /* 0x000fe200000010ff */
[----:B------:R-:W-:Y:S01]  /*3e2c0*/  STL [R1+0x1ec], R74 ;  /* 0x0001ec4a01007387 */ /* 0x000fe20000100800 */
[----:B------:R-:W-:-:S03]  /*3e2d0*/  F2FP.BF16.F32.PACK_AB R72, R136, R224 ;  /* 0x000000e08848723e */ /* 0x000fc600000010ff */
[----:B------:R0:W-:Y:S04]  /*3e2e0*/  STL [R1+0x1e8], R73 ;  /* 0x0001e84901007387 */ /* 0x0001e80000100800 */
[----:B------:R2:W-:Y:S04]  /*3e2f0*/  STL [R1+0x1e4], R13 ;  /* 0x0001e40d01007387 */ /* 0x0005e80000100800 */
[----:B------:R3:W-:Y:S01]  /*3e300*/  STL [R1+0x1e0], R72 ;  /* 0x0001e04801007387 */ /* 0x0007e20000100800 */
[----:B0-----:R-:W-:-:S05]  /*3e310*/  F2FP.BF16.F32.PACK_AB R73, R88, R226 ;  /* 0x000000e25849723e */ /* 0x001fca00000010ff */
[----:B------:R-:W-:Y:S01]  /*3e320*/  STL [R1+0x1dc], R73 ;  /* 0x0001dc4901007387 */ /* 0x000fe20000100800 */
[----:B--2---:R-:W-:-:S05]  /*3e330*/  F2FP.BF16.F32.PACK_AB R13, R90, R227 ;  /* 0x000000e35a0d723e */ /* 0x004fca00000010ff */
[----:B------:R0:W-:Y:S01]  /*3e340*/  STL [R1+0x1d8], R13 ;  /* 0x0001d80d01007387 */ /* 0x0001e20000100800 */
[----:B---3--:R-:W-:-:S05]  /*3e350*/  F2FP.BF16.F32.PACK_AB R72, R24, R152 ;  /* 0x000000981848723e */ /* 0x008fca00000010ff */
[----:B------:R-:W-:Y:S01]  /*3e360*/  STL [R1+0x1d4], R72 ;  /* 0x0001d44801007387 */ /* 0x000fe20000100800 */
[----:B0-----:R-:W-:Y:S02]  /*3e370*/  F2FP.BF16.F32.PACK_AB R13, R71, R199 ;  /* 0x000000c7470d723e */ /* 0x001fe400000010ff */
[----:B----4-:R-:W-:Y:S02]  /*3e380*/  F2FP.BF16.F32.PACK_AB R24, R26, R154 ;  /* 0x0000009a1a18723e */ /* 0x010fe400000010ff */
[----:B------:R-:W-:-:S03]  /*3e390*/  F2FP.BF16.F32.PACK_AB R26, R69, R197 ;  /* 0x000000c5451a723e */ /* 0x000fc600000010ff */
[----:B------:R0:W-:Y:S04]  /*3e3a0*/  STL [R1+0x1d0], R24 ;  /* 0x0001d01801007387 */ /* 0x0001e80000100800 */
[----:B------:R1:W-:Y:S04]  /*3e3b0*/  STL [R1+0x1cc], R13 ;  /* 0x0001cc0d01007387 */ /* 0x0003e80000100800 */
[----:B------:R2:W-:Y:S01]  /*3e3c0*/  STL [R1+0x1c8], R26 ;  /* 0x0001c81a01007387 */ /* 0x0005e20000100800 */
[----:B0-----:R-:W-:Y:S02]  /*3e3d0*/  F2FP.BF16.F32.PACK_AB R24, R135, R229 ;  /* 0x000000e58718723e */ /* 0x001fe400000010ff */
[----:B-1----:R-:W-:-:S03]  /*3e3e0*/  F2FP.BF16.F32.PACK_AB R13, R133, R228 ;  /* 0x000000e4850d723e */ /* 0x002fc600000010ff */
[----:B------:R0:W-:Y:S01]  /*3e3f0*/  STL [R1+0x1c4], R24 ;  /* 0x0001c41801007387 */ /* 0x0001e20000100800 */
[----:B--2---:R-:W-:-:S03]  /*3e400*/  F2FP.BF16.F32.PACK_AB R26, R231, R230 ;  /* 0x000000e6e71a723e */ /* 0x004fc600000010ff */
[----:B------:R1:W-:Y:S04]  /*3e410*/  STL [R1+0x1c0], R13 ;  /* 0x0001c00d01007387 */ /* 0x0003e80000100800 */
[----:B------:R-:W-:Y:S01]  /*3e420*/  STL [R1+0xfc], R26 ;  /* 0x0000fc1a01007387 */ /* 0x000fe20000100800 */
[----:B0-----:R-:W-:Y:S01]  /*3e430*/  F2FP.BF16.F32.PACK_AB R24, R233, R232 ;  /* 0x000000e8e918723e */ /* 0x001fe200000010ff */
[----:B------:R-:W-:Y:S01]  /*3e440*/  IMAD.MOV.U32 R232, RZ, RZ, R250 ;  /* 0x000000ffffe87224 */ /* 0x000fe200078e00fa */
[----:B-1----:R-:W-:-:S03]  /*3e450*/  F2FP.BF16.F32.PACK_AB R13, R20, R21 ;  /* 0x00000015140d723e */ /* 0x002fc600000010ff */
[----:B------:R-:W-:Y:S01]  /*3e460*/  STL [R1+0xf8], R24 ;  /* 0x0000f81801007387 */ /* 0x000fe20000100800 */
[----:B------:R-:W-:-:S03]  /*3e470*/  F2FP.BF16.F32.PACK_AB R18, R18, R19 ;  /* 0x000000131212723e */ /* 0x000fc600000010ff */
[----:B------:R0:W-:Y:S01]  /*3e480*/  STL [R1+0xf4], R13 ;  /* 0x0000f40d01007387 */ /* 0x0001e20000100800 */
[----:B------:R-:W-:-:S03]  /*3e490*/  F2FP.BF16.F32.PACK_AB R19, R70, R198 ;  /* 0x000000c64613723e */ /* 0x000fc600000010ff */
[----:B------:R1:W-:Y:S04]  /*3e4a0*/  STL [R1+0xf0], R18 ;  /* 0x0000f01201007387 */ /* 0x0003e80000100800 */
[----:B------:R-:W-:Y:S01]  /*3e4b0*/  STL [R1+0xec], R19 ;  /* 0x0000ec1301007387 */ /* 0x000fe20000100800 */
[----:B0-----:R-:W-:Y:S02]  /*3e4c0*/  F2FP.BF16.F32.PACK_AB R13, R68, R196 ;  /* 0x000000c4440d723e */ /* 0x001fe400000010ff */
[----:B-1----:R-:W-:-:S03]  /*3e4d0*/  F2FP.BF16.F32.PACK_AB R18, R134, R16 ;  /* 0x000000108612723e */ /* 0x002fc600000010ff */
[----:B------:R0:W-:Y:S01]  /*3e4e0*/  STL [R1+0xe8], R13 ;  /* 0x0000e80d01007387 */ /* 0x0001e20000100800 */
[----:B------:R-:W-:-:S03]  /*3e4f0*/  F2FP.BF16.F32.PACK_AB R16, R132, R17 ;  /* 0x000000118410723e */ /* 0x000fc600000010ff */
[----:B------:R-:W-:Y:S01]  /*3e500*/  STL [R1+0xe4], R18 ;  /* 0x0000e41201007387 */ /* 0x000fe20000100800 */
[----:B------:R-:W-:-:S03]  /*3e510*/  F2FP.BF16.F32.PACK_AB R2, R2, R216 ;  /* 0x000000d80202723e */ /* 0x000fc600000010ff */
[----:B------:R-:W-:Y:S01]  /*3e520*/  STL [R1+0xe0], R16 ;  /* 0x0000e01001007387 */ /* 0x000fe20000100800 */
[----:B0-----:R-:W-:-:S05]  /*3e530*/  F2FP.BF16.F32.PACK_AB R13, R14, R15 ;  /* 0x0000000f0e0d723e */ /* 0x001fca00000010ff */
[----:B------:R-:W-:Y:S01]  /*3e540*/  STL [R1+0xdc], R13 ;  /* 0x0000dc0d01007387 */ /* 0x000fe20000100800 */
[----:B------:R-:W-:-:S03]  /*3e550*/  F2FP.BF16.F32.PACK_AB R0, R0, R11 ;  /* 0x0000000b0000723e */ /* 0x000fc600000010ff */
[----:B------:R0:W-:Y:S04]  /*3e560*/  STL [R1+0xd8], R2 ;  /* 0x0000d80201007387 */ /* 0x0001e80000100800 */
[----:B------:R1:W-:Y:S01]  /*3e570*/  STL [R1+0xd4], R0 ;  /* 0x0000d40001007387 */ /* 0x0003e20000100800 */
[----:B------:R-:W-:Y:S02]  /*3e580*/  F2FP.BF16.F32.PACK_AB R9, R10, R9 ;  /* 0x000000090a09723e */ /* 0x000fe400000010ff */
[----:B------:R-:W-:-:S03]  /*3e590*/  F2FP.BF16.F32.PACK_AB R8, R131, R8 ;  /* 0x000000088308723e */ /* 0x000fc600000010ff */
[----:B------:R-:W-:Y:S01]  /*3e5a0*/  STL [R1+0xd0], R9 ;  /* 0x0000d00901007387 */ /* 0x000fe20000100800 */
[----:B0-----:R-:W-:Y:S02]  /*3e5b0*/  F2FP.BF16.F32.PACK_AB R2, R67, R195 ;  /* 0x000000c34302723e */ /* 0x001fe400000010ff */
[----:B-1----:R-:W-:-:S03]  /*3e5c0*/  F2FP.BF16.F32.PACK_AB R0, R65, R193 ;  /* 0x000000c14100723e */ /* 0x002fc600000010ff */
[----:B------:R0:W-:Y:S04]  /*3e5d0*/  STL [R1+0xcc], R2 ;  /* 0x0000cc0201007387 */ /* 0x0001e80000100800 */
[----:B------:R1:W-:Y:S04]  /*3e5e0*/  STL [R1+0xc8], R0 ;  /* 0x0000c80001007387 */ /* 0x0003e80000100800 */
[----:B------:R-:W-:Y:S01]  /*3e5f0*/  STL [R1+0xc4], R8 ;  /* 0x0000c40801007387 */ /* 0x000fe20000100800 */
[----:B0-----:R-:W-:Y:S02]  /*3e600*/  F2FP.BF16.F32.PACK_AB R2, R129, R7 ;  /* 0x000000078102723e */ /* 0x001fe400000010ff */
[----:B------:R-:W-:-:S02]  /*3e610*/  F2FP.BF16.F32.PACK_AB R3, R4, R3 ;  /* 0x000000030403723e */ /* 0x000fc400000010ff */
[----:B-1----:R-:W-:Y:S01]  /*3e620*/  F2FP.BF16.F32.PACK_AB R0, R6, R5 ;  /* 0x000000050600723e */ /* 0x002fe200000010ff */
[----:B------:R0:W-:Y:S04]  /*3e630*/  STL [R1+0xc0], R2 ;  /* 0x0000c00201007387 */ /* 0x0001e80000100800 */
[----:B------:R1:W-:Y:S04]  /*3e640*/  STL [R1+0xbc], R0 ;  /* 0x0000bc0001007387 */ /* 0x0003e80000100800 */
[----:B------:R-:W-:Y:S01]  /*3e650*/  STL [R1+0xb8], R3 ;  /* 0x0000b80301007387 */ /* 0x000fe20000100800 */
[----:B0-----:R-:W-:-:S02]  /*3e660*/  F2FP.BF16.F32.PACK_AB R2, R217, R23 ;  /* 0x00000017d902723e */ /* 0x001fc400000010ff */
        /* <DEDUP_REMOVED lines=108> */
[----:B0-----:R-:W3:Y:S04]  /*3ed30*/  LDL.LU R2, [R1+0x31c] ;  /* 0x00031c0001027983 */ /* 0x001ee80000300800 */
[----:B------:R-:W3:Y:S01]  /*3ed40*/  LDL.LU R216, [R1+0x114] ;  /* 0x0001140001d87983 */ /* 0x000ee20000300800 */
[----:B------:R-:W-:-:S03]  /*3ed50*/  F2FP.BF16.F32.PACK_AB R251, R66, R194 ;  /* 0x000000c242fb723e */ /* 0x000fc600000010ff */
[----:B-1----:R-:W3:Y:S04]  /*3ed60*/  LDL.LU R0, [R1+0x314] ;  /* 0x0003140001007983 */ /* 0x002ee80000300800 */
[----:B------:R-:W3:Y:S04]  /*3ed70*/  LDL.LU R3, [R1+0x21c] ;  /* 0x00021c0001037983 */ /* 0x000ee80000300800 */
[----:B------:R-:W3:Y:S04]  /*3ed80*/  LDL.LU R217, [R1+0x41c] ;  /* 0x00041c0001d97983 */ /* 0x000ee80000300800 */
[----:B------:R-:W3:Y:S04]  /*3ed90*/  LDL.LU R12, [R1+0x214] ;  /* 0x00021400010c7983 */ /* 0x000ee80000300800 */
[----:B------:R-:W3:Y:S01]  /*3eda0*/  LDL.LU R194, [R1+0x29c] ;  /* 0x00029c0001c27983 */ /* 0x000ee20000300800 */
[----:B------:R-:W-:-:S03]  /*3edb0*/  F2FP.BF16.F32.PACK_AB R250, R64, R192 ;  /* 0x000000c040fa723e */ /* 0x000fc600000010ff */
[----:B------:R-:W3:Y:S01]  /*3edc0*/  LDL.LU R66, [R1+0x354] ;  /* 0x0003540001427983 */ /* 0x000ee20000300800 */
[----:B------:R-:W-:-:S03]  /*3edd0*/  F2FP.BF16.F32.PACK_AB R249, R130, R249 ;  /* 0x000000f982f9723e */ /* 0x000fc600000010ff */
[----:B------:R-:W3:Y:S01]  /*3ede0*/  LDL.LU R192, [R1+0x90] ;  /* 0x0000900001c07983 */ /* 0x000ee20000300800 */
[----:B------:R-:W-:-:S03]  /*3edf0*/  F2FP.BF16.F32.PACK_AB R248, R128, R248 ;  /* 0x000000f880f8723e */ /* 0x000fc600000010ff */
[----:B------:R-:W3:Y:S01]  /*3ee00*/  LDL.LU R64, [R1+0x454] ;  /* 0x0004540001407983 */ /* 0x000ee20000300800 */
[----:B------:R-:W-:-:S03]  /*3ee10*/  F2FP.BF16.F32.PACK_AB R207, R232, R207 ;  /* 0x000000cfe8cf723e */ /* 0x000fc600000010ff */
[----:B------:R-:W3:Y:S01]  /*3ee20*/  LDL.LU R130, [R1+0x380] ;  /* 0x0003800001827983 */ /* 0x000ee20000300800 */
[----:B--2---:R-:W-:Y:S02]  /*3ee30*/  F2FP.BF16.F32.PACK_AB R206, R233, R206 ;  /* 0x000000cee9ce723e */ /* 0x004fe400000010ff */
[----:B----4-:R-:W-:Y:S01]  /*3ee40*/  F2FP.BF16.F32.PACK_AB R204, R203, R204 ;  /* 0x000000cccbcc723e */ /* 0x010fe200000010ff */
[----:B------:R-:W2:Y:S01]  /*3ee50*/  LDL.LU R128, [R1+0x288] ;  /* 0x0002880001807983 */ /* 0x000ea20000300800 */
[----:B------:R-:W-:-:S03]  /*3ee60*/  F2FP.BF16.F32.PACK_AB R203, R63, R191 ;  /* 0x000000bf3fcb723e */ /* 0x000fc600000010ff */
[----:B------:R-:W4:Y:S01]  /*3ee70*/  LDL.LU R232, [R1+0x20e0] ;  /* 0x0020e00001e87983 */ /* 0x000f220000300800 */
[----:B---3--:R-:W-:-:S03]  /*3ee80*/  F2FP.BF16.F32.PACK_AB R205, R202, R205 ;  /* 0x000000cdcacd723e */ /* 0x008fc600000010ff */
[----:B------:R-:W4:Y:S01]  /*3ee90*/  LDL.LU R233, [R1+0x20dc] ;  /* 0x0020dc0001e97983 */ /* 0x000f220000300800 */
[----:B------:R-:W-:-:S03]  /*3eea0*/  F2FP.BF16.F32.PACK_AB R202, R61, R189 ;  /* 0x000000bd3dca723e */ /* 0x000fc600000010ff */
[----:B------:R-:W3:Y:S01]  /*3eeb0*/  LDL.LU R191, [R1+0x398] ;  /* 0x0003980001bf7983 */ /* 0x000ee20000300800 */
[----:B------:R-:W-:-:S03]  /*3eec0*/  F2FP.BF16.F32.PACK_AB R201, R127, R201 ;  /* 0x000000c97fc9723e */ /* 0x000fc600000010ff */
[----:B------:R-:W4:Y:S01]  /*3eed0*/  LDL.LU R63, [R1+0x368] ;  /* 0x00036800013f7983 */ /* 0x000f220000300800 */
[----:B------:R-:W-:-:S03]  /*3eee0*/  F2FP.BF16.F32.PACK_AB R200, R125, R200 ;  /* 0x000000c87dc8723e */ /* 0x000fc600000010ff */
[----:B------:R-:W2:Y:S01]  /*3eef0*/  LDL.LU R189, [R1+0x498] ;  /* 0x0004980001bd7983 */ /* 0x000ea20000300800 */
[----:B------:R-:W-:-:S03]  /*3ef00*/  F2FP.BF16.F32.PACK_AB R199, R230, R199 ;  /* 0x000000c7e6c7723e */ /* 0x000fc600000010ff */
[----:B------:R-:W4:Y:S01]  /*3ef10*/  LDL.LU R61, [R1+0x468] ;  /* 0x00046800013d7983 */ /* 0x000f220000300800 */
[----:B------:R-:W-:-:S03]  /*3ef20*/  F2FP.BF16.F32.PACK_AB R198, R231, R198 ;  /* 0x000000c6e7c6723e */ /* 0x000fc600000010ff */
[----:B------:R-:W4:Y:S01]  /*3ef30*/  LDL.LU R127, [R1+0x434] ;  /* 0x00043400017f7983 */ /* 0x000f220000300800 */
[----:B------:R-:W-:-:S03]  /*3ef40*/  F2FP.BF16.F32.PACK_AB R196, R195, R196 ;  /* 0x000000c4c3c4723e */ /* 0x000fc600000010ff */
[----:B------:R-:W4:Y:S01]  /*3ef50*/  LDL.LU R125, [R1+0x38] ;  /* 0x00003800017d7983 */ /* 0x000f220000300800 */
[----:B------:R-:W-:-:S03]  /*3ef60*/  F2FP.BF16.F32.PACK_AB R195, R62, R190 ;  /* 0x000000be3ec3723e */ /* 0x000fc600000010ff */
[----:B------:R-:W4:Y:S04]  /*3ef70*/  LDL.LU R230, [R1+0x20d8] ;  /* 0x0020d80001e67983 */ /* 0x000f280000300800 */
[----:B------:R-:W4:Y:S04]  /*3ef80*/  LDL.LU R231, [R1+0x20d4] ;  /* 0x0020d40001e77983 */ /* 0x000f280000300800 */
[----:B------:R-:W2:Y:S04]  /*3ef90*/  LDL.LU R190, [R1+0x390] ;  /* 0x0003900001be7983 */ /* 0x000ea80000300800 */
[----:B------:R-:W4:Y:S01]  /*3efa0*/  LDL.LU R62, [R1+0x360] ;  /* 0x00036000013e7983 */ /* 0x000f220000300800 */
[----:B------:R-:W-:-:S02]  /*3efb0*/  F2FP.BF16.F32.PACK_AB R197, R194, R197 ;  /* 0x000000c5c2c5723e */ /* 0x000fc400000010ff */
[----:B------:R-:W-:Y:S02]  /*3efc0*/  F2FP.BF16.F32.PACK_AB R194, R60, R188 ;  /* 0x000000bc3cc2723e */ /* 0x000fe400000010ff */
[----:B------:R-:W4:Y:S01]  /*3efd0*/  LDL.LU R188, [R1+0x298] ;  /* 0x0002980001bc7983 */ /* 0x000f220000300800 */
[----:B------:R-:W-:-:S03]  /*3efe0*/  F2FP.BF16.F32.PACK_AB R193, R126, R193 ;  /* 0x000000c17ec1723e */ /* 0x000fc600000010ff */
[----:B------:R-:W4:Y:S01]  /*3eff0*/  LDL.LU R60, [R1+0x268] ;  /* 0x00026800013c7983 */ /* 0x000f220000300800 */
[----:B------:R-:W-:-:S03]  /*3f000*/  F2FP.BF16.F32.PACK_AB R192, R124, R192 ;  /* 0x000000c07cc0723e */ /* 0x000fc600000010ff */
[----:B------:R-:W4:Y:S04]  /*3f010*/  LDL.LU R126, [R1+0x234] ;  /* 0x00023400017e7983 */ /* 0x000f280000300800 */
[----:B------:R-:W4:Y:S01]  /*3f020*/  LDL.LU R124, [R1+0x30] ;  /* 0x00003000017c7983 */ /* 0x000f220000300800 */
[----:B------:R-:W-:Y:S02]  /*3f030*/  F2FP.BF16.F32.PACK_AB R145, R123, R145 ;  /* 0x000000917b91723e */ /* 0x000fe400000010ff */
[----:B------:R-:W-:Y:S02]  /*3f040*/  F2FP.BF16.F32.PACK_AB R144, R121, R144 ;  /* 0x000000907990723e */ /* 0x000fe400000010ff */
[----:B------:R-:W-:Y:S02]  /*3f050*/  F2FP.BF16.F32.PACK_AB R143, R154, R143 ;  /* 0x0000008f9a8f723e */ /* 0x000fe400000010ff */
[----:B------:R-:W-:-:S02]  /*3f060*/  F2FP.BF16.F32.PACK_AB R142, R26, R142 ;  /* 0x0000008e1a8e723e */ /* 0x000fc400000010ff */
[----:B---3--:R-:W-:Y:S02]  /*3f070*/  F2FP.BF16.F32.PACK_AB R191, R228, R191 ;  /* 0x000000bfe4bf723e */ /* 0x008fe400000010ff */
[----:B------:R-:W3:Y:S01]  /*3f080*/  LDL.LU R228, [R1+0x20d0] ;  /* 0x0020d00001e47983 */ /* 0x000ee20000300800 */
[----:B------:R-:W-:Y:S02]  /*3f090*/  F2FP.BF16.F32.PACK_AB R140, R135, R140 ;  /* 0x0000008c878c723e */ /* 0x000fe400000010ff */
[----:B------:R-:W-:Y:S02]  /*3f0a0*/  F2FP.BF16.F32.PACK_AB R135, R58, R186 ;  /* 0x000000ba3a87723e */ /* 0x000fe400000010ff */
[----:B------:R-:W-:Y:S02]  /*3f0b0*/  F2FP.BF16.F32.PACK_AB R141, R134, R141 ;  /* 0x0000008d868d723e */ /* 0x000fe400000010ff */
[----:B------:R-:W-:Y:S02]  /*3f0c0*/  F2FP.BF16.F32.PACK_AB R134, R56, R184 ;  /* 0x000000b83886723e */ /* 0x000fe400000010ff */
[----:B--2---:R-:W-:-:S02]  /*3f0d0*/  F2FP.BF16.F32.PACK_AB R190, R229, R190 ;  /* 0x000000bee5be723e */ /* 0x004fc400000010ff */
[----:B------:R-:W3:Y:S01]  /*3f0e0*/  LDL.LU R229, [R1+0x20cc] ;  /* 0x0020cc0001e57983 */ /* 0x000ee20000300800 */
[----:B----4-:R-:W-:Y:S02]  /*3f0f0*/  F2FP.BF16.F32.PACK_AB R189, R188, R189 ;  /* 0x000000bdbcbd723e */ /* 0x010fe400000010ff */
[----:B------:R-:W-:Y:S02]  /*3f100*/  F2FP.BF16.F32.PACK_AB R188, R146, R147 ;  /* 0x0000009392bc723e */ /* 0x000fe400000010ff */
[----:B------:R-:W-:Y:S02]  /*3f110*/  F2FP.BF16.F32.PACK_AB R147, R59, R187 ;  /* 0x000000bb3b93723e */ /* 0x000fe400000010ff */
[----:B------:R-:W2:Y:S01]  /*3f120*/  LDL.LU R59, [R1+0x37c] ;  /* 0x00037c00013b7983 */ /* 0x000ea20000300800 */
[----:B------:R-:W-:-:S03]  /*3f130*/  F2FP.BF16.F32.PACK_AB R146, R57, R185 ;  /* 0x000000b93992723e */ /* 0x000fc600000010ff */
[----:B------:R-:W4:Y:S04]  /*3f140*/  LDL.LU R187, [R1+0x128] ;  /* 0x0001280001bb7983 */ /* 0x000f280000300800 */
[----:B------:R-:W3:Y:S04]  /*3f150*/  LDL.LU R57, [R1+0x47c] ;  /* 0x00047c0001397983 */ /* 0x000ee80000300800 */
[----:B------:R-:W4:Y:S04]  /*3f160*/  LDL.LU R185, [R1+0x20] ;  /* 0x0000200001b97983 */ /* 0x000f280000300800 */
[----:B------:R-:W4:Y:S04]  /*3f170*/  LDL.LU R123, [R1+0x28] ;  /* 0x00002800017b7983 */ /* 0x000f280000300800 */
[----:B------:R-:W4:Y:S04]  /*3f180*/  LDL.LU R121, [R1+0x224] ;  /* 0x0002240001797983 */ /* 0x000f280000300800 */
[----:B------:R-:W4:Y:S04]  /*3f190*/  LDL.LU R154, [R1+0x20c8] ;  /* 0x0020c800019a7983 */ /* 0x000f280000300800 */
[----:B------:R-:W4:Y:S04]  /*3f1a0*/  LDL.LU R26, [R1+0x20c4] ;  /* 0x0020c400011a7983 */ /* 0x000f280000300800 */
[----:B------:R-:W3:Y:S04]  /*3f1b0*/  LDL.LU R58, [R1+0x374] ;  /* 0x00037400013a7983 */ /* 0x000ee80000300800 */
[----:B------:R-:W4:Y:S04]  /*3f1c0*/  LDL.LU R186, [R1+0x22c] ;  /* 0x00022c0001ba7983 */ /* 0x000f280000300800 */
[----:B------:R-:W4:Y:S01]  /*3f1d0*/  LDL.LU R56, [R1+0x27c] ;  /* 0x00027c0001387983 */ /* 0x000f220000300800 */
[----:B------:R-:W-:-:S02]  /*3f1e0*/  F2FP.BF16.F32.PACK_AB R133, R122, R133 ;  /* 0x000000857a85723e */ /* 0x000fc400000010ff */
[----:B------:R-:W-:Y:S01]  /*3f1f0*/  F2FP.BF16.F32.PACK_AB R132, R120, R132 ;  /* 0x000000847884723e */ /* 0x000fe200000010ff */
[----:B------:R-:W4:Y:S01]  /*3f200*/  LDL.LU R184, [R1+0x124] ;  /* 0x0001240001b87983 */ /* 0x000f220000300800 */
[----:B------:R-:W-:Y:S02]  /*3f210*/  F2FP.BF16.F32.PACK_AB R131, R152, R131 ;  /* 0x000000839883723e */ /* 0x000fe400000010ff */
[----:B------:R-:W-:Y:S01]  /*3f220*/  F2FP.BF16.F32.PACK_AB R129, R128, R129 ;  /* 0x000000818081723e */ /* 0x000fe200000010ff */
[----:B------:R-:W4:Y:S01]  /*3f230*/  LDL.LU R122, [R1+0x12c] ;  /* 0x00012c00017a7983 */ /* 0x000f220000300800 */
[----:B------:R-:W-:Y:S02]  /*3f240*/  F2FP.BF16.F32.PACK_AB R130, R24, R130 ;  /* 0x000000821882723e */ /* 0x000fe400000010ff */
[----:B------:R-:W-:Y:S01]  /*3f250*/  F2FP.BF16.F32.PACK_AB R128, R11, R10 ;  /* 0x0000000a0b80723e */ /* 0x000fe200000010ff */
[----:B------:R-:W4:Y:S01]  /*3f260*/  LDL.LU R120, [R1+0x24] ;  /* 0x0000240001787983 */ /* 0x000f220000300800 */
        /* <DEDUP_REMOVED lines=9> */
[----:B------:R-:W4:Y:S04]  /*3f300*/  LDL.LU R181, [R1+0x230] ;  /* 0x0002300001b57983 */ /* 0x000f280000300800 */
[----:B------:R-:W4:Y:S04]  /*3f310*/  LDL.LU R119, [R1+0x238] ;  /* 0x0002380001777983 */ /* 0x000f280000300800 */
[----:B------:R-:W4:Y:S01]  /*3f320*/  LDL.LU R117, [R1+0x130] ;  /* 0x0001300001757983 */ /* 0x000f220000300800 */
[----:B------:R-:W-:-:S02]  /*3f330*/  F2FP.BF16.F32.PACK_AB R5, R118, R5 ;  /* 0x000000057605723e */ /* 0x000fc400000010ff */
[----:B------:R-:W-:Y:S02]  /*3f340*/  F2FP.BF16.F32.PACK_AB R4, R116, R4 ;  /* 0x000000047404723e */ /* 0x000fe400000010ff */
[----:B------:R-:W-:Y:S02]  /*3f350*/  F2FP.BF16.F32.PACK_AB R19, R226, R19 ;  /* 0x00000013e213723e */ /* 0x000fe400000010ff */
[----:B------:R-:W-:Y:S02]  /*3f360*/  F2FP.BF16.F32.PACK_AB R17, R16, R17 ;  /* 0x000000111011723e */ /* 0x000fe400000010ff */
[----:B------:R-:W-:Y:S02]  /*3f370*/  F2FP.BF16.F32.PACK_AB R18, R88, R18 ;  /* 0x000000125812723e */ /* 0x000fe400000010ff */
[----:B------:R-:W-:Y:S02]  /*3f380*/  F2FP.BF16.F32.PACK_AB R16, R23, R22 ;  /* 0x000000161710723e */ /* 0x000fe400000010ff */
[----:B------:R-:W-:-:S02]  /*3f390*/  F2FP.BF16.F32.PACK_AB R23, R51, R179 ;  /* 0x000000b33317723e */ /* 0x000fc400000010ff */
[----:B--2---:R-:W-:Y:S02]  /*3f3a0*/  F2FP.BF16.F32.PACK_AB R59, R227, R59 ;  /* 0x0000003be33b723e */ /* 0x004fe400000010ff */
[----:B------:R-:W2:Y:S01]  /*3f3b0*/  LDL.LU R227, [R1+0x20b8] ;  /* 0x0020b80001e37983 */ /* 0x000ea20000300800 */
[----:B---3--:R-:W-:-:S03]  /*3f3c0*/  F2FP.BF16.F32.PACK_AB R58, R90, R58 ;  /* 0x0000003a5a3a723e */ /* 0x008fc600000010ff */
[----:B------:R-:W2:Y:S01]  /*3f3d0*/  LDL.LU R90, [R1+0x20b4] ;  /* 0x0020b400015a7983 */ /* 0x000ea20000300800 */
[----:B----4-:R-:W-:Y:S02]  /*3f3e0*/  F2FP.BF16.F32.PACK_AB R57, R56, R57 ;  /* 0x000000393839723e */ /* 0x010fe400000010ff */
[----:B------:R-:W-:Y:S02]  /*3f3f0*/  F2FP.BF16.F32.PACK_AB R56, R7, R6 ;  /* 0x000000060738723e */ /* 0x000fe400000010ff */
[----:B------:R-:W-:Y:S02]  /*3f400*/  F2FP.BF16.F32.PACK_AB R7, R54, R182 ;  /* 0x000000b63607723e */ /* 0x000fe400000010ff */
[----:B------:R-:W3:Y:S01]  /*3f410*/  LDL.LU R54, [R1+0x364] ;  /* 0x0003640001367983 */ /* 0x000ee20000300800 */
[----:B------:R-:W-:-:S03]  /*3f420*/  F2FP.BF16.F32.PACK_AB R6, R52, R180 ;  /* 0x000000b43406723e */ /* 0x000fc600000010ff */
[----:B------:R-:W4:Y:S04]  /*3f430*/  LDL.LU R182, [R1+0x138] ;  /* 0x0001380001b67983 */ /* 0x000f280000300800 */
[----:B------:R-:W2:Y:S04]  /*3f440*/  LDL.LU R52, [R1+0x464] ;  /* 0x0004640001347983 */ /* 0x000ea80000300800 */
[----:B------:R-:W4:Y:S04]  /*3f450*/  LDL.LU R180, [R1+0x43c] ;  /* 0x00043c0001b47983 */ /* 0x000f280000300800 */
[----:B------:R-:W4:Y:S04]  /*3f460*/  LDL.LU R118, [R1+0x23c] ;  /* 0x00023c0001767983 */ /* 0x000f280000300800 */
[----:B------:R-:W4:Y:S04]  /*3f470*/  LDL.LU R116, [R1+0x334] ;  /* 0x0003340001747983 */ /* 0x000f280000300800 */
[----:B------:R-:W4:Y:S04]  /*3f480*/  LDL.LU R226, [R1+0x20b0] ;  /* 0x0020b00001e27983 */ /* 0x000f280000300800 */
[----:B------:R-:W4:Y:S04]  /*3f490*/  LDL.LU R88, [R1+0x20ac] ;  /* 0x0020ac0001587983 */ /* 0x000f280000300800 */
        /* <DEDUP_REMOVED lines=11> */
[----:B------:R-:W4:Y:S01]  /*3f550*/  LDL.LU R224, [R1+0x20a8] ;  /* 0x0020a80001e07983 */ /* 0x000f220000300800 */
[----:B---3--:R-:W-:-:S03]  /*3f560*/  F2FP.BF16.F32.PACK_AB R54, R225, R54 ;  /* 0x00000036e136723e */ /* 0x008fc600000010ff */
[----:B------:R-:W3:Y:S04]  /*3f570*/  LDL.LU R225, [R1+0x20a4] ;  /* 0x0020a40001e17983 */ /* 0x000ee80000300800 */
[----:B------:R-:W3:Y:S01]  /*3f580*/  LDL.LU R222, [R1+0x20a0] ;  /* 0x0020a00001de7983 */ /* 0x000ee20000300800 */
[----:B--2---:R-:W-:Y:S02]  /*3f590*/  F2FP.BF16.F32.PACK_AB R52, R51, R52 ;  /* 0x000000343334723e */ /* 0x004fe400000010ff */
[----:B------:R-:W-:Y:S02]  /*3f5a0*/  F2FP.BF16.F32.PACK_AB R51, R50, R178 ;  /* 0x000000b23233723e */ /* 0x000fe400000010ff */
[----:B------:R-:W2:Y:S01]  /*3f5b0*/  LDL.LU R178, [R1+0x3c] ;  /* 0x00003c0001b27983 */ /* 0x000ea20000300800 */
[----:B------:R-:W-:-:S03]  /*3f5c0*/  F2FP.BF16.F32.PACK_AB R50, R48, R176 ;  /* 0x000000b03032723e */ /* 0x000fc600000010ff */
[----:B------:R-:W3:Y:S01]  /*3f5d0*/  LDL.LU R48, [R1+0x60] ;  /* 0x0000600001307983 */ /* 0x000ee20000300800 */
[----:B----4-:R-:W-:-:S03]  /*3f5e0*/  F2FP.BF16.F32.PACK_AB R49, R114, R49 ;  /* 0x000000317231723e */ /* 0x010fc600000010ff */
[----:B------:R-:W4:Y:S01]  /*3f5f0*/  LDL.LU R176, [R1+0x240] ;  /* 0x0002400001b07983 */ /* 0x000f220000300800 */
[----:B------:R-:W-:Y:S02]  /*3f600*/  F2FP.BF16.F32.PACK_AB R63, R223, R63 ;  /* 0x0000003fdf3f723e */ /* 0x000fe400000010ff */
[----:B------:R-:W-:Y:S01]  /*3f610*/  F2FP.BF16.F32.PACK_AB R61, R60, R61 ;  /* 0x0000003d3c3d723e */ /* 0x000fe200000010ff */
[----:B------:R-:W4:Y:S01]  /*3f620*/  LDL.LU R114, [R1+0x248] ;  /* 0x0002480001727983 */ /* 0x000f220000300800 */
[----:B------:R-:W-:Y:S02]  /*3f630*/  F2FP.BF16.F32.PACK_AB R62, R220, R62 ;  /* 0x0000003edc3e723e */ /* 0x000fe400000010ff */
[----:B------:R-:W-:Y:S02]  /*3f640*/  F2FP.BF16.F32.PACK_AB R60, R70, R71 ;  /* 0x00000047463c723e */ /* 0x000fe400000010ff */
[----:B------:R-:W-:Y:S02]  /*3f650*/  F2FP.BF16.F32.PACK_AB R71, R47, R175 ;  /* 0x000000af2f47723e */ /* 0x000fe400000010ff */
[----:B---3--:R-:W-:-:S02]  /*3f660*/  F2FP.BF16.F32.PACK_AB R48, R112, R48 ;  /* 0x000000307030723e */ /* 0x008fc400000010ff */
[----:B------:R-:W3:Y:S04]  /*3f670*/  LDL.LU R112, [R1+0x140] ;  /* 0x0001400001707983 */ /* 0x000ee80000300800 */
[----:B------:R-:W3:Y:S04]  /*3f680*/  LDL.LU R223, [R1+0x209c] ;  /* 0x00209c0001df7983 */ /* 0x000ee80000300800 */
[----:B------:R-:W3:Y:S04]  /*3f690*/  LDL.LU R220, [R1+0x2098] ;  /* 0x0020980001dc7983 */ /* 0x000ee80000300800 */
[----:B------:R-:W2:Y:S01]  /*3f6a0*/  LDL.LU R47, [R1+0x254] ;  /* 0x00025400012f7983 */ /* 0x000ea20000300800 */
[----:B------:R-:W-:-:S03]  /*3f6b0*/  F2FP.BF16.F32.PACK_AB R70, R45, R173 ;  /* 0x000000ad2d46723e */ /* 0x000fc600000010ff */
[----:B------:R-:W3:Y:S01]  /*3f6c0*/  LDL.LU R175, [R1+0x148] ;  /* 0x0001480001af7983 */ /* 0x000ee20000300800 */
[----:B------:R-:W-:-:S03]  /*3f6d0*/  F2FP.BF16.F32.PACK_AB R69, R111, R69 ;  /* 0x000000456f45723e */ /* 0x000fc600000010ff */
[----:B------:R-:W4:Y:S01]  /*3f6e0*/  LDL.LU R45, [R1+0x58] ;  /* 0x00005800012d7983 */ /* 0x000f220000300800 */
[----:B------:R-:W-:-:S03]  /*3f6f0*/  F2FP.BF16.F32.PACK_AB R68, R109, R68 ;  /* 0x000000446d44723e */ /* 0x000fc600000010ff */
[----:B------:R-:W3:Y:S01]  /*3f700*/  LDL.LU R173, [R1+0x40] ;  /* 0x0000400001ad7983 */ /* 0x000ee20000300800 */
[----:B------:R-:W-:-:S03]  /*3f710*/  F2FP.BF16.F32.PACK_AB R67, R221, R67 ;  /* 0x00000043dd43723e */ /* 0x000fc600000010ff */
[----:B------:R-:W3:Y:S01]  /*3f720*/  LDL.LU R111, [R1+0x48] ;  /* 0x00004800016f7983 */ /* 0x000ee20000300800 */
[----:B------:R-:W-:-:S03]  /*3f730*/  F2FP.BF16.F32.PACK_AB R66, R218, R66 ;  /* 0x00000042da42723e */ /* 0x000fc600000010ff */
[----:B------:R-:W3:Y:S01]  /*3f740*/  LDL.LU R109, [R1+0x244] ;  /* 0x00024400016d7983 */ /* 0x000ee20000300800 */
[----:B------:R-:W-:-:S03]  /*3f750*/  F2FP.BF16.F32.PACK_AB R65, R219, R65 ;  /* 0x00000041db41723e */ /* 0x000fc600000010ff */
[----:B------:R-:W3:Y:S04]  /*3f760*/  LDL.LU R221, [R1+0x2094] ;  /* 0x0020940001dd7983 */ /* 0x000ee80000300800 */
[----:B------:R-:W3:Y:S04]  /*3f770*/  LDL.LU R218, [R1+0x2090] ;  /* 0x0020900001da7983 */ /* 0x000ee80000300800 */
[----:B------:R-:W3:Y:S01]  /*3f780*/  LDL.LU R219, [R1+0x208c] ;  /* 0x00208c0001db7983 */ /* 0x000ee20000300800 */
[----:B--2---:R-:W-:Y:S02]  /*3f790*/  F2FP.BF16.F32.PACK_AB R64, R47, R64 ;  /* 0x000000402f40723e */ /* 0x004fe400000010ff */
[----:B------:R-:W-:-:S02]  /*3f7a0*/  F2FP.BF16.F32.PACK_AB R47, R46, R174 ;  /* 0x000000ae2e2f723e */ /* 0x000fc400000010ff */
[----:B------:R-:W2:Y:S01]  /*3f7b0*/  LDL.LU R174, [R1+0x24c] ;  /* 0x00024c0001ae7983 */ /* 0x000ea20000300800 */
[----:B------:R-:W-:-:S03]  /*3f7c0*/  F2FP.BF16.F32.PACK_AB R46, R44, R172 ;  /* 0x000000ac2c2e723e */ /* 0x000fc600000010ff */
[----:B------:R-:W3:Y:S01]  /*3f7d0*/  LDL.LU R44, [R1+0x50] ;  /* 0x00005000012c7983 */ /* 0x000ee20000300800 */
[----:B----4-:R-:W-:-:S03]  /*3f7e0*/  F2FP.BF16.F32.PACK_AB R45, R110, R45 ;  /* 0x0000002d6e2d723e */ /* 0x010fc600000010ff */
[----:B------:R-:W4:Y:S04]  /*3f7f0*/  LDL.LU R172, [R1+0x144] ;  /* 0x0001440001ac7983 */ /* 0x000f280000300800 */
[----:B------:R-:W2:Y:S01]  /*3f800*/  LDL.LU R110, [R1+0x14c] ;  /* 0x00014c00016e7983 */ /* 0x000ea20000300800 */
[----:B------:R-:W-:Y:S02]  /*3f810*/  F2FP.BF16.F32.PACK_AB R75, R13, R75 ;  /* 0x0000004b0d4b723e */ /* 0x000fe400000010ff */
[----:B---3--:R-:W-:Y:S02]  /*3f820*/  F2FP.BF16.F32.PACK_AB R44, R108, R44 ;  /* 0x0000002c6c2c723e */ /* 0x008fe400000010ff */
[----:B------:R-:W3:Y:S04]  /*3f830*/  LDL.LU R108, [R1+0x150] ;  /* 0x00015000016c7983 */ /* 0x000ee80000300800 */
[----:B------:R1:W5:Y:S01]  /*3f840*/  LDL.LU R13, [R1+0x2088] ;  /* 0x00208800010d7983 */ /* 0x0003620000300800 */
[----:B------:R-:W-:-:S02]  /*3f850*/  F2FP.BF16.F32.PACK_AB R73, R72, R73 ;  /* 0x000000494849723e */ /* 0x000fc400000010ff */
[----:B------:R-:W-:Y:S02]  /*3f860*/  F2FP.BF16.F32.PACK_AB R72, R82, R83 ;  /* 0x000000535248723e */ /* 0x000fe400000010ff */
[----:B------:R-:W-:Y:S02]  /*3f870*/  F2FP.BF16.F32.PACK_AB R83, R43, R171 ;  /* 0x000000ab2b53723e */ /* 0x000fe400000010ff */
[----:B------:R-:W-:Y:S02]  /*3f880*/  F2FP.BF16.F32.PACK_AB R82, R41, R169 ;  /* 0x000000a92952723e */ /* 0x000fe400000010ff */
[----:B------:R-:W-:Y:S02]  /*3f890*/  F2FP.BF16.F32.PACK_AB R43, R42, R170 ;  /* 0x000000aa2a2b723e */ /* 0x000fe400000010ff */
[----:B------:R-:W-:Y:S02]  /*3f8a0*/  F2FP.BF16.F32.PACK_AB R81, R107, R81 ;  /* 0x000000516b51723e */ /* 0x000fe400000010ff */
        /* <DEDUP_REMOVED lines=11> */
[----:B--2---:R-:W-:Y:S02]  /*3f960*/  F2FP.BF16.F32.PACK_AB R79, R110, R79 ;  /* 0x0000004f6e4f723e */ /* 0x004fe400000010ff */
        /* <DEDUP_REMOVED lines=33> */
[----:B----4-:R-:W-:Y:S02]  /*3fb80*/  F2FP.BF16.F32.PACK_AB R78, R172, R78 ;  /* 0x0000004eac4e723e */ /* 0x010fe400000010ff */
        /* <DEDUP_REMOVED lines=25> */
[----:B---3--:R-:W-:Y:S02]  /*3fd20*/  F2FP.BF16.F32.PACK_AB R74, R108, R74 ;  /* 0x0000004a6c4a723e */ /* 0x008fe400000010ff */
[----:B------:R-:W-:-:S02]  /*3fd30*/  F2FP.BF16.F32.PACK_AB R108, R101, R113 ;  /* 0x00000071656c723e */ /* 0x000fc400000010ff */
[----:B------:R-:W-:Y:S02]  /*3fd40*/  F2FP.BF16.F32.PACK_AB R101, R95, R215 ;  /* 0x000000d75f65723e */ /* 0x000fe400000010ff */
[----:B------:R-:W-:Y:S02]  /*3fd50*/  F2FP.BF16.F32.PACK_AB R113, R91, R237 ;  /* 0x000000ed5b71723e */ /* 0x000fe400000010ff */
[----:B------:R-:W-:Y:S02]  /*3fd60*/  F2FP.BF16.F32.PACK_AB R95, R245, R244 ;  /* 0x000000f4f55f723e */ /* 0x000fe400000010ff */
[----:B-1----:R-:W-:-:S07]  /*3fd70*/  F2FP.BF16.F32.PACK_AB R91, R225, R224 ;  /* 0x000000e0e15b723e */ /* 0x002fce00000010ff */
.L_x_0:
[----:B------:R-:W1:Y:S01]  /*3fd80*/  S2R R0, SR_TID.X ;  /* 0x0000000000007919 */ /* 0x000e620000002100 */
[----:B------:R-:W-:Y:S01]  /*3fd90*/  MOV R15, 0x400 ;  /* 0x00000400000f7802 */ /* 0x000fe20000000f00 */
[----:B------:R-:W2:Y:S01]  /*3fda0*/  S2R R152, SR_CgaCtaId ;  /* 0x0000000000987919 */ /* 0x000ea20000008800 */
[----:B------:R-:W-:Y:S06]  /*3fdb0*/  BAR.SYNC.DEFER_BLOCKING 0x0 ;  /* 0x0000000000007b1d */ /* 0x000fec0000010000 */
[----:B------:R-:W3:Y:S01]  /*3fdc0*/  S2R R14, SR_TID.X ;  /* 0x00000000000e7919 */ /* 0x000ee20000002100 */
[----:B-1---5:R-:W-:-:S02]  /*3fdd0*/  IMAD.SHL.U32 R3, R0, 0x10, RZ ;  /* 0x0000001000037824 */ /* 0x022fc400078e00ff */
[----:B------:R-:W-:Y:S01]  /*3fde0*/  IMAD.SHL.U32 R2, R0, 0x40, RZ ;  /* 0x0000004000027824 */ /* 0x000fe200078e00ff */
[----:B--2---:R-:W-:Y:S01]  /*3fdf0*/  LEA R15, R152, R15, 0x18 ;  /* 0x0000000f980f7211 */ /* 0x004fe200078ec0ff */
[----:B------:R-:W-:Y:S01]  /*3fe00*/  IMAD.SHL.U32 R12, R0, 0x8, RZ ;  /* 0x00000008000c7824 */ /* 0x000fe200078e00ff */
[----:B------:R-:W-:Y:S02]  /*3fe10*/  LOP3.LUT R3, R3, 0xf0, RZ, 0xc0, !PT ;  /* 0x000000f003037812 */ /* 0x000fe400078ec0ff */
[----:B------:R-:W-:-:S04]  /*3fe20*/  LOP3.LUT R2, R2, 0x400, RZ, 0xc0, !PT ;  /* 0x0000040002027812 */ /* 0x000fc800078ec0ff */
[----:B------:R-:W-:Y:S02]  /*3fe30*/  IADD3 R0, R2, R15, R3 ;  /* 0x0000000f02007210 */ /* 0x000fe40007ffe003 */
[----:B------:R-:W-:Y:S02]  /*3fe40*/  LOP3.LUT R2, R12, 0x300, RZ, 0xc0, !PT ;  /* 0x000003000c027812 */ /* 0x000fe400078ec0ff */
[----:B---3--:R-:W-:Y:S01]  /*3fe50*/  LOP3.LUT R14, R14, 0x7f, RZ, 0xc0, !PT ;  /* 0x0000007f0e0e7812 */ /* 0x008fe200078ec0ff */
[----:B------:R-:W1:Y:S02]  /*3fe60*/  LDC R12, c[0x0][0x228] ;  /* 0x00008a00ff0c7b82 */ /* 0x000e640000000800 */
[----:B------:R-:W-:Y:S02]  /*3fe70*/  IMAD.IADD R0, R0, 0x1, R2 ;  /* 0x0000000100007824 */ /* 0x000fe400078e0202 */
[----:B------:R-:W-:-:S03]  /*3fe80*/  IMAD R14, R14, 0x10, R15 ;  /* 0x000000100e0e7824 */ /* 0x000fc600078e020f */
[----:B------:R-:W-:Y:S01]  /*3fe90*/  STSM.16.M88.4 [R0], R88 ;  /* 0x0000005800007844 */ /* 0x000fe20000000200 */
[----:B------:R-:W-:Y:S06]  /*3fea0*/  BAR.SYNC.DEFER_BLOCKING 0x0 ;  /* 0x0000000000007b1d */ /* 0x000fec0000010000 */
[----:B------:R-:W-:Y:S04]  /*3feb0*/  STL [R1+0x88], R14 ;  /* 0x0000880e01007387 */ /* 0x000fe80000100800 */
[----:B------:R-:W2:Y:S01]  /*3fec0*/  LDS.128 R88, [R14] ;  /* 0x000000000e587984 */ /* 0x000ea20000000c00 */
[----:B------:R-:W-:Y:S06]  /*3fed0*/  BAR.SYNC.DEFER_BLOCKING 0x0 ;  /* 0x0000000000007b1d */ /* 0x000fec0000010000 */
[----:B------:R-:W-:Y:S02]  /*3fee0*/  STSM.16.M88.4 [R0], R24 ;  /* 0x0000001800007844 */ /* 0x000fe40000000200 */
[----:B------:R-:W-:Y:S06]  /*3fef0*/  BAR.SYNC.DEFER_BLOCKING 0x0 ;  /* 0x0000000000007b1d */ /* 0x000fec0000010000 */
[----:B--2---:R-:W-:Y:S04]  /*3ff00*/  STL.64 [R1+0x20], R88 ;  /* 0x0000205801007387 */ /* 0x004fe80000100a00 */
[----:B------:R-:W-:Y:S04]  /*3ff10*/  STL.64 [R1+0x28], R90 ;  /* 0x0000285a01007387 */ /* 0x000fe80000100a00 */
[----:B------:R-:W2:Y:S01]  /*3ff20*/  LDS.128 R88, [R14] ;  /* 0x000000000e587984 */ /* 0x000ea20000000c00 */
[----:B------:R-:W-:Y:S06]  /*3ff30*/  BAR.SYNC.DEFER_BLOCKING 0x0 ;  /* 0x0000000000007b1d */ /* 0x000fec0000010000 */
[----:B------:R-:W-:Y:S02]  /*3ff40*/  STSM.16.M88.4 [R0], R120 ;  /* 0x0000007800007844 */ /* 0x000fe40000000200 */
[----:B------:R-:W-:Y:S06]  /*3ff50*/  BAR.SYNC.DEFER_BLOCKING 0x0 ;  /* 0x0000000000007b1d */ /* 0x000fec0000010000 */
[----:B--2---:R-:W-:Y:S01]  /*3ff60*/  STL.64 [R1+0x10], R88 ;  /* 0x0000105801007387 */ /* 0x004fe20000100a00 */
[----:B------:R-:W-:-:S03]  /*3ff70*/  IMAD.MOV.U32 R2, RZ, RZ, R90 ;  /* 0x000000ffff027224 */ /* 0x000fc600078e005a */
[----:B------:R-:W-:Y:S04]  /*3ff80*/  STL [R1+0x1c], R91 ;  /* 0x00001c5b01007387 */ /* 0x000fe80000100800 */
[----:B------:R-:W2:Y:S04]  /*3ff90*/  LDL.LU R164, [R1+0xf0] ;  /* 0x0000f00001a47983 */ /* 0x000ea80000300800 */
[----:B------:R-:W3:Y:S01]  /*3ffa0*/  LDS.128 R24, [R14] ;  /* 0x000000000e187984 */ /* 0x000ee20000000c00 */
[----:B------:R-:W-:Y:S06]  /*3ffb0*/  BAR.SYNC.DEFER_BLOCKING 0x0 ;  /* 0x0000000000007b1d */ /* 0x000fec0000010000 */
[----:B------:R-:W-:Y:S02]  /*3ffc0*/  STSM.16.M88.4 [R0], R112 ;  /* 0x0000007000007844 */ /* 0x000fe40000000200 */
[----:B------:R-:W-:Y:S06]  /*3ffd0*/  BAR.SYNC.DEFER_BLOCKING 0x0 ;  /* 0x0000000000007b1d */ /* 0x000fec0000010000 */
[----:B---3--:R-:W-:Y:S04]  /*3ffe0*/  STL.64 [R1], R24 ;  /* 0x0000001801007387 */ /* 0x008fe80000100a00 */
[----:B------:R-:W-:Y:S04]  /*3fff0*/  STL.64 [R1+0x8], R26 ;  /* 0x0000081a01007387 */ /* 0x000fe80000100a00 */
[----:B------:R-:W2:Y:S04]  /*40000*/  LDL.LU R165, [R1+0xf4] ;  /* 0x0000f40001a57983 */ /* 0x000ea80000300800 */
[----:B------:R-:W2:Y:S04]  /*40010*/  LDL.LU R166, [R1+0xf8] ;  /* 0x0000f80001a67983 */ /* 0x000ea80000300800 */
[----:B------:R-:W3:Y:S01]  /*40020*/  LDS.128 R24, [R14] ;  /* 0x000000000e187984 */ /* 0x000ee20000000c00 */
[----:B------:R-:W-:Y:S06]  /*40030*/  BAR.SYNC.DEFER_BLOCKING 0x0 ;  /* 0x0000000000007b1d */ /* 0x000fec0000010000 */
[----:B------:R-:W2:Y:S04]  /*40040*/  LDL.LU R167, [R1+0xfc] ;  /* 0x0000fc0001a77983 */ /* 0x000ea80000300800 */
[----:B------:R-:W4:Y:S04]  /*40050*/  LDL.LU R156, [R1+0xe0] ;  /* 0x0000e000019c7983 */ /* 0x000f280000300800 */
[----:B------:R-:W4:Y:S04]  /*40060*/  LDL.LU R157, [R1+0xe4] ;  /* 0x0000e400019d7983 */ /* 0x000f280000300800 */
[----:B------:R-:W4:Y:S04]  /*40070*/  LDL.LU R158, [R1+0xe8] ;  /* 0x0000e800019e7983 */ /* 0x000f280000300800 */
[----:B------:R-:W-:Y:S01]  /*40080*/  STSM.16.M88.4 [R0], R92 ;  /* 0x0000005c00007844 */ /* 0x000fe20000000200 */
[----:B------:R-:W-:Y:S06]  /*40090*/  BAR.SYNC.DEFER_BLOCKING 0x0 ;  /* 0x0000000000007b1d */ /* 0x000fec0000010000 */
[----:B------:R-:W4:Y:S04]  /*400a0*/  LDL.LU R159, [R1+0xec] ;  /* 0x0000ec00019f7983 */ /* 0x000f280000300800 */
[----:B------:R-:W2:Y:S04]  /*400b0*/  LDL.LU R168, [R1+0xd0] ;  /* 0x0000d00001a87983 */ /* 0x000ea80000300800 */
[----:B------:R-:W2:Y:S04]  /*400c0*/  LDL.LU R169, [R1+0xd4] ;  /* 0x0000d40001a97983 */ /* 0x000ea80000300800 */
[----:B------:R-:W2:Y:S04]  /*400d0*/  LDL.LU R170, [R1+0xd8] ;  /* 0x0000d80001aa7983 */ /* 0x000ea80000300800 */
[----:B------:R-:W0:Y:S01]  /*400e0*/  LDS.128 R120, [R14] ;  /* 0x000000000e787984 */ /* 0x000e220000000c00 */
        /* <DEDUP_REMOVED lines=11> */
[----:B------:R-:W1:Y:S01]  /*401a0*/  LDS.128 R112, [R14] ;  /* 0x000000000e707984 */ /* 0x000e620000000c00 */
[----:B------:R-:W-:Y:S06]  /*401b0*/  BAR.SYNC.DEFER_BLOCKING 0x0 ;  /* 0x0000000000007b1d */ /* 0x000fec0000010000 */
[----:B------:R-:W2:Y:S04]  /*401c0*/  LDL.LU R155, [R1+0xbc] ;  /* 0x0000bc00019b7983 */ /* 0x000ea80000300800 */
[----:B------:R-:W-:Y:S01]  /*401d0*/  STSM.16.M88.4 [R0], R116 ;  /* 0x0000007400007844 */ /* 0x000fe20000000200 */
[----:B------:R-:W-:Y:S06]  /*401e0*/  BAR.SYNC.DEFER_BLOCKING 0x0 ;  /* 0x0000000000007b1d */ /* 0x000fec0000010000 */
[----:B------:R-:W1:Y:S02]  /*401f0*/  LDS.128 R116, [R14] ;  /* 0x000000000e747984 */ /* 0x000e640000000c00 */
[----:B------:R-:W-:Y:S06]  /*40200*/  BAR.SYNC.DEFER_BLOCKING 0x0 ;  /* 0x0000000000007b1d */ /* 0x000fec0000010000 */
[----:B------:R-:W-:Y:S02]  /*40210*/  STSM.16.M88.4 [R0], R100 ;  /* 0x0000006400007844 */ /* 0x000fe40000000200 */
[----:B------:R-:W-:Y:S06]  /*40220*/  BAR.SYNC.DEFER_BLOCKING 0x0 ;  /* 0x0000000000007b1d */ /* 0x000fec0000010000 */
[----:B------:R-:W-:Y:S02]  /*40230*/  LDS.128 R100, [R14] ;  /* 0x000000000e647984 */ /* 0x000fe40000000c00 */
        /* <DEDUP_REMOVED lines=133> */
[----:B------:R0:W-:Y:S02]  /*40a90*/  STSM.16.M88.4 [R0], R248 ;  /* 0x000000f800007844 */ /* 0x0001e40000000200 */
[----:B------:R-:W-:Y:S06]  /*40aa0*/  BAR.SYNC.DEFER_BLOCKING 0x0 ;  /* 0x0000000000007b1d */ /* 0x000fec0000010000 */
[----:B---3--:R3:W-:Y:S02]  /*40ab0*/  STL [R1+0x20c0], R27 ;  /* 0x0020c01b01007387 */ /* 0x0087e40000100800 */
[----:B0-----:R-:W0:Y:S02]  /*40ac0*/  LDC.64 R250, c[0x0][0x220] ;  /* 0x00008800fffa7b82 */ /* 0x001e240000000a00 */
[----:B------:R-:W-:Y:S06]  /*40ad0*/  LDS.128 R200, [R14] ;  /* 0x000000000ec87984 */ /* 0x000fec0000000c00 */
[----:B------:R-:W-:Y:S06]  /*40ae0*/  BAR.SYNC.DEFER_BLOCKING 0x0 ;  /* 0x0000000000007b1d */ /* 0x000fec0000010000 */
[----:B--2---:R-:W-:Y:S02]  /*40af0*/  STSM.16.M88.4 [R0], R152 ;  /* 0x0000009800007844 */ /* 0x004fe40000000200 */
[----:B------:R-:W-:Y:S06]  /*40b00*/  BAR.SYNC.DEFER_BLOCKING 0x0 ;  /* 0x0000000000007b1d */ /* 0x000fec0000010000 */
[----:B------:R-:W-:Y:S02]  /*40b10*/  LDS.128 R204, [R14] ;  /* 0x000000000ecc7984 */ /* 0x000fe40000000c00 */
[----:B------:R-:W-:Y:S06]  /*40b20*/  BAR.SYNC.DEFER_BLOCKING 0x0 ;  /* 0x0000000000007b1d */ /* 0x000fec0000010000 */
[----:B------:R-:W-:Y:S04]  /*40b30*/  STL.64 [R1+0x20c8], R120 ;  /* 0x0020c87801007387 */ /* 0x000fe80000100a00 */
[----:B------:R-:W-:Y:S04]  /*40b40*/  STL [R1+0x20bc], R122 ;  /* 0x0020bc7a01007387 */ /* 0x000fe80000100800 */
[----:B------:R-:W-:Y:S04]  /*40b50*/  STL [R1+0x20b8], R123 ;  /* 0x0020b87b01007387 */ /* 0x000fe80000100800 */
[----:B-1----:R-:W-:Y:S04]  /*40b60*/  STL.64 [R1+0x20d8], R112 ;  /* 0x0020d87001007387 */ /* 0x002fe80000100a00 */
[----:B------:R-:W-:Y:S04]  /*40b70*/  STL.64 [R1+0x20d0], R114 ;  /* 0x0020d07201007387 */ /* 0x000fe80000100a00 */
[----:B------:R1:W-:Y:S04]  /*40b80*/  STL.64 [R1+0x20e0], R118 ;  /* 0x0020e07601007387 */ /* 0x0003e80000100a00 */
[----:B----4-:R-:W-:Y:S04]  /*40b90*/  STSM.16.M88.4 [R0], R172 ;  /* 0x000000ac00007844 */ /* 0x010fe80000000200 */
[----:B------:R-:W2:Y:S01]  /*40ba0*/  LDL.LU R160, [R1+0x1c0] ;  /* 0x0001c00001a07983 */ /* 0x000ea20000300800 */
[----:B------:R-:W-:Y:S01]  /*40bb0*/  BAR.SYNC.DEFER_BLOCKING 0x0 ;  /* 0x0000000000007b1d */ /* 0x000fe20000010000 */
[----:B---3--:R-:W-:-:S07]  /*40bc0*/  IMAD.MOV.U32 R27, RZ, RZ, R2 ;  /* 0x000000ffff1b7224 */ /* 0x008fce00078e0002 */
[----:B-1----:R-:W1:Y:S01]  /*40bd0*/  LDC.64 R118, c[0x0][0x228] ;  /* 0x00008a00ff767b82 */ /* 0x002e620000000a00 */
[----:B------:R-:W2:Y:S04]  /*40be0*/  LDL.LU R161, [R1+0x1c4] ;  /* 0x0001c40001a17983 */ /* 0x000ea80000300800 */
[----:B------:R-:W2:Y:S04]  /*40bf0*/  LDL.LU R162, [R1+0x1c8] ;  /* 0x0001c80001a27983 */ /* 0x000ea80000300800 */
[----:B------:R-:W2:Y:S04]  /*40c00*/  LDL.LU R163, [R1+0x1cc] ;  /* 0x0001cc0001a37983 */ /* 0x000ea80000300800 */
[----:B------:R-:W3:Y:S04]  /*40c10*/  LDL.LU R152, [R1+0x1d0] ;  /* 0x0001d00001987983 */ /* 0x000ee80000300800 */
[----:B------:R-:W-:Y:S01]  /*40c20*/  LDS.128 R196, [R14] ;  /* 0x000000000ec47984 */ /* 0x000fe20000000c00 */
[----:B------:R-:W-:Y:S06]  /*40c30*/  BAR.SYNC.DEFER_BLOCKING 0x0 ;  /* 0x0000000000007b1d */ /* 0x000fec0000010000 */
[----:B------:R-:W3:Y:S04]  /*40c40*/  LDL.LU R153, [R1+0x1d4] ;  /* 0x0001d40001997983 */ /* 0x000ee80000300800 */
[----:B------:R-:W3:Y:S04]  /*40c50*/  LDL.LU R154, [R1+0x1d8] ;  /* 0x0001d800019a7983 */ /* 0x000ee80000300800 */
[----:B------:R-:W3:Y:S04]  /*40c60*/  LDL.LU R155, [R1+0x1dc] ;  /* 0x0001dc00019b7983 */ /* 0x000ee80000300800 */
[----:B------:R-:W-:Y:S01]  /*40c70*/  STSM.16.M88.4 [R0], R168 ;  /* 0x000000a800007844 */ /* 0x000fe20000000200 */
[----:B------:R-:W-:Y:S06]  /*40c80*/  BAR.SYNC.DEFER_BLOCKING 0x0 ;  /* 0x0000000000007b1d */ /* 0x000fec0000010000 */
[----:B------:R-:W-:Y:S02]  /*40c90*/  LDS.128 R192, [R14] ;  /* 0x000000000ec07984 */ /* 0x000fe40000000c00 */
[----:B------:R-:W-:Y:S06]  /*40ca0*/  BAR.SYNC.DEFER_BLOCKING 0x0 ;  /* 0x0000000000007b1d */ /* 0x000fec0000010000 */
[----:B------:R4:W-:Y:S02]  /*40cb0*/  STSM.16.M88.4 [R0], R156 ;  /* 0x0000009c00007844 */ /* 0x0009e40000000200 */
[----:B------:R-:W-:Y:S06]  /*40cc0*/  BAR.SYNC.DEFER_BLOCKING 0x0 ;  /* 0x0000000000007b1d */ /* 0x000fec0000010000 */
[----:B----4-:R-:W4:Y:S04]  /*40cd0*/  LDL.LU R156, [R1+0x1e0] ;  /* 0x0001e000019c7983 */ /* 0x010f280000300800 */
[----:B------:R-:W4:Y:S04]  /*40ce0*/  LDL.LU R157, [R1+0x1e4] ;  /* 0x0001e400019d7983 */ /* 0x000f280000300800 */
[----:B------:R-:W4:Y:S04]  /*40cf0*/  LDL.LU R158, [R1+0x1e8] ;  /* 0x0001e800019e7983 */ /* 0x000f280000300800 */
[----:B------:R-:W4:Y:S04]  /*40d00*/  LDL.LU R159, [R1+0x1ec] ;  /* 0x0001ec00019f7983 */ /* 0x000f280000300800 */
[----:B------:R-:W4:Y:S04]  /*40d10*/  LDL.LU R172, [R1+0x1f0] ;  /* 0x0001f00001ac7983 */ /* 0x000f280000300800 */
[----:B------:R-:W4:Y:S04]  /*40d20*/  LDL.LU R173, [R1+0x1f4] ;  /* 0x0001f40001ad7983 */ /* 0x000f280000300800 */
[----:B------:R-:W4:Y:S04]  /*40d30*/  LDL.LU R174, [R1+0x1f8] ;  /* 0x0001f80001ae7983 */ /* 0x000f280000300800 */
[----:B------:R-:W4:Y:S04]  /*40d40*/  LDL.LU R175, [R1+0x1fc] ;  /* 0x0001fc0001af7983 */ /* 0x000f280000300800 */
[----:B------:R-:W-:Y:S01]  /*40d50*/  LDS.128 R184, [R14] ;  /* 0x000000000eb87984 */ /* 0x000fe20000000c00 */
[----:B------:R-:W-:Y:S06]  /*40d60*/  BAR.SYNC.DEFER_BLOCKING 0x0 ;  /* 0x0000000000007b1d */ /* 0x000fec0000010000 */
[----:B------:R0:W-:Y:S02]  /*40d70*/  STSM.16.M88.4 [R0], R164 ;  /* 0x000000a400007844 */ /* 0x0001e40000000200 */
[----:B------:R-:W-:Y:S06]  /*40d80*/  BAR.SYNC.DEFER_BLOCKING 0x0 ;  /* 0x0000000000007b1d */ /* 0x000fec0000010000 */
[----:B0-----:R-:W4:Y:S04]  /*40d90*/  LDL.LU R164, [R1+0x2d0] ;  /* 0x0002d00001a47983 */ /* 0x001f280000300800 */
[----:B------:R-:W4:Y:S04]  /*40da0*/  LDL.LU R165, [R1+0x2d4] ;  /* 0x0002d40001a57983 */ /* 0x000f280000300800 */
[----:B------:R-:W4:Y:S04]  /*40db0*/  LDL.LU R166, [R1+0x2d8] ;  /* 0x0002d80001a67983 */ /* 0x000f280000300800 */
[----:B------:R-:W4:Y:S04]  /*40dc0*/  LDL.LU R167, [R1+0x2dc] ;  /* 0x0002dc0001a77983 */ /* 0x000f280000300800 */
[----:B------:R-:W-:Y:S01]  /*40dd0*/  LDS.128 R188, [R14] ;  /* 0x000000000ebc7984 */ /* 0x000fe20000000c00 */
[----:B------:R-:W-:Y:S06]  /*40de0*/  BAR.SYNC.DEFER_BLOCKING 0x0 ;  /* 0x0000000000007b1d */ /* 0x000fec0000010000 */
[----:B--2---:R0:W-:Y:S02]  /*40df0*/  STSM.16.M88.4 [R0], R160 ;  /* 0x000000a000007844 */ /* 0x0041e40000000200 */
[----:B------:R-:W-:Y:S06]  /*40e00*/  BAR.SYNC.DEFER_BLOCKING 0x0 ;  /* 0x0000000000007b1d */ /* 0x000fec0000010000 */
[----:B0-----:R-:W2:Y:S04]  /*40e10*/  LDL.LU R160, [R1+0x2e0] ;  /* 0x0002e00001a07983 */ /* 0x001ea80000300800 */
[----:B------:R-:W2:Y:S04]  /*40e20*/  LDL.LU R161, [R1+0x2e4] ;  /* 0x0002e40001a17983 */ /* 0x000ea80000300800 */
[----:B------:R-:W2:Y:S04]  /*40e30*/  LDL.LU R162, [R1+0x2e8] ;  /* 0x0002e80001a27983 */ /* 0x000ea80000300800 */
[----:B------:R-:W2:Y:S04]  /*40e40*/  LDL.LU R163, [R1+0x2ec] ;  /* 0x0002ec0001a37983 */ /* 0x000ea80000300800 */
[----:B------:R-:W-:Y:S01]  /*40e50*/  LDS.128 R180, [R14] ;  /* 0x000000000eb47984 */ /* 0x000fe20000000c00 */
[----:B------:R-:W-:Y:S06]  /*40e60*/  BAR.SYNC.DEFER_BLOCKING 0x0 ;  /* 0x0000000000007b1d */ /* 0x000fec0000010000 */
[----:B---3--:R0:W-:Y:S02]  /*40e70*/  STSM.16.M88.4 [R0], R152 ;  /* 0x0000009800007844 */ /* 0x0081e40000000200 */
[----:B------:R-:W-:Y:S06]  /*40e80*/  BAR.SYNC.DEFER_BLOCKING 0x0 ;  /* 0x0000000000007b1d */ /* 0x000fec0000010000 */
[----:B0-----:R-:W3:Y:S04]  /*40e90*/  LDL.LU R152, [R1+0x2f0] ;  /* 0x0002f00001987983 */ /* 0x001ee80000300800 */
[----:B------:R-:W3:Y:S04]  /*40ea0*/  LDL.LU R153, [R1+0x2f4] ;  /* 0x0002f40001997983 */ /* 0x000ee80000300800 */
[----:B------:R-:W3:Y:S04]  /*40eb0*/  LDL.LU R154, [R1+0x2f8] ;  /* 0x0002f800019a7983 */ /* 0x000ee80000300800 */
[----:B------:R-:W3:Y:S04]  /*40ec0*/  LDL.LU R155, [R1+0x2fc] ;  /* 0x0002fc00019b7983 */ /* 0x000ee80000300800 */
[----:B------:R-:W-:Y:S01]  /*40ed0*/  LDS.128 R176, [R14] ;  /* 0x000000000eb07984 */ /* 0x000fe20000000c00 */
[----:B------:R-:W-:Y:S06]  /*40ee0*/  BAR.SYNC.DEFER_BLOCKING 0x0 ;  /* 0x0000000000007b1d */ /* 0x000fec0000010000 */
[----:B----4-:R0:W-:Y:S02]  /*40ef0*/  STSM.16.M88.4 [R0], R156 ;  /* 0x0000009c00007844 */ /* 0x0101e40000000200 */
[----:B------:R-:W-:Y:S06]  /*40f00*/  BAR.SYNC.DEFER_BLOCKING 0x0 ;  /* 0x0000000000007b1d */ /* 0x000fec0000010000 */
[----:B0-----:R-:W4:Y:S04]  /*40f10*/  LDL.LU R156, [R1+0x3e0] ;  /* 0x0003e000019c7983 */ /* 0x001f280000300800 */
        /* <DEDUP_REMOVED lines=9> */
[----:B------:R-:W4:Y:S04]  /*40fb0*/  LDL.LU R136, [R1+0x4f0] ;  /* 0x0004f00001887983 */ /* 0x000f280000300800 */
[----:B------:R-:W4:Y:S04]  /*40fc0*/  LDL.LU R137, [R1+0x4f4] ;  /* 0x0004f40001897983 */ /* 0x000f280000300800 */
[----:B------:R-:W4:Y:S04]  /*40fd0*/  LDL.LU R138, [R1+0x4f8] ;  /* 0x0004f800018a7983 */ /* 0x000f280000300800 */
[----:B------:R-:W4:Y:S04]  /*40fe0*/  LDL.LU R139, [R1+0x4fc] ;  /* 0x0004fc00018b7983 */ /* 0x000f280000300800 */
[----:B------:R-:W-:Y:S01]  /*40ff0*/  STSM.16.M88.4 [R0], R172 ;  /* 0x000000ac00007844 */ /* 0x000fe20000000200 */
[----:B------:R-:W-:Y:S06]  /*41000*/  BAR.SYNC.DEFER_BLOCKING 0x0 ;  /* 0x0000000000007b1d */ /* 0x000fec0000010000 */
        /* <DEDUP_REMOVED lines=12> */
[----:B------:R-:W-:Y:S02]  /*410d0*/  LDS.128 R164, [R14] ;  /* 0x000000000ea47984 */ /* 0x000fe40000000c00 */
[----:B------:R-:W-:Y:S06]  /*410e0*/  BAR.SYNC.DEFER_BLOCKING 0x0 ;  /* 0x0000000000007b1d */ /* 0x000fec0000010000 */
[----:B--2---:R-:W-:Y:S02]  /*410f0*/  STSM.16.M88.4 [R0], R160 ;  /* 0x000000a000007844 */ /* 0x004fe40000000200 */
[----:B------:R-:W-:Y:S06]  /*41100*/  BAR.SYNC.DEFER_BLOCKING 0x0 ;  /* 0x0000000000007b1d */ /* 0x000fec0000010000 */
[----:B------:R-:W-:Y:S02]  /*41110*/  LDS.128 R160, [R14] ;  /* 0x000000000ea07984 */ /* 0x000fe40000000c00 */
[----:B------:R-:W-:Y:S06]  /*41120*/  BAR.SYNC.DEFER_BLOCKING 0x0 ;  /* 0x0000000000007b1d */ /* 0x000fec0000010000 */
[----:B---3--:R-:W-:Y:S02]  /*41130*/  STSM.16.M88.4 [R0], R152 ;  /* 0x0000009800007844 */ /* 0x008fe40000000200 */
[----:B------:R-:W-:Y:S06]  /*41140*/  BAR.SYNC.DEFER_BLOCKING 0x0 ;  /* 0x0000000000007b1d */ /* 0x000fec0000010000 */
[----:B------:R-:W-:Y:S02]  /*41150*/  LDS.128 R152, [R14] ;  /* 0x000000000e987984 */ /* 0x000fe40000000c00 */
[----:B------:R-:W-:Y:S06]  /*41160*/  BAR.SYNC.DEFER_BLOCKING 0x0 ;  /* 0x0000000000007b1d */ /* 0x000fec0000010000 */
[----:B----4-:R-:W-:Y:S02]  /*41170*/  STSM.16.M88.4 [R0], R156 ;  /* 0x0000009c00007844 */ /* 0x010fe40000000200 */
        /* <DEDUP_REMOVED lines=9> */
[----:B0-----:R-:W2:Y:S04]  /*41210*/  LDL.LU R136, [R1+0x520] ;  /* 0x0005200001887983 */ /* 0x001ea80000300800 */
[----:B------:R-:W2:Y:S04]  /*41220*/  LDL.LU R137, [R1+0x524] ;  /* 0x0005240001897983 */ /* 0x000ea80000300800 */
[----:B------:R-:W2:Y:S04]  /*41230*/  LDL.LU R138, [R1+0x528] ;  /* 0x00052800018a7983 */ /* 0x000ea80000300800 */
[----:B------:R-:W2:Y:S04]  /*41240*/  LDL.LU R139, [R1+0x52c] ;  /* 0x00052c00018b7983 */ /* 0x000ea80000300800 */
[----:B------:R-:W3:Y:S04]  /*41250*/  LDL.LU R8, [R1+0x530] ;  /* 0x0005300001087983 */ /* 0x000ee80000300800 */
[----:B------:R-:W3:Y:S04]  /*41260*/  LDL.LU R9, [R1+0x534] ;  /* 0x0005340001097983 */ /* 0x000ee80000300800 */
[----:B------:R-:W3:Y:S04]  /*41270*/  LDL.LU R10, [R1+0x538] ;  /* 0x00053800010a7983 */ /* 0x000ee80000300800 */
[----:B------:R-:W3:Y:S04]  /*41280*/  LDL.LU R11, [R1+0x53c] ;  /* 0x00053c00010b7983 */ /* 0x000ee80000300800 */
[----:B------:R-:W4:Y:S04]  /*41290*/  LDL.LU R124, [R1+0x540] ;  /* 0x00054000017c7983 */ /* 0x000f280000300800 */
[----:B------:R-:W4:Y:S04]  /*412a0*/  LDL.LU R125, [R1+0x544] ;  /* 0x00054400017d7983 */ /* 0x000f280000300800 */
[----:B------:R-:W4:Y:S04]  /*412b0*/  LDL.LU R126, [R1+0x548] ;  /* 0x00054800017e7983 */ /* 0x000f280000300800 */
[----:B------:R-:W4:Y:S04]  /*412c0*/  LDL.LU R127, [R1+0x54c] ;  /* 0x00054c00017f7983 */ /* 0x000f280000300800 */
[----:B------:R-:W0:Y:S01]  /*412d0*/  LDS.128 R144, [R14] ;  /* 0x000000000e907984 */ /* 0x000e220000000c00 */
[----:B------:R-:W-:Y:S06]  /*412e0*/  BAR.SYNC.DEFER_BLOCKING 0x0 ;  /* 0x0000000000007b1d */ /* 0x000fec0000010000 */
[----:B------:R1:W-:Y:S02]  /*412f0*/  STSM.16.M88.4 [R0], R112 ;  /* 0x0000007000007844 */ /* 0x0003e40000000200 */
[----:B------:R-:W-:Y:S06]  /*41300*/  BAR.SYNC.DEFER_BLOCKING 0x0 ;  /* 0x0000000000007b1d */ /* 0x000fec0000010000 */
[----:B0-----:R-:W-:Y:S04]  /*41310*/  STL [R1+0x20b0], R147 ;  /* 0x0020b09301007387 */ /* 0x001fe80000100800 */
[----:B-1----:R-:W4:Y:S04]  /*41320*/  LDL.LU R112, [R1+0x550] ;  /* 0x0005500001707983 */ /* 0x002f280000300800 */
        /* <DEDUP_REMOVED lines=14> */
[----:B--2---:R-:W-:Y:S02]  /*41410*/  STSM.16.M88.4 [R0], R136 ;  /* 0x0000008800007844 */ /* 0x004fe40000000200 */
[----:B------:R-:W-:Y:S06]  /*41420*/  BAR.SYNC.DEFER_BLOCKING 0x0 ;  /* 0x0000000000007b1d */ /* 0x000fec0000010000 */
[----:B------:R-:W-:Y:S02]  /*41430*/  LDS.128 R136, [R14] ;  /* 0x000000000e887984 */ /* 0x000fe40000000c00 */
[----:B------:R-:W-:Y:S06]  /*41440*/  BAR.SYNC.DEFER_BLOCKING 0x0 ;  /* 0x0000000000007b1d */ /* 0x000fec0000010000 */
[----:B---3--:R-:W-:Y:S02]  /*41450*/  STSM.16.M88.4 [R0], R8 ;  /* 0x0000000800007844 */ /* 0x008fe40000000200 */
[----:B------:R-:W-:Y:S06]  /*41460*/  BAR.SYNC.DEFER_BLOCKING 0x0 ;  /* 0x0000000000007b1d */ /* 0x000fec0000010000 */
[----:B------:R-:W1:Y:S02]  /*41470*/  LDS.128 R128, [R14] ;  /* 0x000000000e807984 */ /* 0x000e640000000c00 */
[----:B------:R-:W-:Y:S06]  /*41480*/  BAR.SYNC.DEFER_BLOCKING 0x0 ;  /* 0x0000000000007b1d */ /* 0x000fec0000010000 */
[----:B----4-:R-:W-:Y:S02]  /*41490*/  STSM.16.M88.4 [R0], R124 ;  /* 0x0000007c00007844 */ /* 0x010fe40000000200 */
[----:B------:R-:W-:Y:S06]  /*414a0*/  BAR.SYNC.DEFER_BLOCKING 0x0 ;  /* 0x0000000000007b1d */ /* 0x000fec0000010000 */
[----:B------:R-:W2:Y:S02]  /*414b0*/  LDS.128 R8, [R14] ;  /* 0x000000000e087984 */ /* 0x000ea40000000c00 */
[----:B------:R-:W-:Y:S06]  /*414c0*/  BAR.SYNC.DEFER_BLOCKING 0x0 ;  /* 0x0000000000007b1d */ /* 0x000fec0000010000 */
[----:B------:R3:W-:Y:S02]  /*414d0*/  STSM.16.M88.4 [R0], R112 ;  /* 0x0000007000007844 */ /* 0x0007e40000000200 */
[----:B------:R-:W-:Y:S06]  /*414e0*/  BAR.SYNC.DEFER_BLOCKING 0x0 ;  /* 0x0000000000007b1d */ /* 0x000fec0000010000 */
[----:B0-----:R-:W-:Y:S04]  /*414f0*/  STL [R1+0x20ac], R135 ;  /* 0x0020ac8701007387 */ /* 0x001fe80000100800 */
[----:B-1----:R-:W-:Y:S01]  /*41500*/  STL [R1+0x20a8], R128 ;  /* 0x0020a88001007387 */ /* 0x002fe20000100800 */
[----:B---3--:R-:W0:Y:S03]  /*41510*/  LDC.64 R114, c[0x0][0x228] ;  /* 0x00008a00ff727b82 */ /* 0x008e260000000a00 */
[----:B------:R1:W3:Y:S04]  /*41520*/  LDS.128 R124, [R14] ;  /* 0x000000000e7c7984 */ /* 0x0002e80000000c00 */
[----:B------:R-:W-:Y:S04]  /*41530*/  STL [R1+0x20a0], R129 ;  /* 0x0020a08101007387 */ /* 0x000fe80000100800 */
[----:B------:R-:W-:Y:S01]  /*41540*/  STL [R1+0x2098], R130 ;  /* 0x0020988201007387 */ /* 0x000fe20000100800 */
[----:B-1----:R-:W1:Y:S03]  /*41550*/  LDC.64 R14, c[0x0][0x228] ;  /* 0x00008a00ff0e7b82 */ /* 0x002e660000000a00 */
[----:B------:R-:W-:Y:S04]  /*41560*/  STL [R1+0x2090], R131 ;  /* 0x0020908301007387 */ /* 0x000fe80000100800 */
[----:B--2---:R2:W-:Y:S04]  /*41570*/  STL [R1+0x20a4], R9 ;  /* 0x0020a40901007387 */ /* 0x0045e80000100800 */
[----:B------:R-:W-:Y:S04]  /*41580*/  STL [R1+0x209c], R10 ;  /* 0x00209c0a01007387 */ /* 0x000fe80000100800 */
[----:B------:R4:W-:Y:S01]  /*41590*/  STL [R1+0x208c], R11 ;  /* 0x00208c0b01007387 */ /* 0x0009e20000100800 */
[----:B--2---:R-:W2:Y:S08]  /*415a0*/  LDC R9, c[0x0][0x244] ;  /* 0x00009100ff097b82 */ /* 0x004eb00000000800 */
[----:B------:R-:W-:Y:S06]  /*415b0*/  BAR.SYNC.DEFER_BLOCKING 0x0 ;  /* 0x0000000000007b1d */ /* 0x000fec0000010000 */
[----:B----4-:R-:W2:Y:S04]  /*415c0*/  LDL.LU R11, [R1+0x5d0] ;  /* 0x0005d000010b7983 */ /* 0x010ea80000300800 */
[----:B------:R-:W4:Y:S04]  /*415d0*/  LDL.LU R113, [R1+0x20] ;  /* 0x0000200001717983 */ /* 0x000f280000300800 */
[----:B---3--:R-:W-:Y:S04]  /*415e0*/  STL [R1+0x2094], R126 ;  /* 0x0020947e01007387 */ /* 0x008fe80000100800 */
[----:B------:R-:W-:Y:S04]  /*415f0*/  STL [R1+0x2088], R127 ;  /* 0x0020887f01007387 */ /* 0x000fe80000100800 */
[----:B------:R3:W-:Y:S04]  /*41600*/  STSM.16.M88.4 [R0], R120 ;  /* 0x0000007800007844 */ /* 0x0007e80000000200 */
[----:B---3--:R-:W3:Y:S04]  /*41610*/  LDL R122, [R1+0x5f0] ;  /* 0x0005f000017a7983 */ /* 0x008ee80000100800 */
[----:B------:R-:W3:Y:S04]  /*41620*/  LDL R123, [R1+0x5f8] ;  /* 0x0005f800017b7983 */ /* 0x000ee80000100800 */
[----:B------:R-:W3:Y:S04]  /*41630*/  LDL.LU R127, [R1+0x5f4] ;  /* 0x0005f400017f7983 */ /* 0x000ee80000300800 */
[----:B------:R-:W3:Y:S04]  /*41640*/  LDL.LU R120, [R1+0x10] ;  /* 0x0000100001787983 */ /* 0x000ee80000300800 */
[----:B------:R-:W3:Y:S01]  /*41650*/  LDL.LU R121, [R1] ;  /* 0x0000000001797983 */ /* 0x000ee20000300800 */
[----:B-1----:R-:W-:-:S02]  /*41660*/  IMAD.MOV.U32 R10, RZ, RZ, R15 ;  /* 0x000000ffff0a7224 */ /* 0x002fc400078e000f */
[----:B------:R-:W-:Y:S02]  /*41670*/  IMAD.MOV.U32 R112, RZ, RZ, R14 ;  /* 0x000000ffff707224 */ /* 0x000fe400078e000e */
[----:B------:R-:W1:Y:S01]  /*41680*/  LDC.64 R14, c[0x0][0x228] ;  /* 0x00008a00ff0e7b82 */ /* 0x000e620000000a00 */
[----:B0-----:R-:W-:Y:S02]  /*41690*/  IMAD.MOV.U32 R3, RZ, RZ, R115 ;  /* 0x000000ffff037224 */ /* 0x001fe400078e0073 */
[----:B------:R-:W-:-:S05]  /*416a0*/  IMAD.MOV.U32 R115, RZ, RZ, R114 ;  /* 0x000000ffff737224 */ /* 0x000fca00078e0072 */
[----:B------:R-:W0:Y:S01]  /*416b0*/  LDC R114, c[0x0][0x248] ;  /* 0x00009200ff727b82 */ /* 0x000e220000000800 */
[----:B------:R-:W-:-:S07]  /*416c0*/  VIADD R0, R13, 0x7f ;  /* 0x0000007f0d007836 */ /* 0x000fce0000000000 */
[----:B------:R-:W-:Y:S01]  /*416d0*/  BAR.SYNC.DEFER_BLOCKING 0x0 ;  /* 0x0000000000007b1d */ /* 0x000fe20000010000 */
[----:B------:R-:W-:Y:S01]  /*416e0*/  ISETP.GE.AND P0, PT, R0, R10, PT ;  /* 0x0000000a0000720c */ /* 0x000fe20003f06270 */
[----:B0-----:R-:W-:Y:S02]  /*416f0*/  IMAD R252, R13, R114, RZ ;  /* 0x000000720dfc7224 */ /* 0x001fe400078e02ff */
[----:B------:R-:W-:Y:S02]  /*41700*/  IMAD.MOV.U32 R10, RZ, RZ, R118 ;  /* 0x000000ffff0a7224 */ /* 0x000fe400078e0076 */
[----:B------:R-:W-:Y:S02]  /*41710*/  IMAD.MOV.U32 R143, RZ, RZ, R119 ;  /* 0x000000ffff8f7224 */ /* 0x000fe400078e0077 */
[----:B------:R-:W0:Y:S02]  /*41720*/  LDC.64 R118, c[0x0][0x228] ;  /* 0x00008a00ff767b82 */ /* 0x000e240000000a00 */
[----:B0-----:R-:W-:-:S02]  /*41730*/  IMAD.MOV.U32 R147, RZ, RZ, R119 ;  /* 0x000000ffff937224 */ /* 0x001fc400078e0077 */
[C---:B--2---:R-:W-:Y:S01]  /*41740*/  IMAD R0, R11.reuse, R9, RZ ;  /* 0x000000090b007224 */ /* 0x044fe200078e02ff */
[C---:B-1----:R-:W-:Y:S02]  /*41750*/  ISETP.GE.AND P1, PT, R11.reuse, R14, PT ;  /* 0x0000000e0b00720c */ /* 0x042fe40003f26270 */
[----:B------:R-:W-:Y:S01]  /*41760*/  ISETP.LT.AND P5, PT, R11, R12, !P0 ;  /* 0x0000000c0b00720c */ /* 0x000fe200047a1270 */
[----:B------:R-:W0:Y:S01]  /*41770*/  LDC R14, c[0x0][0x228] ;  /* 0x00008a00ff0e7b82 */ /* 0x000e220000000800 */
[----:B------:R-:W-:Y:S02]  /*41780*/  LEA R2, P2, R0, R250, 0x1 ;  /* 0x000000fa00027211 */ /* 0x000fe400078408ff */
[----:B------:R-:W-:-:S05]  /*41790*/  ISETP.LT.AND P1, PT, R13, R3, !P1 ;  /* 0x000000030d00720c */ /* 0x000fca0004f21270 */
[----:B------:R-:W3:Y:S01]  /*417a0*/  LDC R12, c[0x0][0x228] ;  /* 0x00008a00ff0c7b82 */ /* 0x000ee20000000800 */
[----:B------:R-:W-:-:S03]  /*417b0*/  LEA.HI.X.SX32 R3, R0, R251, 0x1, P2 ;  /* 0x000000fb00037211 */ /* 0x000fc600010f0eff */
[----:B------:R-:W-:-:S05]  /*417c0*/  IMAD.WIDE R248, R252, 0x2, R2 ;  /* 0x00000002fcf87825 */ /* 0x000fca00078e0202 */
[----:B----4-:R1:W-:Y:S01]  /*417d0*/  @P1 STG.E.U16 desc[UR60][R248.64], R113 ;  /* 0x00000071f8001986 */ /* 0x0103e2000c10153c */
[----:B------:R-:W-:Y:S02]  /*417e0*/  ISETP.GE.AND P1, PT, R13, R15, PT ;  /* 0x0000000f0d00720c */ /* 0x000fe40003f26270 */
[----:B------:R-:W2:Y:S01]  /*417f0*/  LDC R15, c[0x0][0x228] ;  /* 0x00008a00ff0f7b82 */ /* 0x000ea20000000800 */
[----:B------:R-:W-:Y:S01]  /*41800*/  IMAD R0, R9, 0x80, R0 ;  /* 0x0000008009007824 */ /* 0x000fe200078e0200 */
[----:B---3--:R-:W-:Y:S02]  /*41810*/  ISETP.LT.AND P3, PT, R127, R12, !P0 ;  /* 0x0000000c7f00720c */ /* 0x008fe40004761270 */
[----:B------:R-:W-:Y:S02]  /*41820*/  PRMT R12, R113, 0x7632, R12 ;  /* 0x00007632710c7816 */ /* 0x000fe4000000000c */
[----:B-1----:R-:W3:Y:S01]  /*41830*/  LDL.LU R113, [R1+0x24] ;  /* 0x0000240001717983 */ /* 0x002ee20000300800 */
[----:B0-----:R-:W-:-:S02]  /*41840*/  ISETP.LT.AND P4, PT, R123, R14, !P0 ;  /* 0x0000000e7b00720c */ /* 0x001fc40004781270 */
[----:B------:R-:W-:Y:S02]  /*41850*/  LEA R14, P2, R0, R250, 0x1 ;  /* 0x000000fa000e7211 */ /* 0x000fe400078408ff */
[----:B------:R-:W-:Y:S02]  /*41860*/  ISETP.LT.AND P6, PT, R123, R10, !P1 ;  /* 0x0000000a7b00720c */ /* 0x000fe40004fc1270 */
[----:B--2---:R-:W-:Y:S02]  /*41870*/  ISETP.LT.AND P0, PT, R122, R15, !P0 ;  /* 0x0000000f7a00720c */ /* 0x004fe40004701270 */
[----:B------:R-:W-:Y:S01]  /*41880*/  LEA.HI.X.SX32 R15, R0, R251, 0x1, P2 ;  /* 0x000000fb000f7211 */ /* 0x000fe200010f0eff */
[----:B------:R-:W-:Y:S02]  /*41890*/  IMAD R0, R9, 0x80, R0 ;  /* 0x0000008009007824 */ /* 0x000fe400078e0200 */
[----:B------:R-:W-:Y:S02]  /*418a0*/  IMAD.MOV.U32 R10, RZ, RZ, R118 ;  /* 0x000000ffff0a7224 */ /* 0x000fe400078e0076 */
[----:B------:R-:W-:-:S05]  /*418b0*/  IMAD.WIDE R248, R252, 0x2, R14 ;  /* 0x00000002fcf87825 */ /* 0x000fca00078e020e */
[----:B------:R0:W-:Y:S01]  /*418c0*/  @P6 STG.E.U16 desc[UR60][R248.64], R12 ;  /* 0x0000000cf8006986 */ /* 0x0001e2000c10153c */
[----:B------:R-:W-:Y:S02]  /*418d0*/  ISETP.LT.AND P6, PT, R127, R10, !P1 ;  /* 0x0000000a7f00720c */ /* 0x000fe40004fc1270 */
[----:B0-----:R-:W-:-:S04]  /*418e0*/  LEA R248, P2, R0, R250, 0x1 ;  /* 0x000000fa00f87211 */ /* 0x001fc800078408ff */
[----:B------:R-:W-:-:S03]  /*418f0*/  LEA.HI.X.SX32 R249, R0, R251, 0x1, P2 ;  /* 0x000000fb00f97211 */ /* 0x000fc600010f0eff */
[----:B------:R-:W-:-:S05]  /*41900*/  IMAD.WIDE R118, R252, 0x2, R248 ;  /* 0x00000002fc767825 */ /* 0x000fca00078e02f8 */
[----:B------:R0:W-:Y:S02]  /*41910*/  @P6 STG.E.U16 desc[UR60][R118.64], R120 ;  /* 0x0000007876006986 */ /* 0x0001e4000c10153c */
[----:B0-----:R-:W0:Y:S01]  /*41920*/  LDC.64 R118, c[0x0][0x228] ;  /* 0x00008a00ff767b82 */ /* 0x001e220000000a00 */
[----:B------:R-:W-:-:S05]  /*41930*/  IMAD R12, R9, 0x80, R0 ;  /* 0x00000080090c7824 */ /* 0x000fca00078e0200 */
[----:B------:R-:W-:-:S04]  /*41940*/  LEA R250, P2, R12, R250, 0x1 ;  /* 0x000000fa0cfa7211 */ /* 0x000fc800078408ff */
[----:B------:R-:W-:Y:S01]  /*41950*/  LEA.HI.X.SX32 R251, R12, R251, 0x1, P2 ;  /* 0x000000fb0cfb7211 */ /* 0x000fe200010f0eff */
[----:B0-----:R-:W-:Y:S01]  /*41960*/  IMAD.MOV.U32 R9, RZ, RZ, R118 ;  /* 0x000000ffff097224 */ /* 0x001fe200078e0076 */
[----:B------:R-:W-:Y:S01]  /*41970*/  PRMT R0, R120, 0x7632, R0 ;  /* 0x0000763278007816 */ /* 0x000fe20000000000 */
[----:B------:R-:W-:Y:S01]  /*41980*/  IMAD.MOV.U32 R135, RZ, RZ, R119 ;  /* 0x000000ffff877224 */ /* 0x000fe200078e0077 */
[----:B------:R-:W0:Y:S02]  /*41990*/  LDC R12, c[0x0][0x22c] ;  /* 0x00008b00ff0c7b82 */ /* 0x000e240000000800 */
[----:B------:R-:W-:Y:S01]  /*419a0*/  ISETP.LT.AND P1, PT, R122, R9, !P1 ;  /* 0x000000097a00720c */ /* 0x000fe20004f21270 */
[----:B------:R-:W-:Y:S01]  /*419b0*/  IMAD.WIDE R118, R252, 0x2, R250 ;  /* 0x00000002fc767825 */ /* 0x000fe200078e02fa */
[----:B------:R-:W2:Y:S11]  /*419c0*/  LDL.LU R120, [R1+0x14] ;  /* 0x0000140001787983 */ /* 0x000eb60000300800 */
[----:B------:R1:W-:Y:S02]  /*419d0*/  @P1 STG.E.U16 desc[UR60][R118.64], R0 ;  /* 0x0000000076001986 */ /* 0x0003e4000c10153c */
[----:B-1----:R-:W1:Y:S01]  /*419e0*/  LDC.64 R118, c[0x0][0x228] ;  /* 0x00008a00ff767b82 */ /* 0x002e620000000a00 */
[----:B------:R-:W-:-:S05]  /*419f0*/  VIADD R0, R13, 0x1 ;  /* 0x000000010d007836 */ /* 0x000fca0000000000 */
[----:B0-----:R-:W-:Y:S01]  /*41a00*/  ISETP.GE.AND P1, PT, R0, R12, PT ;  /* 0x0000000c0000720c */ /* 0x001fe20003f26270 */
[----:B-1----:R-:W-:-:S05]  /*41a10*/  IMAD.MOV.U32 R0, RZ, RZ, R118 ;  /* 0x000000ffff007224 */ /* 0x002fca00078e0076 */
[----:B------:R-:W-:Y:S01]  /*41a20*/  ISETP.LT.AND P2, PT, R11, R0, !P1 ;  /* 0x000000000b00720c */ /* 0x000fe20004f41270 */
[----:B------:R-:W-:Y:S02]  /*41a30*/  IMAD.IADD R0, R252, 0x1, R114 ;  /* 0x00000001fc007824 */ /* 0x000fe400078e0272 */
[----:B------:R-:W-:Y:S02]  /*41a40*/  IMAD.MOV.U32 R128, RZ, RZ, R119 ;  /* 0x000000ffff807224 */ /* 0x000fe400078e0077 */
[----:B------:R-:W-:-:S08]  /*41a50*/  IMAD.WIDE R118, R0, 0x2, R2 ;  /* 0x0000000200767825 */ /* 0x000fd000078e0202 */
[----:B------:R0:W-:Y:S02]  /*41a60*/  @P2 STG.E.U16 desc[UR60][R118.64], R121 ;  /* 0x0000007976002986 */ /* 0x0001e4000c10153c */
[----:B0-----:R-:W0:Y:S01]  /*41a70*/  LDC.64 R118, c[0x0][0x228] ;  /* 0x00008a00ff767b82 */ /* 0x001e220000000a00 */
[----:B------:R-:W-:Y:S02]  /*41a80*/  PRMT R12, R121, 0x7632, R12 ;  /* 0x00007632790c7816 */ /* 0x000fe4000000000c */
[----:B------:R-:W4:Y:S01]  /*41a90*/  LDL.LU R121, [R1+0x4] ;  /* 0x0000040001797983 */ /* 0x000f220000300800 */
[----:B0-----:R-:W-:-:S05]  /*41aa0*/  IMAD.MOV.U32 R10, RZ, RZ, R118 ;  /* 0x000000ffff0a7224 */ /* 0x001fca00078e0076 */
[----:B------:R-:W-:Y:S01]  /*41ab0*/  ISETP.LT.AND P2, PT, R123, R10, !P1 ;  /* 0x0000000a7b00720c */ /* 0x000fe20004f41270 */
[----:B------:R-:W-:Y:S02]  /*41ac0*/  IMAD.MOV.U32 R9, RZ, RZ, R119 ;  /* 0x000000ffff097224 */ /* 0x000fe400078e0077 */
[----:B------:R-:W-:-:S10]  /*41ad0*/  IMAD.WIDE R118, R0, 0x2, R14 ;  /* 0x0000000200767825 */ /* 0x000fd400078e020e */
[----:B------:R0:W-:Y:S02]  /*41ae0*/  @P2 STG.E.U16 desc[UR60][R118.64], R12 ;  /* 0x0000000c76002986 */ /* 0x0001e4000c10153c */
[----:B0-----:R-:W0:Y:S02]  /*41af0*/  LDC.64 R118, c[0x0][0x228] ;  /* 0x00008a00ff767b82 */ /* 0x001e240000000a00 */
[----:B0-----:R-:W-:-:S05]  /*41b00*/  IMAD.MOV.U32 R10, RZ, RZ, R118 ;  /* 0x000000ffff0a7224 */ /* 0x001fca00078e0076 */
[----:B------:R-:W-:Y:S01]  /*41b10*/  ISETP.LT.AND P2, PT, R127, R10, !P1 ;  /* 0x0000000a7f00720c */ /* 0x000fe20004f41270 */
[----:B------:R-:W-:Y:S02]  /*41b20*/  IMAD.MOV.U32 R129, RZ, RZ, R119 ;  /* 0x000000ffff817224 */ /* 0x000fe400078e0077 */
[----:B------:R-:W-:-:S10]  /*41b30*/  IMAD.WIDE R118, R0, 0x2, R248 ;  /* 0x0000000200767825 */ /* 0x000fd400078e02f8 */
[----:B------:R0:W-:Y:S02]  /*41b40*/  @P2 STG.E.U16 desc[UR60][R118.64], R24 ;  /* 0x0000001876002986 */ /* 0x0001e4000c10153c */
[----:B0-----:R-:W0:Y:S01]  /*41b50*/  LDC.64 R118, c[0x0][0x228] ;  /* 0x00008a00ff767b82 */ /* 0x001e220000000a00 */
[----:B------:R-:W-:Y:S01]  /*41b60*/  PRMT R24, R24, 0x7632, R24 ;  /* 0x0000763218187816 */ /* 0x000fe20000000018 */
[----:B0-----:R-:W-:-:S05]  /*41b70*/  IMAD.MOV.U32 R12, RZ, RZ, R118 ;  /* 0x000000ffff0c7224 */ /* 0x001fca00078e0076 */
[----:B------:R-:W-:Y:S01]  /*41b80*/  ISETP.LT.AND P1, PT, R122, R12, !P1 ;  /* 0x0000000c7a00720c */ /* 0x000fe20004f21270 */
[----:B------:R-:W-:Y:S02]  /*41b90*/  IMAD.MOV.U32 R10, RZ, RZ, R119 ;  /* 0x000000ffff0a7224 */ /* 0x000fe400078e0077 */
[----:B------:R-:W-:-:S10]  /*41ba0*/  IMAD.WIDE R118, R0, 0x2, R250 ;  /* 0x0000000200767825 */ /* 0x000fd400078e02fa */
[----:B------:R0:W-:Y:S02]  /*41bb0*/  @P1 STG.E.U16 desc[UR60][R118.64], R24 ;  /* 0x0000001876001986 */ /* 0x0001e4000c10153c */
[----:B0-----:R-:W0:Y:S08]  /*41bc0*/  LDC R24, c[0x0][0x22c] ;  /* 0x00008b00ff187b82 */ /* 0x001e300000000800 */
[----:B------:R-:W1:Y:S01]  /*41bd0*/  LDC.64 R118, c[0x0][0x228] ;  /* 0x00008a00ff767b82 */ /* 0x000e620000000a00 */
[----:B------:R-:W-:-:S02]  /*41be0*/  VIADD R12, R13, 0x2 ;  /* 0x000000020d0c7836 */ /* 0x000fc40000000000 */
[----:B------:R-:W-:-:S03]  /*41bf0*/  IMAD.IADD R0, R0, 0x1, R114 ;  /* 0x0000000100007824 */ /* 0x000fc600078e0272 */
[----:B0-----:R-:W-:Y:S01]  /*41c00*/  ISETP.GE.AND P1, PT, R12, R24, PT ;  /* 0x000000180c00720c */ /* 0x001fe20003f26270 */
[----:B-1----:R-:W-:-:S05]  /*41c10*/  IMAD.MOV.U32 R24, RZ, RZ, R118 ;  /* 0x000000ffff187224 */ /* 0x002fca00078e0076 */
[----:B------:R-:W-:Y:S01]  /*41c20*/  ISETP.LT.AND P6, PT, R11, R24, !P1 ;  /* 0x000000180b00720c */ /* 0x000fe20004fc1270 */
[----:B------:R-:W-:Y:S02]  /*41c30*/  IMAD.MOV.U32 R130, RZ, RZ, R119 ;  /* 0x000000ffff827224 */ /* 0x000fe400078e0077 */
[----:B------:R-:W-:Y:S01]  /*41c40*/  IMAD.WIDE R118, R0, 0x2, R2 ;  /* 0x0000000200767825 */ /* 0x000fe200078e0202 */
[----:B------:R-:W-:Y:S02]  /*41c50*/  ISETP.LT.AND P2, PT, R122, R112, !P1 ;  /* 0x000000707a00720c */ /* 0x000fe40004f41270 */
[----:B---3--:R-:W-:-:S07]  /*41c60*/  PRMT R12, R113, 0x7632, R12 ;  /* 0x00007632710c7816 */ /* 0x008fce000000000c */
[----:B------:R0:W-:Y:S02]  /*41c70*/  @P6 STG.E.U16 desc[UR60][R118.64], R113 ;  /* 0x0000007176006986 */ /* 0x0001e4000c10153c */
[----:B0-----:R-:W0:Y:S02]  /*41c80*/  LDC.64 R112, c[0x0][0x228] ;  /* 0x00008a00ff707b82 */ /* 0x001e240000000a00 */
[----:B------:R-:W3:Y:S01]  /*41c90*/  LDL.LU.64 R118, [R1+0x20e0] ;  /* 0x0020e00001767983 */ /* 0x000ee20000300a00 */
[----:B0-----:R-:W-:-:S05]  /*41ca0*/  IMAD.MOV.U32 R24, RZ, RZ, R112 ;  /* 0x000000ffff187224 */ /* 0x001fca00078e0070 */
[----:B------:R-:W-:Y:S01]  /*41cb0*/  ISETP.LT.AND P6, PT, R123, R24, !P1 ;  /* 0x000000187b00720c */ /* 0x000fe20004fc1270 */
[----:B------:R-:W-:Y:S02]  /*41cc0*/  IMAD.MOV.U32 R126, RZ, RZ, R113 ;  /* 0x000000ffff7e7224 */ /* 0x000fe400078e0071 */
[----:B------:R-:W-:-:S10]  /*41cd0*/  IMAD.WIDE R112, R0, 0x2, R14 ;  /* 0x0000000200707825 */ /* 0x000fd400078e020e */
[----:B------:R0:W-:Y:S02]  /*41ce0*/  @P6 STG.E.U16 desc[UR60][R112.64], R12 ;  /* 0x0000000c70006986 */ /* 0x0001e4000c10153c */
[----:B0-----:R-:W0:Y:S01]  /*41cf0*/  LDC.64 R112, c[0x0][0x228] ;  /* 0x00008a00ff707b82 */ /* 0x001e220000000a00 */
[----:B--2---:R-:W-:Y:S01]  /*41d00*/  PRMT R12, R120, 0x7632, R12 ;  /* 0x00007632780c7816 */ /* 0x004fe2000000000c */
[----:B0-----:R-:W-:-:S05]  /*41d10*/  IMAD.MOV.U32 R24, RZ, RZ, R112 ;  /* 0x000000ffff187224 */ /* 0x001fca00078e0070 */
[----:B------:R-:W-:Y:S01]  /*41d20*/  ISETP.LT.AND P1, PT, R127, R24, !P1 ;  /* 0x000000187f00720c */ /* 0x000fe20004f21270 */
[----:B------:R-:W-:Y:S01]  /*41d30*/  IMAD.MOV.U32 R131, RZ, RZ, R113 ;  /* 0x000000ffff837224 */ /* 0x000fe200078e0071 */
[----:B------:R-:W0:Y:S01]  /*41d40*/  LDC R24, c[0x0][0x22c] ;  /* 0x00008b00ff187b82 */ /* 0x000e220000000800 */
[----:B------:R-:W-:-:S10]  /*41d50*/  IMAD.WIDE R112, R0, 0x2, R248 ;  /* 0x0000000200707825 */ /* 0x000fd400078e02f8 */
[----:B------:R1:W-:Y:S02]  /*41d60*/  @P1 STG.E.U16 desc[UR60][R112.64], R120 ;  /* 0x0000007870001986 */ /* 0x0003e4000c10153c */
[----:B-1----:R-:W-:-:S05]  /*41d70*/  IMAD.WIDE R112, R0, 0x2, R250 ;  /* 0x0000000200707825 */ /* 0x002fca00078e02fa */
[----:B------:R1:W-:Y:S04]  /*41d80*/  @P2 STG.E.U16 desc[UR60][R112.64], R12 ;  /* 0x0000000c70002986 */ /* 0x0003e8000c10153c */
[----:B-1----:R-:W2:Y:S04]  /*41d90*/  LDL.LU.64 R112, [R1+0x20d8] ;  /* 0x0020d80001707983 */ /* 0x002ea80000300a00 */
[----:B------:R-:W3:Y:S01]  /*41da0*/  LDL.LU R252, [R1+0x28] ;  /* 0x0000280001fc7983 */ /* 0x000ee20000300800 */
[----:B------:R-:W-:-:S05]  /*41db0*/  VIADD R12, R13, 0x3 ;  /* 0x000000030d0c7836 */ /* 0x000fca0000000000 */
[----:B0-----:R-:W-:Y:S02]  /*41dc0*/  ISETP.GE.AND P1, PT, R12, R24, PT ;  /* 0x000000180c00720c */ /* 0x001fe40003f26270 */
[----:B------:R-:W0:Y:S02]  /*41dd0*/  LDC R12, c[0x0][0x228] ;  /* 0x00008a00ff0c7b82 */ /* 0x000e240000000800 */
[----:B------:R-:W-:Y:S01]  /*41de0*/  ISETP.LT.AND P2, PT, R11, R115, !P1 ;  /* 0x000000730b00720c */ /* 0x000fe20004f41270 */
[----:B------:R-:W-:-:S04]  /*41df0*/  IMAD.IADD R0, R0, 0x1, R114 ;  /* 0x0000000100007824 */ /* 0x000fc800078e0272 */
[----:B------:R-:W-:-:S08]  /*41e00*/  IMAD.WIDE R114, R0, 0x2, R2 ;  /* 0x0000000200727825 */ /* 0x000fd000078e0202 */
[----:B----4-:R1:W-:Y:S01]  /*41e10*/  @P2 STG.E.U16 desc[UR60][R114.64], R121 ;  /* 0x0000007972002986 */ /* 0x0103e2000c10153c */
[----:B0-----:R-:W-:Y:S02]  /*41e20*/  ISETP.LT.AND P2, PT, R123, R12, !P1 ;  /* 0x0000000c7b00720c */ /* 0x001fe40004f41270 */
[----:B------:R-:W-:Y:S01]  /*41e30*/  PRMT R12, R121, 0x7632, R12 ;  /* 0x00007632790c7816 */ /* 0x000fe2000000000c */
[----:B-1----:R-:W-:Y:S01]  /*41e40*/  IMAD.WIDE R120, R0, 0x2, R14 ;  /* 0x0000000200787825 */ /* 0x002fe200078e020e */
[----:B------:R-:W4:Y:S09]  /*41e50*/  LDL.LU.64 R114, [R1+0x20d0] ;  /* 0x0020d00001727983 */ /* 0x000f320000300a00 */
[----:B------:R0:W-:Y:S02]  /*41e60*/  @P2 STG.E.U16 desc[UR60][R120.64], R12 ;  /* 0x0000000c78002986 */ /* 0x0001e4000c10153c */
[----:B0-----:R-:W0:Y:S02]  /*41e70*/  LDC R12, c[0x0][0x228] ;  /* 0x00008a00ff0c7b82 */ /* 0x001e240000000800 */
[----:B0-----:R-:W-:-:S06]  /*41e80*/  ISETP.LT.AND P2, PT, R127, R12, !P1 ;  /* 0x0000000c7f00720c */ /* 0x001fcc0004f41270 */
[----:B------:R-:W0:Y:S01]  /*41e90*/  LDC R12, c[0x0][0x228] ;  /* 0x00008a00ff0c7b82 */ /* 0x000e220000000800 */
[----:B------:R-:W-:-:S06]  /*41ea0*/  IMAD.WIDE R120, R0, 0x2, R248 ;  /* 0x0000000200787825 */ /* 0x000fcc00078e02f8 */
[----:B------:R1:W-:Y:S04]  /*41eb0*/  @P2 STG.E.U16 desc[UR60][R120.64], R25 ;  /* 0x0000001978002986 */ /* 0x0003e8000c10153c */
[----:B-1----:R-:W2:Y:S01]  /*41ec0*/  LDL.LU.64 R120, [R1+0x20c8] ;  /* 0x0020c80001787983 */ /* 0x002ea20000300a00 */
[----:B0-----:R-:W-:Y:S02]  /*41ed0*/  ISETP.LT.AND P1, PT, R122, R12, !P1 ;  /* 0x0000000c7a00720c */ /* 0x001fe40004f21270 */
[----:B------:R-:W-:Y:S01]  /*41ee0*/  PRMT R12, R25, 0x7632, R12 ;  /* 0x00007632190c7816 */ /* 0x000fe2000000000c */
[----:B------:R-:W-:-:S10]  /*41ef0*/  IMAD.WIDE R24, R0, 0x2, R250 ;  /* 0x0000000200187825 */ /* 0x000fd400078e02fa */
[----:B------:R0:W-:Y:S02]  /*41f00*/  @P1 STG.E.U16 desc[UR60][R24.64], R12 ;  /* 0x0000000c18001986 */ /* 0x0001e4000c10153c */
[----:B0-----:R-:W0:Y:S01]  /*41f10*/  LDC R24, c[0x0][0x22c] ;  /* 0x00008b00ff187b82 */ /* 0x001e220000000800 */
[----:B------:R-:W-:-:S07]  /*41f20*/  VIADD R12, R13, 0x4 ;  /* 0x000000040d0c7836 */ /* 0x000fce0000000000 */
[----:B------:R-:W1:Y:S01]  /*41f30*/  LDC R25, c[0x0][0x228] ;  /* 0x00008a00ff197b82 */ /* 0x000e620000000800 */
[----:B0-----:R-:W-:-:S07]  /*41f40*/  ISETP.GE.AND P1, PT, R12, R24, PT ;  /* 0x000000180c00720c */ /* 0x001fce0003f26270 */
[----:B------:R-:W0:Y:S01]  /*41f50*/  LDC R24, c[0x0][0x248] ;  /* 0x00009200ff187b82 */ /* 0x000e220000000800 */
[----:B-1----:R-:W-:-:S07]  /*41f60*/  ISETP.LT.AND P6, PT, R11, R25, !P1 ;  /* 0x000000190b00720c */ /* 0x002fce0004fc1270 */
[----:B------:R-:W1:Y:S01]  /*41f70*/  LDC R12, c[0x0][0x228] ;  /* 0x00008a00ff0c7b82 */ /* 0x000e620000000800 */
[----:B0-----:R-:W-:-:S04]  /*41f80*/  IMAD.IADD R0, R0, 0x1, R24 ;  /* 0x0000000100007824 */ /* 0x001fc800078e0218 */
[----:B------:R-:W-:Y:S01]  /*41f90*/  IMAD.WIDE R24, R0, 0x2, R2 ;  /* 0x0000000200187825 */ /* 0x000fe200078e0202 */
[----:B-1----:R-:W-:-:S04]  /*41fa0*/  ISETP.LT.AND P2, PT, R123, R12, !P1 ;  /* 0x0000000c7b00720c */ /* 0x002fc80004f41270 */
[----:B---3--:R0:W-:Y:S02]  /*41fb0*/  @P6 STG.E.U16 desc[UR60][R24.64], R252 ;  /* 0x000000fc18006986 */ /* 0x0081e4000c10153c */
[----:B0-----:R-:W-:Y:S02]  /*41fc0*/  IMAD.MOV.U32 R25, RZ, RZ, R252 ;  /* 0x000000ffff197224 */ /* 0x001fe400078e00fc */
[----:B------:R-:W0:Y:S03]  /*41fd0*/  LDC R252, c[0x0][0x228] ;  /* 0x00008a00fffc7b82 */ /* 0x000e260000000800 */
[----:B------:R-:W-:Y:S01]  /*41fe0*/  PRMT R12, R25, 0x7632, R12 ;  /* 0x00007632190c7816 */ /* 0x000fe2000000000c */
[----:B------:R-:W-:-:S05]  /*41ff0*/  IMAD.WIDE R24, R0, 0x2, R14 ;  /* 0x0000000200187825 */ /* 0x000fca00078e020e */
[----:B------:R1:W-:Y:S01]  /*42000*/  @P2 STG.E.U16 desc[UR60][R24.64], R12 ;  /* 0x0000000c18002986 */ /* 0x0003e2000c10153c */
[----:B0-----:R-:W-:Y:S01]  /*42010*/  ISETP.LT.AND P6, PT, R127, R252, !P1 ;  /* 0x000000fc7f00720c */ /* 0x001fe20004fc1270 */
[----:B------:R-:W-:Y:S02]  /*42020*/  IMAD.MOV.U32 R252, RZ, RZ, R27 ;  /* 0x000000fffffc7224 */ /* 0x000fe400078e001b */
[----:B------:R-:W0:Y:S02]  /*42030*/  LDC R27, c[0x0][0x228] ;  /* 0x00008a00ff1b7b82 */ /* 0x000e240000000800 */
[----:B-1----:R-:W-:-:S06]  /*42040*/  IMAD.MOV.U32 R12, RZ, RZ, R252 ;  /* 0x000000ffff0c7224 */ /* 0x002fcc00078e00fc */
[----:B------:R-:W1:Y:S01]  /*42050*/  LDC R252, c[0x0][0x22c] ;  /* 0x00008b00fffc7b82 */ /* 0x000e620000000800 */
[----:B------:R-:W-:-:S05]  /*42060*/  IMAD.WIDE R24, R0, 0x2, R248 ;  /* 0x0000000200187825 */ /* 0x000fca00078e02f8 */
[----:B------:R3:W-:Y:S02]  /*42070*/  @P6 STG.E.U16 desc[UR60][R24.64], R12 ;  /* 0x0000000c18006986 */ /* 0x0007e4000c10153c */
[----:B---3--:R-:W-:Y:S02]  /*42080*/  IMAD.MOV.U32 R25, RZ, RZ, R12 ;  /* 0x000000ffff197224 */ /* 0x008fe400078e000c */
[----:B------:R-:W-:Y:S01]  /*42090*/  VIADD R12, R13, 0x5 ;  /* 0x000000050d0c7836 */ /* 0x000fe20000000000 */
[----:B0-----:R-:W-:Y:S02]  /*420a0*/  ISETP.LT.AND P2, PT, R122, R27, !P1 ;  /* 0x0000001b7a00720c */ /* 0x001fe40004f41270 */
[----:B------:R-:W0:Y:S02]  /*420b0*/  LDC R27, c[0x0][0x228] ;  /* 0x00008a00ff1b7b82 */ /* 0x000e240000000800 */
[----:B-1----:R-:W-:Y:S02]  /*420c0*/  ISETP.GE.AND P1, PT, R12, R252, PT ;  /* 0x000000fc0c00720c */ /* 0x002fe40003f26270 */
[----:B------:R-:W3:Y:S01]  /*420d0*/  LDL.LU R252, [R1+0x8] ;  /* 0x0000080001fc7983 */ /* 0x000ee20000300800 */
[----:B------:R-:W-:Y:S01]  /*420e0*/  PRMT R12, R25, 0x7632, R12 ;  /* 0x00007632190c7816 */ /* 0x000fe2000000000c */
[----:B------:R-:W-:-:S05]  /*420f0*/  IMAD.WIDE R24, R0, 0x2, R250 ;  /* 0x0000000200187825 */ /* 0x000fca00078e02fa */
[----:B------:R1:W-:Y:S02]  /*42100*/  @P2 STG.E.U16 desc[UR60][R24.64], R12 ;  /* 0x0000000c18002986 */ /* 0x0003e4000c10153c */
[----:B-1----:R-:W1:Y:S08]  /*42110*/  LDC R24, c[0x0][0x228] ;  /* 0x00008a00ff187b82 */ /* 0x002e700000000800 */
[----:B------:R-:W4:Y:S01]  /*42120*/  LDC R25, c[0x0][0x248] ;  /* 0x00009200ff197b82 */ /* 0x000f220000000800 */
[----:B-1----:R-:W-:Y:S01]  /*42130*/  ISETP.LT.AND P2, PT, R11, R24, !P1 ;  /* 0x000000180b00720c */ /* 0x002fe20004f41270 */
[----:B----4-:R-:W-:-:S04]  /*42140*/  IMAD.IADD R0, R0, 0x1, R25 ;  /* 0x0000000100007824 */ /* 0x010fc800078e0219 */
[----:B------:R-:W-:Y:S01]  /*42150*/  IMAD.WIDE R24, R0, 0x2, R2 ;  /* 0x0000000200187825 */ /* 0x000fe200078e0202 */
[----:B0-----:R-:W-:Y:S02]  /*42160*/  ISETP.LT.AND P6, PT, R123, R27, !P1 ;  /* 0x0000001b7b00720c */ /* 0x001fe40004fc1270 */
[----:B------:R-:W4:Y:S05]  /*42170*/  LDL.LU R27, [R1+0x1c] ;  /* 0x00001c00011b7983 */ /* 0x000f2a0000300800 */
[----:B---3--:R0:W-:Y:S01]  /*42180*/  @P2 STG.E.U16 desc[UR60][R24.64], R252 ;  /* 0x000000fc18002986 */ /* 0x0081e2000c10153c */
[----:B------:R-:W-:Y:S02]  /*42190*/  PRMT R12, R252, 0x7632, R12 ;  /* 0x00007632fc0c7816 */ /* 0x000fe4000000000c */
[----:B0-----:R-:W0:Y:S01]  /*421a0*/  LDC R252, c[0x0][0x228] ;  /* 0x00008a00fffc7b82 */ /* 0x001e220000000800 */
[----:B------:R-:W-:-:S05]  /*421b0*/  IMAD.WIDE R24, R0, 0x2, R14 ;  /* 0x0000000200187825 */ /* 0x000fca00078e020e */
[----:B------:R1:W-:Y:S02]  /*421c0*/  @P6 STG.E.U16 desc[UR60][R24.64], R12 ;  /* 0x0000000c18006986 */ /* 0x0003e4000c10153c */
[----:B-1----:R-:W1:Y:S01]  /*421d0*/  LDC R12, c[0x0][0x228] ;  /* 0x00008a00ff0c7b82 */ /* 0x002e620000000800 */
[----:B0-----:R-:W-:-:S07]  /*421e0*/  ISETP.LT.AND P2, PT, R127, R252, !P1 ;  /* 0x000000fc7f00720c */ /* 0x001fce0004f41270 */
[----:B------:R-:W0:Y:S01]  /*421f0*/  LDC R252, c[0x0][0x22c] ;  /* 0x00008b00fffc7b82 */ /* 0x000e220000000800 */
[----:B------:R-:W-:-:S05]  /*42200*/  IMAD.WIDE R24, R0, 0x2, R248 ;  /* 0x0000000200187825 */ /* 0x000fca00078e02f8 */
[----:B------:R3:W-:Y:S01]  /*42210*/  @P2 STG.E.U16 desc[UR60][R24.64], R26 ;  /* 0x0000001a18002986 */ /* 0x0007e2000c10153c */
[----:B-1----:R-:W-:Y:S01]  /*42220*/  ISETP.LT.AND P2, PT, R122, R12, !P1 ;  /* 0x0000000c7a00720c */ /* 0x002fe20004f41270 */
[----:B------:R-:W-:-:S05]  /*42230*/  VIADD R12, R13, 0x6 ;  /* 0x000000060d0c7836 */ /* 0x000fca0000000000 */
[----:B0-----:R-:W-:Y:S02]  /*42240*/  ISETP.GE.AND P1, PT, R12, R252, PT ;  /* 0x000000fc0c00720c */ /* 0x001fe40003f26270 */
[----:B------:R-:W2:Y:S01]  /*42250*/  LDL.LU R252, [R1+0x2c] ;  /* 0x00002c0001fc7983 */ /* 0x000ea20000300800 */
[----:B---3--:R-:W-:Y:S01]  /*42260*/  PRMT R26, R26, 0x7632, R26 ;  /* 0x000076321a1a7816 */ /* 0x008fe2000000001a */
[----:B------:R-:W-:Y:S01]  /*42270*/  IMAD.WIDE R24, R0, 0x2, R250 ;  /* 0x0000000200187825 */ /* 0x000fe200078e02fa */
[----:B------:R-:W0:Y:S04]  /*42280*/  LDC R12, c[0x0][0x228] ;  /* 0x00008a00ff0c7b82 */ /* 0x000e280000000800 */
[----:B------:R1:W-:Y:S04]  /*42290*/  @P2 STG.E.U16 desc[UR60][R24.64], R26 ;  /* 0x0000001a18002986 */ /* 0x0003e8000c10153c */
[----:B-1----:R-:W1:Y:S08]  /*422a0*/  LDC R26, c[0x0][0x228] ;  /* 0x00008a00ff1a7b82 */ /* 0x002e700000000800 */
[----:B------:R-:W3:Y:S08]  /*422b0*/  LDC R24, c[0x0][0x248] ;  /* 0x00009200ff187b82 */ /* 0x000ef00000000800 */
[----:B------:R-:W4:Y:S01]  /*422c0*/  LDC R25, c[0x0][0x228] ;  /* 0x00008a00ff197b82 */ /* 0x000f220000000800 */
[----:B-1----:R-:W-:-:S07]  /*422d0*/  ISETP.LT.AND P6, PT, R11, R26, !P1 ;  /* 0x0000001a0b00720c */ /* 0x002fce0004fc1270 */
[----:B------:R-:W1:Y:S01]  /*422e0*/  LDC R26, c[0x0][0x22c] ;  /* 0x00008b00ff1a7b82 */ /* 0x000e620000000800 */
[----:B---3--:R-:W-:Y:S01]  /*422f0*/  IMAD.IADD R0, R0, 0x1, R24 ;  /* 0x0000000100007824 */ /* 0x008fe200078e0218 */
[----:B----4-:R-:W-:-:S03]  /*42300*/  ISETP.LT.AND P2, PT, R123, R25, !P1 ;  /* 0x000000197b00720c */ /* 0x010fc60004f41270 */
[----:B------:R-:W-:-:S05]  /*42310*/  IMAD.WIDE R24, R0, 0x2, R2 ;  /* 0x0000000200187825 */ /* 0x000fca00078e0202 */
[----:B--2---:R2:W-:Y:S01]  /*42320*/  @P6 STG.E.U16 desc[UR60][R24.64], R252 ;  /* 0x000000fc18006986 */ /* 0x0045e2000c10153c */
[----:B0-----:R-:W-:Y:S02]  /*42330*/  ISETP.LT.AND P6, PT, R127, R12, !P1 ;  /* 0x0000000c7f00720c */ /* 0x001fe40004fc1270 */
[----:B------:R-:W-:Y:S01]  /*42340*/  PRMT R12, R252, 0x7632, R12 ;  /* 0x00007632fc0c7816 */ /* 0x000fe2000000000c */
[C---:B--2---:R-:W-:Y:S01]  /*42350*/  IMAD.WIDE R24, R0.reuse, 0x2, R14 ;  /* 0x0000000200187825 */ /* 0x044fe200078e020e */
[----:B------:R-:W0:Y:S04]  /*42360*/  LDC R252, c[0x0][0x228] ;  /* 0x00008a00fffc7b82 */ /* 0x000e280000000800 */
[----:B------:R2:W-:Y:S04]  /*42370*/  @P2 STG.E.U16 desc[UR60][R24.64], R12 ;  /* 0x0000000c18002986 */ /* 0x0005e8000c10153c */
[----:B--2---:R-:W2:Y:S01]  /*42380*/  LDC R12, c[0x0][0x228] ;  /* 0x00008a00ff0c7b82 */ /* 0x004ea20000000800 */
[----:B------:R-:W-:-:S05]  /*42390*/  IMAD.WIDE R24, R0, 0x2, R248 ;  /* 0x0000000200187825 */ /* 0x000fca00078e02f8 */
[----:B------:R3:W-:Y:S01]  /*423a0*/  @P6 STG.E.U16 desc[UR60][R24.64], R27 ;  /* 0x0000001b18006986 */ /* 0x0007e2000c10153c */
[----:B--2---:R-:W-:Y:S01]  /*423b0*/  ISETP.LT.AND P2, PT, R122, R12, !P1 ;  /* 0x0000000c7a00720c */ /* 0x004fe20004f41270 */
[----:B------:R-:W-:Y:S02]  /*423c0*/  VIADD R12, R13, 0x7 ;  /* 0x000000070d0c7836 */ /* 0x000fe40000000000 */
[----:B---3--:R-:W-:-:S03]  /*423d0*/  IMAD.WIDE R24, R0, 0x2, R250 ;  /* 0x0000000200187825 */ /* 0x008fc600078e02fa */
[----:B-1----:R-:W-:Y:S02]  /*423e0*/  ISETP.GE.AND P1, PT, R12, R26, PT ;  /* 0x0000001a0c00720c */ /* 0x002fe40003f26270 */
[----:B------:R-:W-:Y:S01]  /*423f0*/  PRMT R12, R27, 0x7632, R12 ;  /* 0x000076321b0c7816 */ /* 0x000fe2000000000c */
[----:B------:R-:W1:Y:S01]  /*42400*/  LDC R26, c[0x0][0x228] ;  /* 0x00008a00ff1a7b82 */ /* 0x000e620000000800 */
[----:B------:R-:W2:Y:S04]  /*42410*/  LDL.LU R27, [R1+0x20c0] ;  /* 0x0020c000011b7983 */ /* 0x000ea80000300800 */
[----:B------:R3:W-:Y:S01]  /*42420*/  @P2 STG.E.U16 desc[UR60][R24.64], R12 ;  /* 0x0000000c18002986 */ /* 0x0007e2000c10153c */
[----:B0-----:R-:W-:-:S03]  /*42430*/  ISETP.LT.AND P2, PT, R11, R252, !P1 ;  /* 0x000000fc0b00720c */ /* 0x001fc60004f41270 */
[----:B------:R-:W4:Y:S01]  /*42440*/  LDL.LU R252, [R1+0xc] ;  /* 0x00000c0001fc7983 */ /* 0x000f220000300800 */
[----:B---3--:R-:W0:Y:S08]  /*42450*/  LDC R24, c[0x0][0x248] ;  /* 0x00009200ff187b82 */ /* 0x008e300000000800 */
[----:B------:R-:W3:Y:S01]  /*42460*/  LDC R25, c[0x0][0x228] ;  /* 0x00008a00ff197b82 */ /* 0x000ee20000000800 */
[----:B0-----:R-:W-:Y:S01]  /*42470*/  IMAD.IADD R0, R0, 0x1, R24 ;  /* 0x0000000100007824 */ /* 0x001fe200078e0218 */
[----:B---3--:R-:W-:-:S03]  /*42480*/  ISETP.LT.AND P6, PT, R123, R25, !P1 ;  /* 0x000000197b00720c */ /* 0x008fc60004fc1270 */
[----:B------:R-:W-:-:S05]  /*42490*/  IMAD.WIDE R24, R0, 0x2, R2 ;  /* 0x0000000200187825 */ /* 0x000fca00078e0202 */
[----:B----4-:R0:W-:Y:S01]  /*424a0*/  @P2 STG.E.U16 desc[UR60][R24.64], R252 ;  /* 0x000000fc18002986 */ /* 0x0101e2000c10153c */
[----:B------:R-:W-:Y:S01]  /*424b0*/  PRMT R12, R252, 0x7632, R12 ;  /* 0x00007632fc0c7816 */ /* 0x000fe2000000000c */
[C---:B0-----:R-:W-:Y:S01]  /*424c0*/  IMAD.WIDE R24, R0.reuse, 0x2, R14 ;  /* 0x0000000200187825 */ /* 0x041fe200078e020e */
[----:B-1----:R-:W-:Y:S01]  /*424d0*/  ISETP.LT.AND P2, PT, R127, R26, !P1 ;  /* 0x0000001a7f00720c */ /* 0x002fe20004f41270 */
[----:B------:R-:W0:Y:S03]  /*424e0*/  LDC R252, c[0x0][0x228] ;  /* 0x00008a00fffc7b82 */ /* 0x000e260000000800 */
[----:B------:R1:W-:Y:S05]  /*424f0*/  @P6 STG.E.U16 desc[UR60][R24.64], R12 ;  /* 0x0000000c18006986 */ /* 0x0003ea000c10153c */
[----:B------:R-:W3:Y:S08]  /*42500*/  LDC R26, c[0x0][0x22c] ;  /* 0x00008b00ff1a7b82 */ /* 0x000ef00000000800 */
[----:B-1----:R-:W1:Y:S01]  /*42510*/  LDC R12, c[0x0][0x228] ;  /* 0x00008a00ff0c7b82 */ /* 0x002e620000000800 */
[----:B------:R-:W-:-:S05]  /*42520*/  IMAD.WIDE R24, R0, 0x2, R248 ;  /* 0x0000000200187825 */ /* 0x000fca00078e02f8 */
[----:B--2---:R2:W-:Y:S01]  /*42530*/  @P2 STG.E.U16 desc[UR60][R24.64], R27 ;  /* 0x0000001b18002986 */ /* 0x0045e2000c10153c */
[----:B-1----:R-:W-:Y:S01]  /*42540*/  ISETP.LT.AND P2, PT, R122, R12, !P1 ;  /* 0x0000000c7a00720c */ /* 0x002fe20004f41270 */
[----:B------:R-:W-:Y:S01]  /*42550*/  VIADD R12, R13, 0x8 ;  /* 0x000000080d0c7836 */ /* 0x000fe20000000000 */
[----:B--2---:R-:W-:Y:S01]  /*42560*/  PRMT R27, R27, 0x7632, R27 ;  /* 0x000076321b1b7816 */ /* 0x004fe2000000001b */
[----:B------:R-:W-:Y:S01]  /*42570*/  IMAD.WIDE R24, R0, 0x2, R250 ;  /* 0x0000000200187825 */ /* 0x000fe200078e02fa */
[----:B------:R-:W2:Y:S02]  /*42580*/  LDL.LU R122, [R1+0x20bc] ;  /* 0x0020bc00017a7983 */ /* 0x000ea40000300800 */
[----:B---3--:R-:W-:Y:S02]  /*42590*/  ISETP.GE.AND P1, PT, R12, R26, PT ;  /* 0x0000001a0c00720c */ /* 0x008fe40003f26270 */
[----:B------:R-:W1:Y:S05]  /*425a0*/  LDC R26, c[0x0][0x248] ;  /* 0x00009200ff1a7b82 */ /* 0x000e6a0000000800 */
[----:B------:R3:W-:Y:S01]  /*425b0*/  @P2 STG.E.U16 desc[UR60][R24.64], R27 ;  /* 0x0000001b18002986 */ /* 0x0007e2000c10153c */
[----:B0-----:R-:W-:-:S02]  /*425c0*/  ISETP.LT.AND P2, PT, R123, R252, !P1 ;  /* 0x000000fc7b00720c */ /* 0x001fc40004f41270 */
[----:B------:R-:W0:Y:S01]  /*425d0*/  LDC R12, c[0x0][0x228] ;  /* 0x00008a00ff0c7b82 */ /* 0x000e220000000800 */
[----:B------:R-:W4:Y:S07]  /*425e0*/  LDL.LU R252, [R1+0x5f0] ;  /* 0x0005f00001fc7983 */ /* 0x000f2e0000300800 */
[----:B---3--:R-:W3:Y:S01]  /*425f0*/  LDC R25, c[0x0][0x228] ;  /* 0x00008a00ff197b82 */ /* 0x008ee20000000800 */
[----:B-1----:R-:W-:-:S07]  /*42600*/  IMAD.IADD R0, R0, 0x1, R26 ;  /* 0x0000000100007824 */ /* 0x002fce00078e021a */
[----:B------:R-:W1:Y:S08]  /*42610*/  LDC R27, c[0x0][0x228] ;  /* 0x00008a00ff1b7b82 */ /* 0x000e700000000800 */
[----:B------:R-:W1:Y:S01]  /*42620*/  LDC R26, c[0x0][0x22c] ;  /* 0x00008b00ff1a7b82 */ /* 0x000e620000000800 */
[----:B---3--:R-:W-:Y:S01]  /*42630*/  ISETP.LT.AND P6, PT, R11, R25, !P1 ;  /* 0x000000190b00720c */ /* 0x008fe20004fc1270 */
[----:B------:R-:W-:-:S12]  /*42640*/  IMAD.WIDE R24, R0, 0x2, R2 ;  /* 0x0000000200187825 */ /* 0x000fd800078e0202 */
[----:B------:R3:W-:Y:S01]  /*42650*/  @P6 STG.E.U16 desc[UR60][R24.64], R120 ;  /* 0x0000007818006986 */ /* 0x0007e2000c10153c */
[----:B0-----:R-:W-:Y:S02]  /*42660*/  ISETP.LT.AND P6, PT, R127, R12, !P1 ;  /* 0x0000000c7f00720c */ /* 0x001fe40004fc1270 */
[----:B------:R-:W4:Y:S01]  /*42670*/  LDC R12, c[0x0][0x228] ;  /* 0x00008a00ff0c7b82 */ /* 0x000f220000000800 */
[----:B---3--:R-:W-:Y:S01]  /*42680*/  PRMT R120, R120, 0x7632, R120 ;  /* 0x0000763278787816 */ /* 0x008fe20000000078 */
[----:B------:R-:W-:-:S05]  /*42690*/  IMAD.WIDE R24, R0, 0x2, R14 ;  /* 0x0000000200187825 */ /* 0x000fca00078e020e */
[----:B------:R0:W-:Y:S02]  /*426a0*/  @P2 STG.E.U16 desc[UR60][R24.64], R120 ;  /* 0x0000007818002986 */ /* 0x0001e4000c10153c */
[----:B0-----:R-:W0:Y:S01]  /*426b0*/  LDC R120, c[0x0][0x228] ;  /* 0x00008a00ff787b82 */ /* 0x001e220000000800 */
[----:B------:R-:W-:-:S05]  /*426c0*/  IMAD.WIDE R24, R0, 0x2, R248 ;  /* 0x0000000200187825 */ /* 0x000fca00078e02f8 */
[----:B------:R3:W-:Y:S01]  /*426d0*/  @P6 STG.E.U16 desc[UR60][R24.64], R112 ;  /* 0x0000007018006986 */ /* 0x0007e2000c10153c */
[----:B----4-:R-:W-:Y:S01]  /*426e0*/  ISETP.LT.AND P2, PT, R252, R12, !P1 ;  /* 0x0000000cfc00720c */ /* 0x010fe20004f41270 */
[----:B------:R-:W-:-:S05]  /*426f0*/  VIADD R12, R13, 0x9 ;  /* 0x000000090d0c7836 */ /* 0x000fca0000000000 */
[----:B-1----:R-:W-:Y:S02]  /*42700*/  ISETP.GE.AND P1, PT, R12, R26, PT ;  /* 0x0000001a0c00720c */ /* 0x002fe40003f26270 */
[----:B------:R-:W1:Y:S02]  /*42710*/  LDC R12, c[0x0][0x248] ;  /* 0x00009200ff0c7b82 */ /* 0x000e640000000800 */
[----:B0-----:R-:W-:Y:S02]  /*42720*/  ISETP.LT.AND P6, PT, R123, R120, !P1 ;  /* 0x000000787b00720c */ /* 0x001fe40004fc1270 */
[----:B------:R-:W4:Y:S04]  /*42730*/  LDL.LU R123, [R1+0x20b8] ;  /* 0x0020b800017b7983 */ /* 0x000f280000300800 */
[----:B------:R-:W2:Y:S01]  /*42740*/  LDL.LU R120, [R1+0x5f8] ;  /* 0x0005f80001787983 */ /* 0x000ea20000300800 */
[----:B------:R-:W0:Y:S01]  /*42750*/  LDC R26, c[0x0][0x228] ;  /* 0x00008a00ff1a7b82 */ /* 0x000e220000000800 */
[----:B---3--:R-:W-:Y:S01]  /*42760*/  PRMT R112, R112, 0x7632, R112 ;  /* 0x0000763270707816 */ /* 0x008fe20000000070 */
[----:B------:R-:W-:-:S05]  /*42770*/  IMAD.WIDE R24, R0, 0x2, R250 ;  /* 0x0000000200187825 */ /* 0x000fca00078e02fa */
[----:B------:R3:W-:Y:S01]  /*42780*/  @P2 STG.E.U16 desc[UR60][R24.64], R112 ;  /* 0x0000007018002986 */ /* 0x0007e2000c10153c */
[----:B------:R-:W-:Y:S02]  /*42790*/  ISETP.LT.AND P2, PT, R11, R27, !P1 ;  /* 0x0000001b0b00720c */ /* 0x000fe40004f41270 */
[----:B------:R-:W2:Y:S01]  /*427a0*/  LDC R27, c[0x0][0x228] ;  /* 0x00008a00ff1b7b82 */ /* 0x000ea20000000800 */
[----:B-1----:R-:W-:-:S07]  /*427b0*/  IMAD.IADD R0, R0, 0x1, R12 ;  /* 0x0000000100007824 */ /* 0x002fce00078e020c */
[----:B------:R-:W1:Y:S01]  /*427c0*/  LDC R12, c[0x0][0x228] ;  /* 0x00008a00ff0c7b82 */ /* 0x000e620000000800 */
[----:B---3--:R-:W-:-:S05]  /*427d0*/  IMAD.WIDE R24, R0, 0x2, R2 ;  /* 0x0000000200187825 */ /* 0x008fca00078e0202 */
[----:B------:R3:W-:Y:S01]  /*427e0*/  @P2 STG.E.U16 desc[UR60][R24.64], R116 ;  /* 0x0000007418002986 */ /* 0x0007e2000c10153c */
[----:B0-----:R-:W-:Y:S01]  /*427f0*/  ISETP.LT.AND P2, PT, R127, R26, !P1 ;  /* 0x0000001a7f00720c */ /* 0x001fe20004f41270 */
[----:B------:R-:W0:Y:S08]  /*42800*/  LDC R112, c[0x0][0x228] ;  /* 0x00008a00ff707b82 */ /* 0x000e300000000800 */
[----:B------:R-:W0:Y:S01]  /*42810*/  LDC R26, c[0x0][0x22c] ;  /* 0x00008b00ff1a7b82 */ /* 0x000e220000000800 */
[----:B---3--:R-:W-:Y:S01]  /*42820*/  PRMT R116, R116, 0x7632, R116 ;  /* 0x0000763274747816 */ /* 0x008fe20000000074 */
[----:B------:R-:W-:-:S05]  /*42830*/  IMAD.WIDE R24, R0, 0x2, R14 ;  /* 0x0000000200187825 */ /* 0x000fca00078e020e */
[----:B------:R3:W-:Y:S02]  /*42840*/  @P6 STG.E.U16 desc[UR60][R24.64], R116 ;  /* 0x0000007418006986 */ /* 0x0007e4000c10153c */
[----:B---3--:R-:W-:Y:S01]  /*42850*/  IMAD.WIDE R24, R0, 0x2, R248 ;  /* 0x0000000200187825 */ /* 0x008fe200078e02f8 */
[----:B------:R-:W3:Y:S04]  /*42860*/  LDC R116, c[0x0][0x248] ;  /* 0x00009200ff747b82 */ /* 0x000ee80000000800 */
[----:B------:R0:W-:Y:S01]  /*42870*/  @P2 STG.E.U16 desc[UR60][R24.64], R100 ;  /* 0x0000006418002986 */ /* 0x0001e2000c10153c */
[----:B-1----:R-:W-:Y:S01]  /*42880*/  ISETP.LT.AND P2, PT, R252, R12, !P1 ;  /* 0x0000000cfc00720c */ /* 0x002fe20004f41270 */
[----:B------:R-:W-:-:S05]  /*42890*/  VIADD R12, R13, 0xa ;  /* 0x0000000a0d0c7836 */ /* 0x000fca0000000000 */
[----:B0-----:R-:W-:Y:S02]  /*428a0*/  ISETP.GE.AND P1, PT, R12, R26, PT ;  /* 0x0000001a0c00720c */ /* 0x001fe40003f26270 */
[----:B------:R-:W0:Y:S02]  /*428b0*/  LDC R12, c[0x0][0x228] ;  /* 0x00008a00ff0c7b82 */ /* 0x000e240000000800 */
[----:B------:R-:W-:Y:S01]  /*428c0*/  ISETP.LT.AND P6, PT, R11, R112, !P1 ;  /* 0x000000700b00720c */ /* 0x000fe20004fc1270 */
[----:B------:R-:W-:Y:S01]  /*428d0*/  IMAD.WIDE R24, R0, 0x2, R250 ;  /* 0x0000000200187825 */ /* 0x000fe200078e02fa */
[----:B------:R-:W-:-:S04]  /*428e0*/  PRMT R100, R100, 0x7632, R100 ;  /* 0x0000763264647816 */ /* 0x000fc80000000064 */
[----:B------:R-:W1:Y:S01]  /*428f0*/  LDC R26, c[0x0][0x22c] ;  /* 0x00008b00ff1a7b82 */ /* 0x000e620000000800 */
[----:B---3--:R-:W-:Y:S01]  /*42900*/  IMAD.IADD R0, R0, 0x1, R116 ;  /* 0x0000000100007824 */ /* 0x008fe200078e0274 */
[----:B------:R3:W-:Y:S06]  /*42910*/  @P2 STG.E.U16 desc[UR60][R24.64], R100 ;  /* 0x0000006418002986 */ /* 0x0007ec000c10153c */
[----:B------:R-:W4:Y:S01]  /*42920*/  LDC R112, c[0x0][0x228] ;  /* 0x00008a00ff707b82 */ /* 0x000f220000000800 */
[----:B---3--:R-:W-:-:S07]  /*42930*/  IMAD.WIDE R24, R0, 0x2, R2 ;  /* 0x0000000200187825 */ /* 0x008fce00078e0202 */
[----:B------:R-:W3:Y:S01]  /*42940*/  LDC R100, c[0x0][0x228] ;  /* 0x00008a00ff647b82 */ /* 0x000ee20000000800 */
[----:B------:R1:W-:Y:S01]  /*42950*/  @P6 STG.E.U16 desc[UR60][R24.64], R121 ;  /* 0x0000007918006986 */ /* 0x0003e2000c10153c */
[----:B0-----:R-:W-:-:S06]  /*42960*/  ISETP.LT.AND P6, PT, R127, R12, !P1 ;  /* 0x0000000c7f00720c */ /* 0x001fcc0004fc1270 */
[----:B------:R-:W0:Y:S01]  /*42970*/  LDC R12, c[0x0][0x228] ;  /* 0x00008a00ff0c7b82 */ /* 0x000e220000000800 */
[----:B-1----:R-:W-:Y:S01]  /*42980*/  PRMT R121, R121, 0x7632, R121 ;  /* 0x0000763279797816 */ /* 0x002fe20000000079 */
[----:B------:R-:W-:Y:S01]  /*42990*/  IMAD.WIDE R24, R0, 0x2, R14 ;  /* 0x0000000200187825 */ /* 0x000fe200078e020e */
[----:B--2---:R-:W-:-:S05]  /*429a0*/  ISETP.LT.AND P2, PT, R120, R27, !P1 ;  /* 0x0000001b7800720c */ /* 0x004fca0004f41270 */
[----:B------:R-:W1:Y:S08]  /*429b0*/  LDC R27, c[0x0][0x228] ;  /* 0x00008a00ff1b7b82 */ /* 0x000e700000000800 */
[----:B------:R2:W-:Y:S01]  /*429c0*/  @P2 STG.E.U16 desc[UR60][R24.64], R121 ;  /* 0x0000007918002986 */ /* 0x0005e2000c10153c */
[----:B0-----:R-:W-:Y:S01]  /*429d0*/  ISETP.LT.AND P2, PT, R252, R12, !P1 ;  /* 0x0000000cfc00720c */ /* 0x001fe20004f41270 */
[----:B------:R-:W-:-:S05]  /*429e0*/  VIADD R12, R13, 0xb ;  /* 0x0000000b0d0c7836 */ /* 0x000fca0000000000 */
[----:B------:R-:W-:Y:S02]  /*429f0*/  ISETP.GE.AND P1, PT, R12, R26, PT ;  /* 0x0000001a0c00720c */ /* 0x000fe40003f26270 */
[----:B------:R-:W0:Y:S01]  /*42a00*/  LDC R26, c[0x0][0x228] ;  /* 0x00008a00ff1a7b82 */ /* 0x000e220000000800 */
[----:B--2---:R-:W-:-:S05]  /*42a10*/  IMAD.WIDE R24, R0, 0x2, R248 ;  /* 0x0000000200187825 */ /* 0x004fca00078e02f8 */
[----:B------:R2:W-:Y:S02]  /*42a20*/  @P6 STG.E.U16 desc[UR60][R24.64], R113 ;  /* 0x0000007118006986 */ /* 0x0005e4000c10153c */
[----:B------:R-:W4:Y:S01]  /*42a30*/  LDC R12, c[0x0][0x228] ;  /* 0x00008a00ff0c7b82 */ /* 0x000f220000000800 */
[----:B--2---:R-:W-:Y:S01]  /*42a40*/  PRMT R113, R113, 0x7632, R113 ;  /* 0x0000763271717816 */ /* 0x004fe20000000071 */
[----:B------:R-:W-:-:S05]  /*42a50*/  IMAD.WIDE R24, R0, 0x2, R250 ;  /* 0x0000000200187825 */ /* 0x000fca00078e02fa */
[----:B------:R2:W-:Y:S01]  /*42a60*/  @P2 STG.E.U16 desc[UR60][R24.64], R113 ;  /* 0x0000007118002986 */ /* 0x0005e2000c10153c */
[----:B-1----:R-:W-:Y:S01]  /*42a70*/  ISETP.LT.AND P2, PT, R11, R27, !P1 ;  /* 0x0000001b0b00720c */ /* 0x002fe20004f41270 */
[----:B------:R-:W-:Y:S01]  /*42a80*/  IMAD.IADD R0, R0, 0x1, R116 ;  /* 0x0000000100007824 */ /* 0x000fe200078e0274 */
[----:B---3--:R-:W-:Y:S01]  /*42a90*/  ISETP.LT.AND P6, PT, R120, R100, !P1 ;  /* 0x000000647800720c */ /* 0x008fe20004fc1270 */
[----:B------:R-:W1:Y:S02]  /*42aa0*/  LDC R27, c[0x0][0x228] ;  /* 0x00008a00ff1b7b82 */ /* 0x000e640000000800 */
[----:B--2---:R-:W-:-:S06]  /*42ab0*/  IMAD.WIDE R24, R0, 0x2, R2 ;  /* 0x0000000200187825 */ /* 0x004fcc00078e0202 */
[----:B------:R-:W2:Y:S02]  /*42ac0*/  LDC R100, c[0x0][0x228] ;  /* 0x00008a00ff647b82 */ /* 0x000ea40000000800 */
[----:B------:R3:W-:Y:S01]  /*42ad0*/  @P2 STG.E.U16 desc[UR60][R24.64], R117 ;  /* 0x0000007518002986 */ /* 0x0007e2000c10153c */
[----:B0-----:R-:W-:-:S05]  /*42ae0*/  ISETP.LT.AND P2, PT, R127, R26, !P1 ;  /* 0x0000001a7f00720c */ /* 0x001fca0004f41270 */
[----:B------:R-:W0:Y:S01]  /*42af0*/  LDC R26, c[0x0][0x22c] ;  /* 0x00008b00ff1a7b82 */ /* 0x000e220000000800 */
[----:B---3--:R-:W-:Y:S01]  /*42b00*/  PRMT R117, R117, 0x7632, R117 ;  /* 0x0000763275757816 */ /* 0x008fe20000000075 */
[----:B------:R-:W-:-:S06]  /*42b10*/  IMAD.WIDE R24, R0, 0x2, R14 ;  /* 0x0000000200187825 */ /* 0x000fcc00078e020e */
[----:B------:R-:W3:Y:S01]  /*42b20*/  LDC R113, c[0x0][0x228] ;  /* 0x00008a00ff717b82 */ /* 0x000ee20000000800 */
[----:B------:R4:W-:Y:S02]  /*42b30*/  @P6 STG.E.U16 desc[UR60][R24.64], R117 ;  /* 0x0000007518006986 */ /* 0x0009e4000c10153c */
[----:B----4-:R-:W-:-:S05]  /*42b40*/  IMAD.WIDE R24, R0, 0x2, R248 ;  /* 0x0000000200187825 */ /* 0x010fca00078e02f8 */
[----:B------:R4:W-:Y:S01]  /*42b50*/  @P2 STG.E.U16 desc[UR60][R24.64], R101 ;  /* 0x0000006518002986 */ /* 0x0009e2000c10153c */
[----:B------:R-:W-:Y:S01]  /*42b60*/  ISETP.LT.AND P2, PT, R252, R12, !P1 ;  /* 0x0000000cfc00720c */ /* 0x000fe20004f41270 */
[----:B------:R-:W-:-:S05]  /*42b70*/  VIADD R12, R13, 0xc ;  /* 0x0000000c0d0c7836 */ /* 0x000fca0000000000 */
[----:B0-----:R-:W-:Y:S02]  /*42b80*/  ISETP.GE.AND P1, PT, R12, R26, PT ;  /* 0x0000001a0c00720c */ /* 0x001fe40003f26270 */
[----:B------:R-:W0:Y:S02]  /*42b90*/  LDC R26, c[0x0][0x228] ;  /* 0x00008a00ff1a7b82 */ /* 0x000e240000000800 */
[----:B--2---:R-:W-:Y:S01]  /*42ba0*/  ISETP.LT.AND P6, PT, R11, R100, !P1 ;  /* 0x000000640b00720c */ /* 0x004fe20004fc1270 */
[----:B----4-:R-:W-:Y:S01]  /*42bb0*/  IMAD.WIDE R24, R0, 0x2, R250 ;  /* 0x0000000200187825 */ /* 0x010fe200078e02fa */
[----:B------:R-:W-:-:S04]  /*42bc0*/  PRMT R101, R101, 0x7632, R101 ;  /* 0x0000763265657816 */ /* 0x000fc80000000065 */
[----:B------:R-:W2:Y:S01]  /*42bd0*/  LDC R12, c[0x0][0x228] ;  /* 0x00008a00ff0c7b82 */ /* 0x000ea20000000800 */
[----:B------:R-:W-:Y:S01]  /*42be0*/  IMAD.IADD R0, R0, 0x1, R116 ;  /* 0x0000000100007824 */ /* 0x000fe200078e0274 */
[----:B------:R4:W-:Y:S01]  /*42bf0*/  @P2 STG.E.U16 desc[UR60][R24.64], R101 ;  /* 0x0000006518002986 */ /* 0x0009e2000c10153c */
[----:B-1----:R-:W-:-:S05]  /*42c00*/  ISETP.LT.AND P2, PT, R120, R27, !P1 ;  /* 0x0000001b7800720c */ /* 0x002fca0004f41270 */
[----:B------:R-:W1:Y:S01]  /*42c10*/  LDC R27, c[0x0][0x22c] ;  /* 0x00008b00ff1b7b82 */ /* 0x000e620000000800 */
[----:B----4-:R-:W-:-:S07]  /*42c20*/  IMAD.WIDE R24, R0, 0x2, R2 ;  /* 0x0000000200187825 */ /* 0x010fce00078e0202 */
[----:B------:R-:W4:Y:S01]  /*42c30*/  LDC R100, c[0x0][0x228] ;  /* 0x00008a00ff647b82 */ /* 0x000f220000000800 */
[----:B------:R3:W-:Y:S01]  /*42c40*/  @P6 STG.E.U16 desc[UR60][R24.64], R122 ;  /* 0x0000007a18006986 */ /* 0x0007e2000c10153c */
[----:B0-----:R-:W-:-:S06]  /*42c50*/  ISETP.LT.AND P6, PT, R127, R26, !P1 ;  /* 0x0000001a7f00720c */ /* 0x001fcc0004fc1270 */
[----:B------:R-:W0:Y:S01]  /*42c60*/  LDC R26, c[0x0][0x228] ;  /* 0x00008a00ff1a7b82 */ /* 0x000e220000000800 */
[----:B---3--:R-:W-:Y:S01]  /*42c70*/  PRMT R122, R122, 0x7632, R122 ;  /* 0x000076327a7a7816 */ /* 0x008fe2000000007a */
[----:B------:R-:W-:-:S06]  /*42c80*/  IMAD.WIDE R24, R0, 0x2, R14 ;  /* 0x0000000200187825 */ /* 0x000fcc00078e020e */
[----:B------:R-:W3:Y:S01]  /*42c90*/  LDC R101, c[0x0][0x22c] ;  /* 0x00008b00ff657b82 */ /* 0x000ee20000000800 */
[----:B------:R1:W-:Y:S01]  /*42ca0*/  @P2 STG.E.U16 desc[UR60][R24.64], R122 ;  /* 0x0000007a18002986 */ /* 0x0003e2000c10153c */
[----:B--2---:R-:W-:Y:S01]  /*42cb0*/  ISETP.LT.AND P2, PT, R252, R12, !P1 ;  /* 0x0000000cfc00720c */ /* 0x004fe20004f41270 */
[----:B------:R-:W-:Y:S02]  /*42cc0*/  VIADD R12, R13, 0xd ;  /* 0x0000000d0d0c7836 */ /* 0x000fe40000000000 */
[----:B-1----:R-:W-:-:S03]  /*42cd0*/  IMAD.WIDE R24, R0, 0x2, R248 ;  /* 0x0000000200187825 */ /* 0x002fc600078e02f8 */
[----:B------:R-:W-:Y:S02]  /*42ce0*/  ISETP.GE.AND P1, PT, R12, R27, PT ;  /* 0x0000001b0c00720c */ /* 0x000fe40003f26270 */
[----:B------:R-:W1:Y:S01]  /*42cf0*/  LDC R27, c[0x0][0x228] ;  /* 0x00008a00ff1b7b82 */ /* 0x000e620000000800 */
[----:B------:R2:W-:Y:S01]  /*42d00*/  @P6 STG.E.U16 desc[UR60][R24.64], R114 ;  /* 0x0000007218006986 */ /* 0x0005e2000c10153c */
[----:B------:R-:W-:Y:S01]  /*42d10*/  IMAD.IADD R12, R0, 0x1, R116 ;  /* 0x00000001000c7824 */ /* 0x000fe200078e0274 */
[----:B--2---:R-:W-:Y:S01]  /*42d20*/  PRMT R114, R114, 0x7632, R114 ;  /* 0x0000763272727816 */ /* 0x004fe20000000072 */
[----:B------:R-:W-:-:S05]  /*42d30*/  IMAD.WIDE R24, R0, 0x2, R250 ;  /* 0x0000000200187825 */ /* 0x000fca00078e02fa */
[----:B------:R2:W-:Y:S01]  /*42d40*/  @P2 STG.E.U16 desc[UR60][R24.64], R114 ;  /* 0x0000007218002986 */ /* 0x0005e2000c10153c */
[----:B0-----:R-:W-:Y:S02]  /*42d50*/  ISETP.LT.AND P2, PT, R11, R26, !P1 ;  /* 0x0000001a0b00720c */ /* 0x001fe40004f41270 */
[----:B------:R-:W-:Y:S01]  /*42d60*/  ISETP.LT.AND P6, PT, R120, R112, !P1 ;  /* 0x000000707800720c */ /* 0x000fe20004fc1270 */
[----:B------:R-:W0:Y:S01]  /*42d70*/  LDC R26, c[0x0][0x228] ;  /* 0x00008a00ff1a7b82 */ /* 0x000e220000000800 */
[----:B--2---:R-:W-:-:S07]  /*42d80*/  IMAD.WIDE R24, R12, 0x2, R2 ;  /* 0x000000020c187825 */ /* 0x004fce00078e0202 */
[----:B------:R-:W2:Y:S02]  /*42d90*/  LDC R112, c[0x0][0x228] ;  /* 0x00008a00ff707b82 */ /* 0x000ea40000000800 */
[----:B------:R4:W-:Y:S01]  /*42da0*/  @P2 STG.E.U16 desc[UR60][R24.64], R118 ;  /* 0x0000007618002986 */ /* 0x0009e2000c10153c */
[----:B------:R-:W-:Y:S01]  /*42db0*/  VIADD R0, R13, 0xe ;  /* 0x0000000e0d007836 */ /* 0x000fe20000000000 */
[----:B----4-:R-:W-:Y:S01]  /*42dc0*/  PRMT R118, R118, 0x7632, R118 ;  /* 0x0000763276767816 */ /* 0x010fe20000000076 */
[----:B------:R-:W-:-:S05]  /*42dd0*/  IMAD.WIDE R24, R12, 0x2, R14 ;  /* 0x000000020c187825 */ /* 0x000fca00078e020e */
[----:B------:R4:W-:Y:S01]  /*42de0*/  @P6 STG.E.U16 desc[UR60][R24.64], R118 ;  /* 0x0000007618006986 */ /* 0x0009e2000c10153c */
[----:B------:R-:W-:Y:S02]  /*42df0*/  ISETP.LT.AND P6, PT, R127, R100, !P1 ;  /* 0x000000647f00720c */ /* 0x000fe40004fc1270 */
[----:B------:R-:W2:Y:S01]  /*42e00*/  LDC R100, c[0x0][0x228] ;  /* 0x00008a00ff647b82 */ /* 0x000ea20000000800 */
[----:B-1----:R-:W-:Y:S02]  /*42e10*/  ISETP.LT.AND P1, PT, R252, R27, !P1 ;  /* 0x0000001bfc00720c */ /* 0x002fe40004f21270 */
[----:B---3--:R-:W-:Y:S01]  /*42e20*/  ISETP.GE.AND P2, PT, R0, R101, PT ;  /* 0x000000650000720c */ /* 0x008fe20003f46270 */
[----:B----4-:R-:W-:-:S04]  /*42e30*/  IMAD.WIDE R24, R12, 0x2, R248 ;  /* 0x000000020c187825 */ /* 0x010fc800078e02f8 */
[----:B------:R-:W1:Y:S03]  /*42e40*/  LDC R27, c[0x0][0x228] ;  /* 0x00008a00ff1b7b82 */ /* 0x000e660000000800 */
[----:B------:R3:W-:Y:S01]  /*42e50*/  @P6 STG.E.U16 desc[UR60][R24.64], R102 ;  /* 0x0000006618006986 */ /* 0x0007e2000c10153c */
[----:B0-----:R-:W-:Y:S01]  /*42e60*/  ISETP.LT.AND P6, PT, R11, R26, !P2 ;  /* 0x0000001a0b00720c */ /* 0x001fe200057c1270 */
[----:B------:R-:W-:-:S03]  /*42e70*/  IMAD.IADD R0, R12, 0x1, R116 ;  /* 0x000000010c007824 */ /* 0x000fc600078e0274 */
[----:B------:R-:W0:Y:S01]  /*42e80*/  LDC R101, c[0x0][0x22c] ;  /* 0x00008b00ff657b82 */ /* 0x000e220000000800 */
[----:B---3--:R-:W-:Y:S01]  /*42e90*/  PRMT R102, R102, 0x7632, R102 ;  /* 0x0000763266667816 */ /* 0x008fe20000000066 */
[----:B------:R-:W-:-:S06]  /*42ea0*/  IMAD.WIDE R24, R12, 0x2, R250 ;  /* 0x000000020c187825 */ /* 0x000fcc00078e02fa */
[----:B------:R-:W3:Y:S01]  /*42eb0*/  LDC R26, c[0x0][0x228] ;  /* 0x00008a00ff1a7b82 */ /* 0x000ee20000000800 */
[----:B------:R4:W-:Y:S01]  /*42ec0*/  @P1 STG.E.U16 desc[UR60][R24.64], R102 ;  /* 0x0000006618001986 */ /* 0x0009e2000c10153c */
[----:B--2---:R-:W-:Y:S01]  /*42ed0*/  ISETP.LT.AND P1, PT, R120, R112, !P2 ;  /* 0x000000707800720c */ /* 0x004fe20005721270 */
[----:B------:R-:W-:-:S05]  /*42ee0*/  VIADD R12, R13, 0xf ;  /* 0x0000000f0d0c7836 */ /* 0x000fca0000000000 */
[----:B------:R-:W2:Y:S01]  /*42ef0*/  LDC R112, c[0x0][0x228] ;  /* 0x00008a00ff707b82 */ /* 0x000ea20000000800 */
[----:B----4-:R-:W-:-:S07]  /*42f00*/  IMAD.WIDE R24, R0, 0x2, R2 ;  /* 0x0000000200187825 */ /* 0x010fce00078e0202 */
[----:B------:R-:W4:Y:S01]  /*42f10*/  LDC R102, c[0x0][0x248] ;  /* 0x00009200ff667b82 */ /* 0x000f220000000800 */
[----:B------:R0:W-:Y:S01]  /*42f20*/  @P6 STG.E.U16 desc[UR60][R24.64], R123 ;  /* 0x0000007b18006986 */ /* 0x0001e2000c10153c */
[----:B------:R-:W-:-:S06]  /*42f30*/  ISETP.LT.AND P6, PT, R127, R100, !P2 ;  /* 0x000000647f00720c */ /* 0x000fcc00057c1270 */
[----:B------:R-:W2:Y:S01]  /*42f40*/  LDC R100, c[0x0][0x228] ;  /* 0x00008a00ff647b82 */ /* 0x000ea20000000800 */
[----:B-1----:R-:W-:Y:S02]  /*42f50*/  ISETP.LT.AND P2, PT, R252, R27, !P2 ;  /* 0x0000001bfc00720c */ /* 0x002fe40005741270 */
[----:B0-----:R-:W-:Y:S01]  /*42f60*/  PRMT R123, R123, 0x7632, R123 ;  /* 0x000076327b7b7816 */ /* 0x001fe2000000007b */
[----:B------:R-:W-:-:S04]  /*42f70*/  IMAD.WIDE R24, R0, 0x2, R14 ;  /* 0x0000000200187825 */ /* 0x000fc800078e020e */
[----:B------:R-:W0:Y:S01]  /*42f80*/  LDC R27, c[0x0][0x228] ;  /* 0x00008a00ff1b7b82 */ /* 0x000e220000000800 */
[----:B------:R1:W-:Y:S01]  /*42f90*/  @P1 STG.E.U16 desc[UR60][R24.64], R123 ;  /* 0x0000007b18001986 */ /* 0x0003e2000c10153c */
[----:B------:R-:W-:Y:S02]  /*42fa0*/  ISETP.GE.AND P1, PT, R12, R101, PT ;  /* 0x000000650c00720c */ /* 0x000fe40003f26270 */
[----:B------:R-:W-:-:S04]  /*42fb0*/  PRMT R12, R115, 0x7632, R12 ;  /* 0x00007632730c7816 */ /* 0x000fc8000000000c */
[----:B------:R-:W0:Y:S01]  /*42fc0*/  LDC R101, c[0x0][0x22c] ;  /* 0x00008b00ff657b82 */ /* 0x000e220000000800 */
[----:B-1----:R-:W-:-:S05]  /*42fd0*/  IMAD.WIDE R24, R0, 0x2, R248 ;  /* 0x0000000200187825 */ /* 0x002fca00078e02f8 */
[----:B------:R1:W-:Y:S01]  /*42fe0*/  @P6 STG.E.U16 desc[UR60][R24.64], R115 ;  /* 0x0000007318006986 */ /* 0x0003e2000c10153c */
[----:B---3--:R-:W-:Y:S02]  /*42ff0*/  ISETP.LT.AND P6, PT, R11, R26, !P1 ;  /* 0x0000001a0b00720c */ /* 0x008fe40004fc1270 */
[----:B------:R-:W3:Y:S01]  /*43000*/  LDC R26, c[0x0][0x228] ;  /* 0x00008a00ff1a7b82 */ /* 0x000ee20000000800 */
[----:B-1----:R-:W-:-:S04]  /*43010*/  IMAD.WIDE R24, R0, 0x2, R250 ;  /* 0x0000000200187825 */ /* 0x002fc800078e02fa */
[----:B----4-:R-:W-:Y:S01]  /*43020*/  IMAD.IADD R0, R0, 0x1, R102 ;  /* 0x0000000100007824 */ /* 0x010fe200078e0266 */
[----:B------:R1:W-:Y:S01]  /*43030*/  @P2 STG.E.U16 desc[UR60][R24.64], R12 ;  /* 0x0000000c18002986 */ /* 0x0003e2000c10153c */
[----:B--2---:R-:W-:Y:S01]  /*43040*/  ISETP.LT.AND P2, PT, R120, R100, !P1 ;  /* 0x000000647800720c */ /* 0x004fe20004f41270 */
[----:B------:R-:W2:Y:S08]  /*43050*/  LDC R102, c[0x0][0x248] ;  /* 0x00009200ff667b82 */ /* 0x000eb00000000800 */
[----:B------:R-:W4:Y:S01]  /*43060*/  LDC R100, c[0x0][0x228] ;  /* 0x00008a00ff647b82 */ /* 0x000f220000000800 */
[----:B-1----:R-:W-:Y:S01]  /*43070*/  IMAD.WIDE R24, R0, 0x2, R2 ;  /* 0x0000000200187825 */ /* 0x002fe200078e0202 */
[----:B------:R-:W-:-:S04]  /*43080*/  PRMT R12, R119, 0x7632, R12 ;  /* 0x00007632770c7816 */ /* 0x000fc8000000000c */
[----:B------:R1:W-:Y:S01]  /*43090*/  @P6 STG.E.U16 desc[UR60][R24.64], R119 ;  /* 0x0000007718006986 */ /* 0x0003e2000c10153c */
[----:B------:R-:W-:Y:S02]  /*430a0*/  ISETP.LT.AND P6, PT, R127, R112, !P1 ;  /* 0x000000707f00720c */ /* 0x000fe40004fc1270 */
[----:B------:R-:W4:Y:S01]  /*430b0*/  LDC R112, c[0x0][0x228] ;  /* 0x00008a00ff707b82 */ /* 0x000f220000000800 */
[----:B0-----:R-:W-:-:S07]  /*430c0*/  ISETP.LT.AND P1, PT, R252, R27, !P1 ;  /* 0x0000001bfc00720c */ /* 0x001fce0004f21270 */
[----:B------:R-:W0:Y:S01]  /*430d0*/  LDC R27, c[0x0][0x228] ;  /* 0x00008a00ff1b7b82 */ /* 0x000e220000000800 */
[----:B-1----:R-:W-:-:S05]  /*430e0*/  IMAD.WIDE R24, R0, 0x2, R14 ;  /* 0x0000000200187825 */ /* 0x002fca00078e020e */
[----:B------:R1:W-:Y:S02]  /*430f0*/  @P2 STG.E.U16 desc[UR60][R24.64], R12 ;  /* 0x0000000c18002986 */ /* 0x0003e4000c10153c */
[----:B-1----:R-:W-:Y:S02]  /*43100*/  VIADD R12, R13, 0x10 ;  /* 0x000000100d0c7836 */ /* 0x002fe40000000000 */
[----:B------:R-:W-:-:S03]  /*43110*/  IMAD.WIDE R24, R0, 0x2, R248 ;  /* 0x0000000200187825 */ /* 0x000fc600078e02f8 */
[----:B------:R-:W-:Y:S02]  /*43120*/  ISETP.GE.AND P2, PT, R12, R101, PT ;  /* 0x000000650c00720c */ /* 0x000fe40003f46270 */
[----:B------:R1:W-:Y:S01]  /*43130*/  @P6 STG.E.U16 desc[UR60][R24.64], R103 ;  /* 0x0000006718006986 */ /* 0x0003e2000c10153c */
[----:B------:R-:W0:Y:S01]  /*43140*/  LDC R101, c[0x0][0x22c] ;  /* 0x00008b00ff657b82 */ /* 0x000e220000000800 */
[----:B---3--:R-:W-:Y:S02]  /*43150*/  ISETP.LT.AND P6, PT, R11, R26, !P2 ;  /* 0x0000001a0b00720c */ /* 0x008fe400057c1270 */
[----:B------:R-:W-:-:S05]  /*43160*/  PRMT R12, R103, 0x7632, R12 ;  /* 0x00007632670c7816 */ /* 0x000fca000000000c */
[----:B------:R-:W3:Y:S01]  /*43170*/  LDC R26, c[0x0][0x228] ;  /* 0x00008a00ff1a7b82 */ /* 0x000ee20000000800 */
[----:B-1----:R-:W-:-:S04]  /*43180*/  IMAD.WIDE R24, R0, 0x2, R250 ;  /* 0x0000000200187825 */ /* 0x002fc800078e02fa */
[----:B--2---:R-:W-:Y:S01]  /*43190*/  IMAD.IADD R0, R0, 0x1, R102 ;  /* 0x0000000100007824 */ /* 0x004fe200078e0266 */
[----:B------:R1:W-:Y:S01]  /*431a0*/  @P1 STG.E.U16 desc[UR60][R24.64], R12 ;  /* 0x0000000c18001986 */ /* 0x0003e2000c10153c */
[----:B----4-:R-:W-:Y:S01]  /*431b0*/  ISETP.LT.AND P1, PT, R120, R112, !P2 ;  /* 0x000000707800720c */ /* 0x010fe20005721270 */
[----:B------:R-:W2:Y:S08]  /*431c0*/  LDC R102, c[0x0][0x22c] ;  /* 0x00008b00ff667b82 */ /* 0x000eb00000000800 */
[----:B------:R-:W4:Y:S01]  /*431d0*/  LDC R112, c[0x0][0x228] ;  /* 0x00008a00ff707b82 */ /* 0x000f220000000800 */
[----:B-1----:R-:W-:-:S07]  /*431e0*/  IMAD.WIDE R24, R0, 0x2, R2 ;  /* 0x0000000200187825 */ /* 0x002fce00078e0202 */
[----:B------:R-:W1:Y:S01]  /*431f0*/  LDC R12, c[0x0][0x248] ;  /* 0x00009200ff0c7b82 */ /* 0x000e620000000800 */
[----:B------:R0:W-:Y:S01]  /*43200*/  @P6 STG.E.U16 desc[UR60][R24.64], R96 ;  /* 0x0000006018006986 */ /* 0x0001e2000c10153c */
[----:B------:R-:W-:Y:S02]  /*43210*/  ISETP.LT.AND P6, PT, R127, R100, !P2 ;  /* 0x000000647f00720c */ /* 0x000fe400057c1270 */
[----:B------:R-:W-:-:S04]  /*43220*/  PRMT R100, R96, 0x7632, R100 ;  /* 0x0000763260647816 */ /* 0x000fc80000000064 */
[----:B------:R-:W2:Y:S01]  /*43230*/  LDC R103, c[0x0][0x228] ;  /* 0x00008a00ff677b82 */ /* 0x000ea20000000800 */
[----:B0-----:R-:W-:-:S04]  /*43240*/  IMAD.WIDE R24, R0, 0x2, R14 ;  /* 0x0000000200187825 */ /* 0x001fc800078e020e */
[----:B------:R-:W-:Y:S01]  /*43250*/  VIADD R96, R13, 0x11 ;  /* 0x000000110d607836 */ /* 0x000fe20000000000 */
[----:B------:R0:W-:Y:S01]  /*43260*/  @P1 STG.E.U16 desc[UR60][R24.64], R100 ;  /* 0x0000006418001986 */ /* 0x0001e2000c10153c */
[----:B------:R-:W-:-:S03]  /*43270*/  ISETP.LT.AND P2, PT, R252, R27, !P2 ;  /* 0x0000001bfc00720c */ /* 0x000fc60005741270 */
[----:B------:R-:W-:Y:S01]  /*43280*/  ISETP.GE.AND P1, PT, R96, R101, PT ;  /* 0x000000656000720c */ /* 0x000fe20003f26270 */
[C---:B-1----:R-:W-:Y:S01]  /*43290*/  IMAD.IADD R12, R0.reuse, 0x1, R12 ;  /* 0x00000001000c7824 */ /* 0x042fe200078e020c */
[----:B------:R-:W1:Y:S01]  /*432a0*/  LDC R96, c[0x0][0x248] ;  /* 0x00009200ff607b82 */ /* 0x000e620000000800 */
[----:B0-----:R-:W-:-:S07]  /*432b0*/  IMAD.WIDE R24, R0, 0x2, R248 ;  /* 0x0000000200187825 */ /* 0x001fce00078e02f8 */
[----:B------:R-:W0:Y:S01]  /*432c0*/  LDC R100, c[0x0][0x228] ;  /* 0x00008a00ff647b82 */ /* 0x000e220000000800 */
[----:B------:R4:W-:Y:S01]  /*432d0*/  @P6 STG.E.U16 desc[UR60][R24.64], R88 ;  /* 0x0000005818006986 */ /* 0x0009e2000c10153c */
[----:B---3--:R-:W-:Y:S01]  /*432e0*/  ISETP.LT.AND P6, PT, R11, R26, !P1 ;  /* 0x0000001a0b00720c */ /* 0x008fe20004fc1270 */
[----:B------:R-:W-:-:S04]  /*432f0*/  IMAD.WIDE R26, R12, 0x2, R2 ;  /* 0x000000020c1a7825 */ /* 0x000fc800078e0202 */
[----:B----4-:R-:W-:Y:S01]  /*43300*/  IMAD.WIDE R24, R0, 0x2, R250 ;  /* 0x0000000200187825 */ /* 0x010fe200078e02fa */
[----:B------:R-:W-:Y:S01]  /*43310*/  PRMT R88, R88, 0x7632, R88 ;  /* 0x0000763258587816 */ /* 0x000fe20000000058 */
[----:B------:R-:W3:Y:S04]  /*43320*/  LDC R0, c[0x0][0x228] ;  /* 0x00008a00ff007b82 */ /* 0x000ee80000000800 */
[----:B------:R4:W-:Y:S01]  /*43330*/  @P2 STG.E.U16 desc[UR60][R24.64], R88 ;  /* 0x0000005818002986 */ /* 0x0009e2000c10153c */
[----:B------:R-:W-:-:S03]  /*43340*/  ISETP.LT.AND P2, PT, R120, R112, !P1 ;  /* 0x000000707800720c */ /* 0x000fc60004f41270 */
[----:B------:R2:W-:Y:S01]  /*43350*/  @P6 STG.E.U16 desc[UR60][R26.64], R92 ;  /* 0x0000005c1a006986 */ /* 0x0005e2000c10153c */
[----:B------:R-:W-:Y:S01]  /*43360*/  ISETP.LT.AND P6, PT, R127, R113, !P1 ;  /* 0x000000717f00720c */ /* 0x000fe20004fc1270 */
[----:B------:R-:W-:Y:S01]  /*43370*/  VIADD R101, R13, 0x12 ;  /* 0x000000120d657836 */ /* 0x000fe20000000000 */
[----:B----4-:R-:W4:Y:S01]  /*43380*/  LDC R88, c[0x0][0x228] ;  /* 0x00008a00ff587b82 */ /* 0x010f220000000800 */
[----:B------:R-:W-:Y:S01]  /*43390*/  IMAD.WIDE R24, R12, 0x2, R14 ;  /* 0x000000020c187825 */ /* 0x000fe200078e020e */
[----:B--2---:R-:W-:-:S03]  /*433a0*/  PRMT R92, R92, 0x7632, R92 ;  /* 0x000076325c5c7816 */ /* 0x004fc6000000005c */
[----:B------:R-:W-:Y:S01]  /*433b0*/  IMAD.WIDE R26, R12, 0x2, R248 ;  /* 0x000000020c1a7825 */ /* 0x000fe200078e02f8 */
[----:B------:R-:W-:Y:S01]  /*433c0*/  ISETP.LT.AND P1, PT, R252, R103, !P1 ;  /* 0x00000067fc00720c */ /* 0x000fe20004f21270 */
[----:B------:R2:W-:Y:S01]  /*433d0*/  @P2 STG.E.U16 desc[UR60][R24.64], R92 ;  /* 0x0000005c18002986 */ /* 0x0005e2000c10153c */
[----:B------:R-:W-:-:S03]  /*433e0*/  ISETP.GE.AND P2, PT, R101, R102, PT ;  /* 0x000000666500720c */ /* 0x000fc60003f46270 */
[----:B------:R0:W-:Y:S01]  /*433f0*/  @P6 STG.E.U16 desc[UR60][R26.64], R36 ;  /* 0x000000241a006986 */ /* 0x0001e2000c10153c */
[----:B---3--:R-:W-:Y:S02]  /*43400*/  ISETP.LT.AND P6, PT, R11, R0, !P2 ;  /* 0x000000000b00720c */ /* 0x008fe400057c1270 */
[----:B------:R-:W3:Y:S01]  /*43410*/  LDC R0, c[0x0][0x228] ;  /* 0x00008a00ff007b82 */ /* 0x000ee20000000800 */
[----:B------:R-:W-:Y:S01]  /*43420*/  PRMT R101, R36, 0x7632, R101 ;  /* 0x0000763224657816 */ /* 0x000fe20000000065 */
[----:B--2---:R-:W-:-:S06]  /*43430*/  IMAD.WIDE R24, R12, 0x2, R250 ;  /* 0x000000020c187825 */ /* 0x004fcc00078e02fa */
[----:B------:R-:W2:Y:S01]  /*43440*/  LDC R92, c[0x0][0x22c] ;  /* 0x00008b00ff5c7b82 */ /* 0x000ea20000000800 */
[----:B-1----:R-:W-:Y:S01]  /*43450*/  IMAD.IADD R12, R12, 0x1, R96 ;  /* 0x000000010c0c7824 */ /* 0x002fe200078e0260 */
[----:B------:R1:W-:Y:S01]  /*43460*/  @P1 STG.E.U16 desc[UR60][R24.64], R101 ;  /* 0x0000006518001986 */ /* 0x0003e2000c10153c */
[----:B----4-:R-:W-:-:S05]  /*43470*/  ISETP.LT.AND P1, PT, R120, R88, !P2 ;  /* 0x000000587800720c */ /* 0x010fca0005721270 */
[----:B0-----:R-:W0:Y:S01]  /*43480*/  LDC R27, c[0x0][0x228] ;  /* 0x00008a00ff1b7b82 */ /* 0x001e220000000800 */
[----:B-1----:R-:W-:-:S07]  /*43490*/  IMAD.WIDE R24, R12, 0x2, R2 ;  /* 0x000000020c187825 */ /* 0x002fce00078e0202 */
[----:B------:R-:W1:Y:S01]  /*434a0*/  LDC R26, c[0x0][0x248] ;  /* 0x00009200ff1a7b82 */ /* 0x000e620000000800 */
[----:B------:R4:W-:Y:S01]  /*434b0*/  @P6 STG.E.U16 desc[UR60][R24.64], R97 ;  /* 0x0000006118006986 */ /* 0x0009e2000c10153c */
[----:B------:R-:W-:-:S06]  /*434c0*/  ISETP.LT.AND P6, PT, R127, R100, !P2 ;  /* 0x000000647f00720c */ /* 0x000fcc00057c1270 */
[----:B------:R-:W1:Y:S01]  /*434d0*/  LDC R36, c[0x0][0x228] ;  /* 0x00008a00ff247b82 */ /* 0x000e620000000800 */
[----:B------:R-:W-:Y:S01]  /*434e0*/  PRMT R96, R97, 0x7632, R96 ;  /* 0x0000763261607816 */ /* 0x000fe20000000060 */
[----:B------:R-:W-:Y:S02]  /*434f0*/  VIADD R101, R13, 0x13 ;  /* 0x000000130d657836 */ /* 0x000fe40000000000 */
[----:B----4-:R-:W-:-:S04]  /*43500*/  IMAD.WIDE R24, R12, 0x2, R14 ;  /* 0x000000020c187825 */ /* 0x010fc800078e020e */
[----:B------:R-:W4:Y:S01]  /*43510*/  LDC R88, c[0x0][0x228] ;  /* 0x00008a00ff587b82 */ /* 0x000f220000000800 */
[----:B---3--:R-:W-:Y:S01]  /*43520*/  ISETP.LT.AND P2, PT, R252, R0, !P2 ;  /* 0x00000000fc00720c */ /* 0x008fe20005741270 */
[----:B------:R3:W-:Y:S01]  /*43530*/  @P1 STG.E.U16 desc[UR60][R24.64], R96 ;  /* 0x0000006018001986 */ /* 0x0007e2000c10153c */
[----:B--2---:R-:W-:-:S05]  /*43540*/  ISETP.GE.AND P1, PT, R101, R92, PT ;  /* 0x0000005c6500720c */ /* 0x004fca0003f26270 */
[----:B------:R-:W2:Y:S01]  /*43550*/  LDC R0, c[0x0][0x22c] ;  /* 0x00008b00ff007b82 */ /* 0x000ea20000000800 */
[----:B---3--:R-:W-:Y:S01]  /*43560*/  IMAD.WIDE R24, R12, 0x2, R248 ;  /* 0x000000020c187825 */ /* 0x008fe200078e02f8 */
[----:B------:R-:W-:-:S04]  /*43570*/  PRMT R92, R89, 0x7632, R92 ;  /* 0x00007632595c7816 */ /* 0x000fc8000000005c */
[----:B------:R3:W-:Y:S01]  /*43580*/  @P6 STG.E.U16 desc[UR60][R24.64], R89 ;  /* 0x0000005918006986 */ /* 0x0007e2000c10153c */
[----:B0-----:R-:W-:Y:S02]  /*43590*/  ISETP.LT.AND P6, PT, R11, R27, !P1 ;  /* 0x0000001b0b00720c */ /* 0x001fe40004fc1270 */
[----:B------:R-:W0:Y:S01]  /*435a0*/  LDC R27, c[0x0][0x228] ;  /* 0x00008a00ff1b7b82 */ /* 0x000e220000000800 */
[----:B-1----:R-:W-:-:S07]  /*435b0*/  IMAD.IADD R97, R12, 0x1, R26 ;  /* 0x000000010c617824 */ /* 0x002fce00078e021a */
[----:B------:R-:W1:Y:S01]  /*435c0*/  LDC R26, c[0x0][0x248] ;  /* 0x00009200ff1a7b82 */ /* 0x000e620000000800 */
[----:B---3--:R-:W-:-:S07]  /*435d0*/  IMAD.WIDE R24, R12, 0x2, R250 ;  /* 0x000000020c187825 */ /* 0x008fce00078e02fa */
[----:B------:R-:W3:Y:S01]  /*435e0*/  LDC R12, c[0x0][0x228] ;  /* 0x00008a00ff0c7b82 */ /* 0x000ee20000000800 */
[----:B------:R4:W-:Y:S01]  /*435f0*/  @P2 STG.E.U16 desc[UR60][R24.64], R92 ;  /* 0x0000005c18002986 */ /* 0x0009e2000c10153c */
[----:B------:R-:W-:Y:S02]  /*43600*/  ISETP.LT.AND P2, PT, R120, R36, !P1 ;  /* 0x000000247800720c */ /* 0x000fe40004f41270 */
[----:B------:R-:W-:-:S04]  /*43610*/  PRMT R96, R93, 0x7632, R96 ;  /* 0x000076325d607816 */ /* 0x000fc80000000060 */
[----:B------:R-:W1:Y:S01]  /*43620*/  LDC R36, c[0x0][0x228] ;  /* 0x00008a00ff247b82 */ /* 0x000e620000000800 */
[----:B----4-:R-:W-:Y:S01]  /*43630*/  IMAD.WIDE R24, R97, 0x2, R2 ;  /* 0x0000000261187825 */ /* 0x010fe200078e0202 */
[----:B------:R-:W-:-:S06]  /*43640*/  PRMT R100, R37, 0x7632, R100 ;  /* 0x0000763225647816 */ /* 0x000fcc0000000064 */
[----:B------:R-:W4:Y:S01]  /*43650*/  LDC R92, c[0x0][0x248] ;  /* 0x00009200ff5c7b82 */ /* 0x000f220000000800 */
[----:B------:R2:W-:Y:S01]  /*43660*/  @P6 STG.E.U16 desc[UR60][R24.64], R93 ;  /* 0x0000005d18006986 */ /* 0x0005e2000c10153c */
[----:B------:R-:W-:Y:S01]  /*43670*/  ISETP.LT.AND P6, PT, R127, R88, !P1 ;  /* 0x000000587f00720c */ /* 0x000fe20004fc1270 */
[----:B------:R-:W-:-:S05]  /*43680*/  VIADD R89, R13, 0x14 ;  /* 0x000000140d597836 */ /* 0x000fca0000000000 */
[----:B------:R-:W4:Y:S01]  /*43690*/  LDC R88, c[0x0][0x228] ;  /* 0x00008a00ff587b82 */ /* 0x000f220000000800 */
[----:B--2---:R-:W-:Y:S01]  /*436a0*/  IMAD.WIDE R24, R97, 0x2, R14 ;  /* 0x0000000261187825 */ /* 0x004fe200078e020e */
[----:B0-----:R-:W-:-:S06]  /*436b0*/  ISETP.LT.AND P1, PT, R252, R27, !P1 ;  /* 0x0000001bfc00720c */ /* 0x001fcc0004f21270 */
[----:B------:R-:W0:Y:S01]  /*436c0*/  LDC R93, c[0x0][0x228] ;  /* 0x00008a00ff5d7b82 */ /* 0x000e220000000800 */
[----:B------:R2:W-:Y:S01]  /*436d0*/  @P2 STG.E.U16 desc[UR60][R24.64], R96 ;  /* 0x0000006018002986 */ /* 0x0005e2000c10153c */
[----:B------:R-:W-:-:S06]  /*436e0*/  ISETP.GE.AND P2, PT, R89, R0, PT ;  /* 0x000000005900720c */ /* 0x000fcc0003f46270 */
[----:B------:R-:W0:Y:S01]  /*436f0*/  LDC R0, c[0x0][0x228] ;  /* 0x00008a00ff007b82 */ /* 0x000e220000000800 */
[----:B--2---:R-:W-:-:S05]  /*43700*/  IMAD.WIDE R24, R97, 0x2, R248 ;  /* 0x0000000261187825 */ /* 0x004fca00078e02f8 */
[----:B------:R2:W-:Y:S01]  /*43710*/  @P6 STG.E.U16 desc[UR60][R24.64], R37 ;  /* 0x0000002518006986 */ /* 0x0005e2000c10153c */
[----:B---3--:R-:W-:Y:S02]  /*43720*/  ISETP.LT.AND P6, PT, R11, R12, !P2 ;  /* 0x0000000c0b00720c */ /* 0x008fe400057c1270 */
[----:B------:R-:W3:Y:S01]  /*43730*/  LDC R12, c[0x0][0x22c] ;  /* 0x00008b00ff0c7b82 */ /* 0x000ee20000000800 */
[----:B-1----:R-:W-:-:S04]  /*43740*/  IMAD.IADD R89, R97, 0x1, R26 ;  /* 0x0000000161597824 */ /* 0x002fc800078e021a */
[----:B------:R-:W-:-:S04]  /*43750*/  IMAD.WIDE R26, R89, 0x2, R2 ;  /* 0x00000002591a7825 */ /* 0x000fc800078e0202 */
[----:B--2---:R-:W-:Y:S01]  /*43760*/  IMAD.WIDE R24, R97, 0x2, R250 ;  /* 0x0000000261187825 */ /* 0x004fe200078e02fa */
[----:B------:R-:W1:Y:S04]  /*43770*/  LDC R37, c[0x0][0x228] ;  /* 0x00008a00ff257b82 */ /* 0x000e680000000800 */
[----:B------:R2:W-:Y:S01]  /*43780*/  @P1 STG.E.U16 desc[UR60][R24.64], R100 ;  /* 0x0000006418001986 */ /* 0x0005e2000c10153c */
[----:B------:R-:W-:-:S03]  /*43790*/  ISETP.LT.AND P1, PT, R120, R36, !P2 ;  /* 0x000000247800720c */ /* 0x000fc60005721270 */
[----:B------:R0:W-:Y:S01]  /*437a0*/  @P6 STG.E.U16 desc[UR60][R26.64], R98 ;  /* 0x000000621a006986 */ /* 0x0001e2000c10153c */
[----:B----4-:R-:W-:Y:S01]  /*437b0*/  ISETP.LT.AND P6, PT, R127, R88, !P2 ;  /* 0x000000587f00720c */ /* 0x010fe200057c1270 */
[----:B------:R-:W4:Y:S01]  /*437c0*/  LDC R36, c[0x0][0x228] ;  /* 0x00008a00ff247b82 */ /* 0x000f220000000800 */
[----:B------:R-:W-:Y:S01]  /*437d0*/  PRMT R88, R98, 0x7632, R88 ;  /* 0x0000763262587816 */ /* 0x000fe20000000058 */
[----:B------:R-:W-:Y:S02]  /*437e0*/  VIADD R97, R13, 0x15 ;  /* 0x000000150d617836 */ /* 0x000fe40000000000 */
[----:B--2---:R-:W-:Y:S01]  /*437f0*/  IMAD.WIDE R24, R89, 0x2, R14 ;  /* 0x0000000259187825 */ /* 0x004fe200078e020e */
[----:B0-----:R-:W-:-:S03]  /*43800*/  ISETP.LT.AND P2, PT, R252, R0, !P2 ;  /* 0x00000000fc00720c */ /* 0x001fc60005741270 */
[----:B------:R-:W0:Y:S01]  /*43810*/  LDC R0, c[0x0][0x22c] ;  /* 0x00008b00ff007b82 */ /* 0x000e220000000800 */
[----:B------:R-:W-:Y:S01]  /*43820*/  IMAD.WIDE R26, R89, 0x2, R248 ;  /* 0x00000002591a7825 */ /* 0x000fe200078e02f8 */
[----:B------:R2:W-:Y:S01]  /*43830*/  @P1 STG.E.U16 desc[UR60][R24.64], R88 ;  /* 0x0000005818001986 */ /* 0x0005e2000c10153c */
[----:B---3--:R-:W-:-:S03]  /*43840*/  ISETP.GE.AND P1, PT, R97, R12, PT ;  /* 0x0000000c6100720c */ /* 0x008fc60003f26270 */
[----:B------:R3:W-:Y:S02]  /*43850*/  @P6 STG.E.U16 desc[UR60][R26.64], R90 ;  /* 0x0000005a1a006986 */ /* 0x0007e4000c10153c */
[----:B------:R-:W0:Y:S01]  /*43860*/  LDC R12, c[0x0][0x228] ;  /* 0x00008a00ff0c7b82 */ /* 0x000e220000000800 */
[----:B------:R-:W-:Y:S01]  /*43870*/  ISETP.LT.AND P6, PT, R11, R93, !P1 ;  /* 0x0000005d0b00720c */ /* 0x000fe20004fc1270 */
[----:B--2---:R-:W-:-:S06]  /*43880*/  IMAD.WIDE R24, R89, 0x2, R250 ;  /* 0x0000000259187825 */ /* 0x004fcc00078e02fa */
[----:B------:R-:W2:Y:S01]  /*43890*/  LDC R88, c[0x0][0x248] ;  /* 0x00009200ff587b82 */ /* 0x000ea20000000800 */
[----:B---3--:R-:W-:Y:S01]  /*438a0*/  PRMT R27, R90, 0x7632, R27 ;  /* 0x000076325a1b7816 */ /* 0x008fe2000000001b */
[----:B------:R-:W-:-:S06]  /*438b0*/  IMAD.IADD R89, R89, 0x1, R92 ;  /* 0x0000000159597824 */ /* 0x000fcc00078e025c */
[----:B------:R-:W3:Y:S01]  /*438c0*/  LDC R92, c[0x0][0x228] ;  /* 0x00008a00ff5c7b82 */ /* 0x000ee20000000800 */
[----:B------:R4:W-:Y:S01]  /*438d0*/  @P2 STG.E.U16 desc[UR60][R24.64], R27 ;  /* 0x0000001b18002986 */ /* 0x0009e2000c10153c */
[----:B-1----:R-:W-:-:S06]  /*438e0*/  ISETP.LT.AND P2, PT, R120, R37, !P1 ;  /* 0x000000257800720c */ /* 0x002fcc0004f41270 */
[----:B------:R-:W1:Y:S01]  /*438f0*/  LDC R26, c[0x0][0x228] ;  /* 0x00008a00ff1a7b82 */ /* 0x000e620000000800 */
[----:B----4-:R-:W-:-:S07]  /*43900*/  IMAD.WIDE R24, R89, 0x2, R2 ;  /* 0x0000000259187825 */ /* 0x010fce00078e0202 */
[----:B------:R-:W4:Y:S01]  /*43910*/  LDC R27, c[0x0][0x228] ;  /* 0x00008a00ff1b7b82 */ /* 0x000f220000000800 */
[----:B------:R0:W-:Y:S01]  /*43920*/  @P6 STG.E.U16 desc[UR60][R24.64], R94 ;  /* 0x0000005e18006986 */ /* 0x0001e2000c10153c */
[----:B------:R-:W-:Y:S02]  /*43930*/  ISETP.LT.AND P6, PT, R127, R36, !P1 ;  /* 0x000000247f00720c */ /* 0x000fe40004fc1270 */
[----:B------:R-:W-:Y:S01]  /*43940*/  PRMT R36, R94, 0x7632, R36 ;  /* 0x000076325e247816 */ /* 0x000fe20000000024 */
[----:B------:R-:W-:Y:S01]  /*43950*/  VIADD R37, R13, 0x16 ;  /* 0x000000160d257836 */ /* 0x000fe20000000000 */
[----:B0-----:R-:W-:Y:S02]  /*43960*/  ISETP.LT.AND P1, PT, R252, R12, !P1 ;  /* 0x0000000cfc00720c */ /* 0x001fe40004f21270 */
[----:B------:R-:W0:Y:S01]  /*43970*/  LDC R12, c[0x0][0x22c] ;  /* 0x00008b00ff0c7b82 */ /* 0x000e220000000800 */
[----:B------:R-:W-:-:S05]  /*43980*/  IMAD.WIDE R24, R89, 0x2, R14 ;  /* 0x0000000259187825 */ /* 0x000fca00078e020e */
[----:B------:R2:W-:Y:S01]  /*43990*/  @P2 STG.E.U16 desc[UR60][R24.64], R36 ;  /* 0x0000002418002986 */ /* 0x0005e2000c10153c */
[----:B------:R-:W-:Y:S02]  /*439a0*/  ISETP.GE.AND P2, PT, R37, R0, PT ;  /* 0x000000002500720c */ /* 0x000fe40003f46270 */
[----:B------:R-:W0:Y:S01]  /*439b0*/  LDC R0, c[0x0][0x228] ;  /* 0x00008a00ff007b82 */ /* 0x000e220000000800 */
[----:B------:R-:W-:-:S07]  /*439c0*/  PRMT R90, R38, 0x7632, R90 ;  /* 0x00007632265a7816 */ /* 0x000fce000000005a */
[----:B------:R-:W0:Y:S01]  /*439d0*/  LDC R37, c[0x0][0x228] ;  /* 0x00008a00ff257b82 */ /* 0x000e220000000800 */
[----:B--2---:R-:W-:-:S05]  /*439e0*/  IMAD.WIDE R24, R89, 0x2, R248 ;  /* 0x0000000259187825 */ /* 0x004fca00078e02f8 */
[----:B------:R2:W-:Y:S01]  /*439f0*/  @P6 STG.E.U16 desc[UR60][R24.64], R38 ;  /* 0x0000002618006986 */ /* 0x0005e2000c10153c */
[----:B---3--:R-:W-:Y:S01]  /*43a00*/  ISETP.LT.AND P6, PT, R11, R92, !P2 ;  /* 0x0000005c0b00720c */ /* 0x008fe200057c1270 */
[----:B------:R-:W3:Y:S01]  /*43a10*/  LDC R36, c[0x0][0x228] ;  /* 0x00008a00ff247b82 */ /* 0x000ee20000000800 */
[----:B--2---:R-:W-:-:S07]  /*43a20*/  IMAD.WIDE R24, R89, 0x2, R250 ;  /* 0x0000000259187825 */ /* 0x004fce00078e02fa */
[----:B------:R-:W2:Y:S01]  /*43a30*/  LDC R38, c[0x0][0x228] ;  /* 0x00008a00ff267b82 */ /* 0x000ea20000000800 */
[----:B------:R-:W-:Y:S01]  /*43a40*/  IMAD.IADD R89, R89, 0x1, R88 ;  /* 0x0000000159597824 */ /* 0x000fe200078e0258 */
[----:B------:R4:W-:Y:S01]  /*43a50*/  @P1 STG.E.U16 desc[UR60][R24.64], R90 ;  /* 0x0000005a18001986 */ /* 0x0009e2000c10153c */
[----:B-1----:R-:W-:-:S05]  /*43a60*/  ISETP.LT.AND P1, PT, R120, R26, !P2 ;  /* 0x0000001a7800720c */ /* 0x002fca0005721270 */
[----:B------:R-:W1:Y:S01]  /*43a70*/  LDC R88, c[0x0][0x248] ;  /* 0x00009200ff587b82 */ /* 0x000e620000000800 */
[----:B----4-:R-:W-:Y:S01]  /*43a80*/  IMAD.WIDE R24, R89, 0x2, R2 ;  /* 0x0000000259187825 */ /* 0x010fe200078e0202 */
[----:B------:R-:W-:-:S06]  /*43a90*/  PRMT R92, R99, 0x7632, R92 ;  /* 0x00007632635c7816 */ /* 0x000fcc000000005c */
[----:B------:R-:W4:Y:S01]  /*43aa0*/  LDC R90, c[0x0][0x228] ;  /* 0x00008a00ff5a7b82 */ /* 0x000f220000000800 */
[----:B------:R3:W-:Y:S01]  /*43ab0*/  @P6 STG.E.U16 desc[UR60][R24.64], R99 ;  /* 0x0000006318006986 */ /* 0x0007e2000c10153c */
[----:B------:R-:W-:Y:S01]  /*43ac0*/  ISETP.LT.AND P6, PT, R127, R27, !P2 ;  /* 0x0000001b7f00720c */ /* 0x000fe200057c1270 */
[----:B------:R-:W-:Y:S01]  /*43ad0*/  VIADD R27, R13, 0x17 ;  /* 0x000000170d1b7836 */ /* 0x000fe20000000000 */
[----:B0-----:R-:W-:Y:S02]  /*43ae0*/  ISETP.LT.AND P2, PT, R252, R0, !P2 ;  /* 0x00000000fc00720c */ /* 0x001fe40005741270 */
[----:B------:R-:W-:Y:S02]  /*43af0*/  PRMT R94, R91, 0x7632, R94 ;  /* 0x000076325b5e7816 */ /* 0x000fe4000000005e */
[----:B------:R-:W0:Y:S01]  /*43b00*/  LDC R0, c[0x0][0x248] ;  /* 0x00009200ff007b82 */ /* 0x000e220000000800 */
[----:B---3--:R-:W-:-:S05]  /*43b10*/  IMAD.WIDE R24, R89, 0x2, R14 ;  /* 0x0000000259187825 */ /* 0x008fca00078e020e */
[----:B------:R3:W-:Y:S01]  /*43b20*/  @P1 STG.E.U16 desc[UR60][R24.64], R92 ;  /* 0x0000005c18001986 */ /* 0x0007e2000c10153c */
[----:B------:R-:W-:Y:S01]  /*43b30*/  ISETP.GE.AND P1, PT, R27, R12, PT ;  /* 0x0000000c1b00720c */ /* 0x000fe20003f26270 */
[C---:B------:R-:W-:Y:S01]  /*43b40*/  IMAD.WIDE R26, R89.reuse, 0x2, R250 ;  /* 0x00000002591a7825 */ /* 0x040fe200078e02fa */
[----:B------:R-:W0:Y:S03]  /*43b50*/  LDC R12, c[0x0][0x22c] ;  /* 0x00008b00ff0c7b82 */ /* 0x000e260000000800 */
[----:B---3--:R-:W-:-:S05]  /*43b60*/  IMAD.WIDE R24, R89, 0x2, R248 ;  /* 0x0000000259187825 */ /* 0x008fca00078e02f8 */
[----:B------:R-:W3:Y:S01]  /*43b70*/  LDC R92, c[0x0][0x228] ;  /* 0x00008a00ff5c7b82 */ /* 0x000ee20000000800 */
[----:B------:R2:W-:Y:S01]  /*43b80*/  @P6 STG.E.U16 desc[UR60][R24.64], R91 ;  /* 0x0000005b18006986 */ /* 0x0005e2000c10153c */
[----:B------:R-:W-:Y:S01]  /*43b90*/  ISETP.LT.AND P6, PT, R11, R37, !P1 ;  /* 0x000000250b00720c */ /* 0x000fe20004fc1270 */
[----:B-1----:R-:W-:-:S05]  /*43ba0*/  IMAD.IADD R89, R89, 0x1, R88 ;  /* 0x0000000159597824 */ /* 0x002fca00078e0258 */
[----:B------:R-:W1:Y:S01]  /*43bb0*/  LDC R88, c[0x0][0x228] ;  /* 0x00008a00ff587b82 */ /* 0x000e620000000800 */
[----:B------:R4:W-:Y:S01]  /*43bc0*/  @P2 STG.E.U16 desc[UR60][R26.64], R94 ;  /* 0x0000005e1a002986 */ /* 0x0009e2000c10153c */
[----:B------:R-:W-:Y:S01]  /*43bd0*/  ISETP.LT.AND P2, PT, R120, R36, !P1 ;  /* 0x000000247800720c */ /* 0x000fe20004f41270 */
[----:B------:R-:W-:-:S04]  /*43be0*/  IMAD.WIDE R36, R89, 0x2, R2 ;  /* 0x0000000259247825 */ /* 0x000fc800078e0202 */
[----:B------:R-:W-:Y:S01]  /*43bf0*/  VIADD R93, R13, 0x18 ;  /* 0x000000180d5d7836 */ /* 0x000fe20000000000 */
[----:B--2---:R-:W2:Y:S01]  /*43c00*/  LDC R91, c[0x0][0x228] ;  /* 0x00008a00ff5b7b82 */ /* 0x004ea20000000800 */
[----:B------:R0:W-:Y:S01]  /*43c10*/  @P6 STG.E.U16 desc[UR60][R36.64], R95 ;  /* 0x0000005f24006986 */ /* 0x0001e2000c10153c */
[----:B------:R-:W-:Y:S01]  /*43c20*/  ISETP.LT.AND P6, PT, R127, R38, !P1 ;  /* 0x000000267f00720c */ /* 0x000fe20004fc1270 */
[----:B------:R-:W-:Y:S01]  /*43c30*/  IMAD.WIDE R24, R89, 0x2, R14 ;  /* 0x0000000259187825 */ /* 0x000fe200078e020e */
[----:B----4-:R-:W-:-:S04]  /*43c40*/  PRMT R27, R95, 0x7632, R27 ;  /* 0x000076325f1b7816 */ /* 0x010fc8000000001b */
[----:B------:R-:W4:Y:S01]  /*43c50*/  LDC R38, c[0x0][0x228] ;  /* 0x00008a00ff267b82 */ /* 0x000f220000000800 */
[----:B------:R0:W-:Y:S01]  /*43c60*/  @P2 STG.E.U16 desc[UR60][R24.64], R27 ;  /* 0x0000001b18002986 */ /* 0x0001e2000c10153c */
[----:B------:R-:W-:Y:S02]  /*43c70*/  ISETP.LT.AND P1, PT, R252, R90, !P1 ;  /* 0x0000005afc00720c */ /* 0x000fe40004f21270 */
[----:B0-----:R-:W-:Y:S01]  /*43c80*/  ISETP.GE.AND P2, PT, R93, R12, PT ;  /* 0x0000000c5d00720c */ /* 0x001fe20003f46270 */
[----:B------:R-:W-:-:S03]  /*43c90*/  IMAD.WIDE R36, R89, 0x2, R250 ;  /* 0x0000000259247825 */ /* 0x000fc600078e02fa */
[----:B------:R-:W0:Y:S01]  /*43ca0*/  LDC R12, c[0x0][0x22c] ;  /* 0x00008b00ff0c7b82 */ /* 0x000e220000000800 */
[----:B------:R-:W-:Y:S01]  /*43cb0*/  IMAD.WIDE R26, R89, 0x2, R248 ;  /* 0x00000002591a7825 */ /* 0x000fe200078e02f8 */
[----:B------:R-:W-:-:S06]  /*43cc0*/  PRMT R25, R39, 0x7632, R25 ;  /* 0x0000763227197816 */ /* 0x000fcc0000000019 */
[----:B------:R-:W3:Y:S01]  /*43cd0*/  LDC R90, c[0x0][0x228] ;  /* 0x00008a00ff5a7b82 */ /* 0x000ee20000000800 */
[----:B------:R-:W-:Y:S01]  /*43ce0*/  @P6 STG.E.U16 desc[UR60][R26.64], R39 ;  /* 0x000000271a006986 */ /* 0x000fe2000c10153c */
[----:B-1----:R-:W-:-:S06]  /*43cf0*/  ISETP.LT.AND P6, PT, R11, R88, !P2 ;  /* 0x000000580b00720c */ /* 0x002fcc00057c1270 */
[----:B------:R-:W1:Y:S01]  /*43d00*/  LDC R88, c[0x0][0x228] ;  /* 0x00008a00ff587b82 */ /* 0x000e620000000800 */
[----:B------:R-:W-:Y:S01]  /*43d10*/  IMAD.IADD R89, R89, 0x1, R0 ;  /* 0x0000000159597824 */ /* 0x000fe200078e0200 */
[----:B------:R2:W-:Y:S01]  /*43d20*/  @P1 STG.E.U16 desc[UR60][R36.64], R25 ;  /* 0x0000001924001986 */ /* 0x0005e2000c10153c */
[----:B----4-:R-:W-:-:S05]  /*43d30*/  ISETP.LT.AND P1, PT, R120, R38, !P2 ;  /* 0x000000267800720c */ /* 0x010fca0005721270 */
[----:B------:R-:W4:Y:S01]  /*43d40*/  LDC R0, c[0x0][0x248] ;  /* 0x00009200ff007b82 */ /* 0x000f220000000800 */
[----:B--2---:R-:W-:Y:S01]  /*43d50*/  IMAD.WIDE R24, R89, 0x2, R2 ;  /* 0x0000000259187825 */ /* 0x004fe200078e0202 */
[----:B------:R-:W-:-:S06]  /*43d60*/  PRMT R37, R32, 0x7632, R37 ;  /* 0x0000763220257816 */ /* 0x000fcc0000000025 */
[----:B------:R-:W2:Y:S01]  /*43d70*/  LDC R93, c[0x0][0x228] ;  /* 0x00008a00ff5d7b82 */ /* 0x000ea20000000800 */
[----:B------:R3:W-:Y:S01]  /*43d80*/  @P6 STG.E.U16 desc[UR60][R24.64], R32 ;  /* 0x0000002018006986 */ /* 0x0007e2000c10153c */
[----:B------:R-:W-:Y:S01]  /*43d90*/  ISETP.LT.AND P6, PT, R127, R91, !P2 ;  /* 0x0000005b7f00720c */ /* 0x000fe200057c1270 */
[----:B------:R-:W-:-:S04]  /*43da0*/  IMAD.WIDE R26, R89, 0x2, R14 ;  /* 0x00000002591a7825 */ /* 0x000fc800078e020e */
[----:B------:R-:W-:Y:S01]  /*43db0*/  VIADD R39, R13, 0x19 ;  /* 0x000000190d277836 */ /* 0x000fe20000000000 */
[----:B------:R3:W-:Y:S01]  /*43dc0*/  @P1 STG.E.U16 desc[UR60][R26.64], R37 ;  /* 0x000000251a001986 */ /* 0x0007e2000c10153c */
[----:B-1----:R-:W-:Y:S02]  /*43dd0*/  ISETP.LT.AND P2, PT, R252, R88, !P2 ;  /* 0x00000058fc00720c */ /* 0x002fe40005741270 */
[----:B------:R-:W1:Y:S01]  /*43de0*/  LDC R88, c[0x0][0x228] ;  /* 0x00008a00ff587b82 */ /* 0x000e620000000800 */
[----:B0-----:R-:W-:-:S07]  /*43df0*/  ISETP.GE.AND P1, PT, R39, R12, PT ;  /* 0x0000000c2700720c */ /* 0x001fce0003f26270 */
[----:B---3--:R-:W0:Y:S01]  /*43e00*/  LDC R32, c[0x0][0x228] ;  /* 0x00008a00ff207b82 */ /* 0x008e220000000800 */
[----:B------:R-:W-:-:S05]  /*43e10*/  IMAD.WIDE R36, R89, 0x2, R248 ;  /* 0x0000000259247825 */ /* 0x000fca00078e02f8 */
[----:B------:R3:W-:Y:S01]  /*43e20*/  @P6 STG.E.U16 desc[UR60][R36.64], R28 ;  /* 0x0000001c24006986 */ /* 0x0007e2000c10153c */
[----:B------:R-:W-:Y:S01]  /*43e30*/  ISETP.LT.AND P6, PT, R11, R90, !P1 ;  /* 0x0000005a0b00720c */ /* 0x000fe20004fc1270 */
[----:B------:R-:W1:Y:S01]  /*43e40*/  LDC R12, c[0x0][0x22c] ;  /* 0x00008b00ff0c7b82 */ /* 0x000e620000000800 */
[----:B------:R-:W-:Y:S01]  /*43e50*/  PRMT R27, R28, 0x7632, R27 ;  /* 0x000076321c1b7816 */ /* 0x000fe2000000001b */
[C---:B----4-:R-:W-:Y:S02]  /*43e60*/  IMAD.IADD R91, R89.reuse, 0x1, R0 ;  /* 0x00000001595b7824 */ /* 0x050fe400078e0200 */
[----:B------:R-:W-:-:S04]  /*43e70*/  IMAD.WIDE R38, R89, 0x2, R250 ;  /* 0x0000000259267825 */ /* 0x000fc800078e02fa */
[----:B------:R-:W-:Y:S01]  /*43e80*/  IMAD.WIDE R24, R91, 0x2, R2 ;  /* 0x000000025b187825 */ /* 0x000fe200078e0202 */
[----:B------:R-:W4:Y:S01]  /*43e90*/  LDC R0, c[0x0][0x248] ;  /* 0x00009200ff007b82 */ /* 0x000f220000000800 */
[----:B------:R3:W-:Y:S01]  /*43ea0*/  @P2 STG.E.U16 desc[UR60][R38.64], R27 ;  /* 0x0000001b26002986 */ /* 0x0007e2000c10153c */
[----:B------:R-:W-:-:S03]  /*43eb0*/  ISETP.LT.AND P2, PT, R120, R92, !P1 ;  /* 0x0000005c7800720c */ /* 0x000fc60004f41270 */
[----:B------:R3:W-:Y:S01]  /*43ec0*/  @P6 STG.E.U16 desc[UR60][R24.64], R104 ;  /* 0x0000006818006986 */ /* 0x0007e2000c10153c */
[----:B--2---:R-:W-:Y:S02]  /*43ed0*/  ISETP.LT.AND P6, PT, R127, R93, !P1 ;  /* 0x0000005d7f00720c */ /* 0x004fe40004fc1270 */
[----:B---3--:R-:W2:Y:S01]  /*43ee0*/  LDC R28, c[0x0][0x228] ;  /* 0x00008a00ff1c7b82 */ /* 0x008ea20000000800 */
[----:B------:R-:W-:Y:S02]  /*43ef0*/  VIADD R93, R13, 0x1a ;  /* 0x0000001a0d5d7836 */ /* 0x000fe40000000000 */
[----:B------:R-:W-:-:S05]  /*43f00*/  IMAD.WIDE R26, R91, 0x2, R14 ;  /* 0x000000025b1a7825 */ /* 0x000fca00078e020e */
[----:B------:R-:W3:Y:S01]  /*43f10*/  LDC R89, c[0x0][0x228] ;  /* 0x00008a00ff597b82 */ /* 0x000ee20000000800 */
[----:B------:R-:W-:Y:S01]  /*43f20*/  PRMT R25, R104, 0x7632, R25 ;  /* 0x0000763268197816 */ /* 0x000fe20000000019 */
[----:B------:R-:W-:Y:S01]  /*43f30*/  IMAD.WIDE R36, R91, 0x2, R248 ;  /* 0x000000025b247825 */ /* 0x000fe200078e02f8 */
[----:B0-----:R-:W-:-:S03]  /*43f40*/  ISETP.LT.AND P1, PT, R252, R32, !P1 ;  /* 0x00000020fc00720c */ /* 0x001fc60004f21270 */
[----:B------:R0:W-:Y:S01]  /*43f50*/  @P2 STG.E.U16 desc[UR60][R26.64], R25 ;  /* 0x000000191a002986 */ /* 0x0001e2000c10153c */
[----:B-1----:R-:W-:Y:S01]  /*43f60*/  ISETP.GE.AND P2, PT, R93, R12, PT ;  /* 0x0000000c5d00720c */ /* 0x002fe20003f46270 */
[----:B------:R-:W1:Y:S02]  /*43f70*/  LDC R32, c[0x0][0x228] ;  /* 0x00008a00ff207b82 */ /* 0x000e640000000800 */
[----:B------:R-:W-:Y:S01]  /*43f80*/  @P6 STG.E.U16 desc[UR60][R36.64], R108 ;  /* 0x0000006c24006986 */ /* 0x000fe2000c10153c */
[----:B------:R-:W-:-:S05]  /*43f90*/  ISETP.LT.AND P6, PT, R11, R88, !P2 ;  /* 0x000000580b00720c */ /* 0x000fca00057c1270 */
[----:B------:R-:W1:Y:S01]  /*43fa0*/  LDC R12, c[0x0][0x22c] ;  /* 0x00008b00ff0c7b82 */ /* 0x000e620000000800 */
[----:B0-----:R-:W-:Y:S01]  /*43fb0*/  PRMT R27, R108, 0x7632, R27 ;  /* 0x000076326c1b7816 */ /* 0x001fe2000000001b */
[----:B------:R-:W-:-:S04]  /*43fc0*/  IMAD.WIDE R24, R91, 0x2, R250 ;  /* 0x000000025b187825 */ /* 0x000fc800078e02fa */
[----:B----4-:R-:W-:Y:S02]  /*43fd0*/  IMAD.IADD R91, R91, 0x1, R0 ;  /* 0x000000015b5b7824 */ /* 0x010fe400078e0200 */
[----:B------:R-:W0:Y:S01]  /*43fe0*/  LDC R38, c[0x0][0x228] ;  /* 0x00008a00ff267b82 */ /* 0x000e220000000800 */
[----:B------:R4:W-:Y:S01]  /*43ff0*/  @P1 STG.E.U16 desc[UR60][R24.64], R27 ;  /* 0x0000001b18001986 */ /* 0x0009e2000c10153c */
[----:B--2---:R-:W-:-:S06]  /*44000*/  ISETP.LT.AND P1, PT, R120, R28, !P2 ;  /* 0x0000001c7800720c */ /* 0x004fcc0005721270 */
[----:B------:R-:W2:Y:S01]  /*44010*/  LDC R0, c[0x0][0x248] ;  /* 0x00009200ff007b82 */ /* 0x000ea20000000800 */
[----:B----4-:R-:W-:-:S07]  /*44020*/  IMAD.WIDE R26, R91, 0x2, R2 ;  /* 0x000000025b1a7825 */ /* 0x010fce00078e0202 */
[----:B------:R-:W4:Y:S01]  /*44030*/  LDC R28, c[0x0][0x228] ;  /* 0x00008a00ff1c7b82 */ /* 0x000f220000000800 */
[----:B------:R1:W-:Y:S01]  /*44040*/  @P6 STG.E.U16 desc[UR60][R26.64], R33 ;  /* 0x000000211a006986 */ /* 0x0003e2000c10153c */
[----:B---3--:R-:W-:Y:S01]  /*44050*/  ISETP.LT.AND P6, PT, R127, R89, !P2 ;  /* 0x000000597f00720c */ /* 0x008fe200057c1270 */
[----:B------:R-:W-:Y:S01]  /*44060*/  IMAD.WIDE R36, R91, 0x2, R14 ;  /* 0x000000025b247825 */ /* 0x000fe200078e020e */
[----:B------:R-:W-:-:S03]  /*44070*/  PRMT R25, R33, 0x7632, R25 ;  /* 0x0000763221197816 */ /* 0x000fc60000000019 */
[----:B------:R-:W-:Y:S01]  /*44080*/  VIADD R89, R13, 0x1b ;  /* 0x0000001b0d597836 */ /* 0x000fe20000000000 */
[----:B------:R-:W3:Y:S01]  /*44090*/  LDC R39, c[0x0][0x228] ;  /* 0x00008a00ff277b82 */ /* 0x000ee20000000800 */
[----:B------:R0:W-:Y:S01]  /*440a0*/  @P1 STG.E.U16 desc[UR60][R36.64], R25 ;  /* 0x0000001924001986 */ /* 0x0001e2000c10153c */
[----:B-1----:R-:W-:Y:S02]  /*440b0*/  ISETP.LT.AND P2, PT, R252, R32, !P2 ;  /* 0x00000020fc00720c */ /* 0x002fe40005741270 */
[----:B------:R-:W-:Y:S01]  /*440c0*/  ISETP.GE.AND P1, PT, R89, R12, PT ;  /* 0x0000000c5900720c */ /* 0x000fe20003f26270 */
[----:B------:R-:W-:Y:S01]  /*440d0*/  IMAD.WIDE R26, R91, 0x2, R250 ;  /* 0x000000025b1a7825 */ /* 0x000fe200078e02fa */
[----:B------:R-:W-:Y:S02]  /*440e0*/  PRMT R33, R29, 0x7632, R33 ;  /* 0x000076321d217816 */ /* 0x000fe40000000021 */
[----:B------:R-:W1:Y:S01]  /*440f0*/  LDC R12, c[0x0][0x22c] ;  /* 0x00008b00ff0c7b82 */ /* 0x000e620000000800 */
[----:B0-----:R-:W-:-:S07]  /*44100*/  IMAD.WIDE R24, R91, 0x2, R248 ;  /* 0x000000025b187825 */ /* 0x001fce00078e02f8 */
[----:B------:R-:W0:Y:S01]  /*44110*/  LDC R36, c[0x0][0x228] ;  /* 0x00008a00ff247b82 */ /* 0x000e220000000800 */
[----:B------:R-:W-:Y:S01]  /*44120*/  @P6 STG.E.U16 desc[UR60][R24.64], R29 ;  /* 0x0000001d18006986 */ /* 0x000fe2000c10153c */
[----:B------:R-:W-:Y:S01]  /*44130*/  ISETP.LT.AND P6, PT, R11, R38, !P1 ;  /* 0x000000260b00720c */ /* 0x000fe20004fc1270 */
[----:B--2---:R-:W-:-:S05]  /*44140*/  IMAD.IADD R91, R91, 0x1, R0 ;  /* 0x000000015b5b7824 */ /* 0x004fca00078e0200 */
[----:B------:R-:W2:Y:S01]  /*44150*/  LDC R38, c[0x0][0x228] ;  /* 0x00008a00ff267b82 */ /* 0x000ea20000000800 */
[----:B------:R3:W-:Y:S01]  /*44160*/  @P2 STG.E.U16 desc[UR60][R26.64], R33 ;  /* 0x000000211a002986 */ /* 0x0007e2000c10153c */
[----:B----4-:R-:W-:-:S06]  /*44170*/  ISETP.LT.AND P2, PT, R120, R28, !P1 ;  /* 0x0000001c7800720c */ /* 0x010fcc0004f41270 */
[----:B------:R-:W4:Y:S01]  /*44180*/  LDC R0, c[0x0][0x248] ;  /* 0x00009200ff007b82 */ /* 0x000f220000000800 */
[----:B---3--:R-:W-:Y:S01]  /*44190*/  IMAD.WIDE R32, R91, 0x2, R2 ;  /* 0x000000025b207825 */ /* 0x008fe200078e0202 */
[----:B------:R-:W-:-:S06]  /*441a0*/  PRMT R27, R105, 0x7632, R27 ;  /* 0x00007632691b7816 */ /* 0x000fcc000000001b */
[----:B------:R-:W3:Y:S01]  /*441b0*/  LDC R37, c[0x0][0x228] ;  /* 0x00008a00ff257b82 */ /* 0x000ee20000000800 */
[----:B------:R1:W-:Y:S01]  /*441c0*/  @P6 STG.E.U16 desc[UR60][R32.64], R105 ;  /* 0x0000006920006986 */ /* 0x0003e2000c10153c */
[----:B------:R-:W-:Y:S01]  /*441d0*/  ISETP.LT.AND P6, PT, R127, R39, !P1 ;  /* 0x000000277f00720c */ /* 0x000fe20004fc1270 */
[----:B------:R-:W-:-:S05]  /*441e0*/  IMAD.WIDE R24, R91, 0x2, R14 ;  /* 0x000000025b187825 */ /* 0x000fca00078e020e */
[----:B------:R-:W3:Y:S01]  /*441f0*/  LDC R39, c[0x0][0x228] ;  /* 0x00008a00ff277b82 */ /* 0x000ee20000000800 */
[----:B------:R-:W-:Y:S01]  /*44200*/  VIADD R29, R13, 0x1c ;  /* 0x0000001c0d1d7836 */ /* 0x000fe20000000000 */
[----:B------:R0:W-:Y:S01]  /*44210*/  @P2 STG.E.U16 desc[UR60][R24.64], R27 ;  /* 0x0000001b18002986 */ /* 0x0001e2000c10153c */
[----:B--2---:R-:W-:-:S03]  /*44220*/  ISETP.LT.AND P1, PT, R252, R38, !P1 ;  /* 0x00000026fc00720c */ /* 0x004fc60004f21270 */
[----:B-1----:R-:W-:Y:S02]  /*44230*/  ISETP.GE.AND P2, PT, R29, R12, PT ;  /* 0x0000000c1d00720c */ /* 0x002fe40003f46270 */
[----:B------:R-:W1:Y:S01]  /*44240*/  LDC R32, c[0x0][0x228] ;  /* 0x00008a00ff207b82 */ /* 0x000e620000000800 */
[----:B0-----:R-:W-:-:S07]  /*44250*/  IMAD.WIDE R26, R91, 0x2, R248 ;  /* 0x000000025b1a7825 */ /* 0x001fce00078e02f8 */
[----:B------:R-:W0:Y:S01]  /*44260*/  LDC R12, c[0x0][0x22c] ;  /* 0x00008b00ff0c7b82 */ /* 0x000e220000000800 */
[----:B------:R2:W-:Y:S01]  /*44270*/  @P6 STG.E.U16 desc[UR60][R26.64], R109 ;  /* 0x0000006d1a006986 */ /* 0x0005e2000c10153c */
[----:B------:R-:W-:Y:S01]  /*44280*/  ISETP.LT.AND P6, PT, R11, R36, !P2 ;  /* 0x000000240b00720c */ /* 0x000fe200057c1270 */
[----:B----4-:R-:W-:Y:S01]  /*44290*/  IMAD.IADD R33, R91, 0x1, R0 ;  /* 0x000000015b217824 */ /* 0x010fe200078e0200 */
[----:B------:R-:W-:Y:S01]  /*442a0*/  PRMT R88, R109, 0x7632, R88 ;  /* 0x000076326d587816 */ /* 0x000fe20000000058 */
[----:B------:R-:W-:-:S03]  /*442b0*/  IMAD.WIDE R28, R91, 0x2, R250 ;  /* 0x000000025b1c7825 */ /* 0x000fc600078e02fa */
[----:B------:R-:W4:Y:S01]  /*442c0*/  LDC R36, c[0x0][0x228] ;  /* 0x00008a00ff247b82 */ /* 0x000f220000000800 */
[----:B------:R-:W-:Y:S01]  /*442d0*/  IMAD.WIDE R24, R33, 0x2, R2 ;  /* 0x0000000221187825 */ /* 0x000fe200078e0202 */
[----:B------:R-:W-:Y:S01]  /*442e0*/  @P1 STG.E.U16 desc[UR60][R28.64], R88 ;  /* 0x000000581c001986 */ /* 0x000fe2000c10153c */
[----:B---3--:R-:W-:-:S05]  /*442f0*/  ISETP.LT.AND P1, PT, R120, R37, !P2 ;  /* 0x000000257800720c */ /* 0x008fca0005721270 */
[----:B------:R-:W3:Y:S01]  /*44300*/  LDC R0, c[0x0][0x248] ;  /* 0x00009200ff007b82 */ /* 0x000ee20000000800 */
[----:B------:R2:W-:Y:S01]  /*44310*/  @P6 STG.E.U16 desc[UR60][R24.64], R34 ;  /* 0x0000002218006986 */ /* 0x0005e2000c10153c */
[----:B------:R-:W-:-:S06]  /*44320*/  ISETP.LT.AND P6, PT, R127, R39, !P2 ;  /* 0x000000277f00720c */ /* 0x000fcc00057c1270 */
[----:B------:R-:W3:Y:S01]  /*44330*/  LDC R38, c[0x0][0x228] ;  /* 0x00008a00ff267b82 */ /* 0x000ee20000000800 */
[----:B--2---:R-:W-:Y:S01]  /*44340*/  IMAD.WIDE R26, R33, 0x2, R14 ;  /* 0x00000002211a7825 */ /* 0x004fe200078e020e */
[----:B------:R-:W-:-:S03]  /*44350*/  PRMT R25, R34, 0x7632, R25 ;  /* 0x0000763222197816 */ /* 0x000fc60000000019 */
[----:B------:R-:W-:-:S03]  /*44360*/  VIADD R37, R13, 0x1d ;  /* 0x0000001d0d257836 */ /* 0x000fc60000000000 */
[----:B------:R-:W2:Y:S01]  /*44370*/  LDC R39, c[0x0][0x228] ;  /* 0x00008a00ff277b82 */ /* 0x000ea20000000800 */
[----:B-1----:R-:W-:Y:S01]  /*44380*/  ISETP.LT.AND P2, PT, R252, R32, !P2 ;  /* 0x00000020fc00720c */ /* 0x002fe20005741270 */
[----:B------:R-:W-:Y:S01]  /*44390*/  IMAD.WIDE R28, R33, 0x2, R248 ;  /* 0x00000002211c7825 */ /* 0x000fe200078e02f8 */
[----:B------:R1:W-:Y:S01]  /*443a0*/  @P1 STG.E.U16 desc[UR60][R26.64], R25 ;  /* 0x000000191a001986 */ /* 0x0003e2000c10153c */
[----:B0-----:R-:W-:-:S03]  /*443b0*/  ISETP.GE.AND P1, PT, R37, R12, PT ;  /* 0x0000000c2500720c */ /* 0x001fc60003f26270 */
[----:B------:R0:W-:Y:S01]  /*443c0*/  @P6 STG.E.U16 desc[UR60][R28.64], R30 ;  /* 0x0000001e1c006986 */ /* 0x0001e2000c10153c */
[----:B------:R-:W0:Y:S01]  /*443d0*/  LDC R34, c[0x0][0x228] ;  /* 0x00008a00ff227b82 */ /* 0x000e220000000800 */
[----:B----4-:R-:W-:Y:S01]  /*443e0*/  ISETP.LT.AND P6, PT, R11, R36, !P1 ;  /* 0x000000240b00720c */ /* 0x010fe20004fc1270 */
[----:B---3--:R-:W-:-:S06]  /*443f0*/  IMAD.IADD R37, R33, 0x1, R0 ;  /* 0x0000000121257824 */ /* 0x008fcc00078e0200 */
[----:B------:R-:W3:Y:S01]  /*44400*/  LDC R12, c[0x0][0x22c] ;  /* 0x00008b00ff0c7b82 */ /* 0x000ee20000000800 */
[----:B-1----:R-:W-:Y:S01]  /*44410*/  PRMT R27, R30, 0x7632, R27 ;  /* 0x000076321e1b7816 */ /* 0x002fe2000000001b */
[----:B------:R-:W-:-:S06]  /*44420*/  IMAD.WIDE R24, R33, 0x2, R250 ;  /* 0x0000000221187825 */ /* 0x000fcc00078e02fa */
[----:B------:R-:W1:Y:S01]  /*44430*/  LDC R36, c[0x0][0x228] ;  /* 0x00008a00ff247b82 */ /* 0x000e620000000800 */
[----:B------:R4:W-:Y:S01]  /*44440*/  @P2 STG.E.U16 desc[UR60][R24.64], R27 ;  /* 0x0000001b18002986 */ /* 0x0009e2000c10153c */
[----:B------:R-:W-:Y:S01]  /*44450*/  ISETP.LT.AND P2, PT, R120, R38, !P1 ;  /* 0x000000267800720c */ /* 0x000fe20004f41270 */
[----:B------:R-:W-:-:S05]  /*44460*/  IMAD.WIDE R32, R37, 0x2, R2 ;  /* 0x0000000225207825 */ /* 0x000fca00078e0202 */
[----:B------:R-:W1:Y:S01]  /*44470*/  LDC R0, c[0x0][0x248] ;  /* 0x00009200ff007b82 */ /* 0x000e620000000800 */
[----:B------:R3:W-:Y:S01]  /*44480*/  @P6 STG.E.U16 desc[UR60][R32.64], R106 ;  /* 0x0000006a20006986 */ /* 0x0007e2000c10153c */
[----:B--2---:R-:W-:-:S06]  /*44490*/  ISETP.LT.AND P6, PT, R127, R39, !P1 ;  /* 0x000000277f00720c */ /* 0x004fcc0004fc1270 */
[----:B0-----:R-:W0:Y:S01]  /*444a0*/  LDC R30, c[0x0][0x228] ;  /* 0x00008a00ff1e7b82 */ /* 0x001e220000000800 */
[----:B----4-:R-:W-:Y:S01]  /*444b0*/  PRMT R25, R106, 0x7632, R25 ;  /* 0x000076326a197816 */ /* 0x010fe20000000019 */
[----:B------:R-:W-:Y:S01]  /*444c0*/  IMAD.WIDE R26, R37, 0x2, R14 ;  /* 0x00000002251a7825 */ /* 0x000fe200078e020e */
[----:B------:R-:W-:-:S03]  /*444d0*/  ISETP.LT.AND P1, PT, R252, R34, !P1 ;  /* 0x00000022fc00720c */ /* 0x000fc60004f21270 */
[----:B------:R-:W-:Y:S02]  /*444e0*/  VIADD R29, R13, 0x1e ;  /* 0x0000001e0d1d7836 */ /* 0x000fe40000000000 */
[----:B------:R-:W2:Y:S01]  /*444f0*/  LDC R38, c[0x0][0x228] ;  /* 0x00008a00ff267b82 */ /* 0x000ea20000000800 */
[----:B------:R4:W-:Y:S02]  /*44500*/  @P2 STG.E.U16 desc[UR60][R26.64], R25 ;  /* 0x000000191a002986 */ /* 0x0009e4000c10153c */
[----:B---3--:R-:W-:-:S05]  /*44510*/  ISETP.GE.AND P2, PT, R29, R12, PT ;  /* 0x0000000c1d00720c */ /* 0x008fca0003f46270 */
[----:B------:R-:W3:Y:S01]  /*44520*/  LDC R32, c[0x0][0x228] ;  /* 0x00008a00ff207b82 */ /* 0x000ee20000000800 */
[----:B----4-:R-:W-:Y:S01]  /*44530*/  IMAD.WIDE R24, R37, 0x2, R248 ;  /* 0x0000000225187825 */ /* 0x010fe200078e02f8 */
[----:B------:R-:W-:-:S06]  /*44540*/  PRMT R29, R110, 0x7632, R29 ;  /* 0x000076326e1d7816 */ /* 0x000fcc000000001d */
[----:B------:R-:W4:Y:S01]  /*44550*/  LDC R12, c[0x0][0x22c] ;  /* 0x00008b00ff0c7b82 */ /* 0x000f220000000800 */
[----:B------:R-:W-:Y:S01]  /*44560*/  @P6 STG.E.U16 desc[UR60][R24.64], R110 ;  /* 0x0000006e18006986 */ /* 0x000fe2000c10153c */
[----:B-1----:R-:W-:Y:S01]  /*44570*/  ISETP.LT.AND P6, PT, R11, R36, !P2 ;  /* 0x000000240b00720c */ /* 0x002fe200057c1270 */
[----:B------:R-:W-:-:S04]  /*44580*/  IMAD.WIDE R26, R37, 0x2, R250 ;  /* 0x00000002251a7825 */ /* 0x000fc800078e02fa */
[----:B------:R-:W-:Y:S01]  /*44590*/  IMAD.IADD R37, R37, 0x1, R0 ;  /* 0x0000000125257824 */ /* 0x000fe200078e0200 */
[----:B------:R-:W1:Y:S01]  /*445a0*/  LDC R33, c[0x0][0x228] ;  /* 0x00008a00ff217b82 */ /* 0x000e620000000800 */
[----:B------:R2:W-:Y:S01]  /*445b0*/  @P1 STG.E.U16 desc[UR60][R26.64], R29 ;  /* 0x0000001d1a001986 */ /* 0x0005e2000c10153c */
[----:B0-----:R-:W-:-:S06]  /*445c0*/  ISETP.LT.AND P1, PT, R120, R30, !P2 ;  /* 0x0000001e7800720c */ /* 0x001fcc0005721270 */
[----:B------:R-:W0:Y:S01]  /*445d0*/  LDC R0, c[0x0][0x248] ;  /* 0x00009200ff007b82 */ /* 0x000e220000000800 */
[----:B--2---:R-:W-:-:S07]  /*445e0*/  IMAD.WIDE R28, R37, 0x2, R2 ;  /* 0x00000002251c7825 */ /* 0x004fce00078e0202 */
[----:B------:R-:W2:Y:S01]  /*445f0*/  LDC R30, c[0x0][0x228] ;  /* 0x00008a00ff1e7b82 */ /* 0x000ea20000000800 */
[----:B------:R-:W-:Y:S01]  /*44600*/  @P6 STG.E.U16 desc[UR60][R28.64], R35 ;  /* 0x000000231c006986 */ /* 0x000fe2000c10153c */
[----:B------:R-:W-:Y:S01]  /*44610*/  ISETP.LT.AND P6, PT, R127, R38, !P2 ;  /* 0x000000267f00720c */ /* 0x000fe200057c1270 */
[----:B------:R-:W-:Y:S01]  /*44620*/  IMAD.WIDE R24, R37, 0x2, R14 ;  /* 0x0000000225187825 */ /* 0x000fe200078e020e */
[----:B------:R-:W-:-:S04]  /*44630*/  PRMT R27, R35, 0x7632, R27 ;  /* 0x00007632231b7816 */ /* 0x000fc8000000001b */
[----:B------:R-:W2:Y:S01]  /*44640*/  LDC R34, c[0x0][0x228] ;  /* 0x00008a00ff227b82 */ /* 0x000ea20000000800 */
[----:B------:R-:W-:Y:S01]  /*44650*/  VIADD R39, R13, 0x1f ;  /* 0x0000001f0d277836 */ /* 0x000fe20000000000 */
[----:B------:R4:W-:Y:S01]  /*44660*/  @P1 STG.E.U16 desc[UR60][R24.64], R27 ;  /* 0x0000001b18001986 */ /* 0x0009e2000c10153c */
[----:B---3--:R-:W-:-:S03]  /*44670*/  ISETP.LT.AND P2, PT, R252, R32, !P2 ;  /* 0x00000020fc00720c */ /* 0x008fc60005741270 */
[----:B----4-:R-:W-:Y:S02]  /*44680*/  ISETP.GE.AND P1, PT, R39, R12, PT ;  /* 0x0000000c2700720c */ /* 0x010fe40003f26270 */
[----:B------:R-:W3:Y:S01]  /*44690*/  LDC R32, c[0x0][0x228] ;  /* 0x00008a00ff207b82 */ /* 0x000ee20000000800 */
[----:B------:R-:W-:-:S07]  /*446a0*/  IMAD.WIDE R26, R37, 0x2, R248 ;  /* 0x00000002251a7825 */ /* 0x000fce00078e02f8 */
[----:B------:R-:W4:Y:S01]  /*446b0*/  LDC R12, c[0x0][0x22c] ;  /* 0x00008b00ff0c7b82 */ /* 0x000f220000000800 */
[----:B------:R-:W-:Y:S01]  /*446c0*/  @P6 STG.E.U16 desc[UR60][R26.64], R31 ;  /* 0x0000001f1a006986 */ /* 0x000fe2000c10153c */
[----:B-1----:R-:W-:Y:S01]  /*446d0*/  ISETP.LT.AND P6, PT, R11, R33, !P1 ;  /* 0x000000210b00720c */ /* 0x002fe20004fc1270 */
[----:B------:R-:W-:Y:S01]  /*446e0*/  IMAD.WIDE R28, R37, 0x2, R250 ;  /* 0x00000002251c7825 */ /* 0x000fe200078e02fa */
[----:B------:R-:W-:-:S04]  /*446f0*/  PRMT R25, R31, 0x7632, R25 ;  /* 0x000076321f197816 */ /* 0x000fc80000000019 */
[----:B------:R-:W1:Y:S01]  /*44700*/  LDC R33, c[0x0][0x228] ;  /* 0x00008a00ff217b82 */ /* 0x000e620000000800 */
[----:B0-----:R-:W-:Y:S01]  /*44710*/  IMAD.IADD R37, R37, 0x1, R0 ;  /* 0x0000000125257824 */ /* 0x001fe200078e0200 */
[----:B------:R0:W-:Y:S01]  /*44720*/  @P2 STG.E.U16 desc[UR60][R28.64], R25 ;  /* 0x000000191c002986 */ /* 0x0001e2000c10153c */
[----:B--2---:R-:W-:-:S05]  /*44730*/  ISETP.LT.AND P2, PT, R120, R30, !P1 ;  /* 0x0000001e7800720c */ /* 0x004fca0004f41270 */
[----:B------:R-:W2:Y:S01]  /*44740*/  LDC R0, c[0x0][0x248] ;  /* 0x00009200ff007b82 */ /* 0x000ea20000000800 */
[----:B0-----:R-:W-:-:S07]  /*44750*/  IMAD.WIDE R24, R37, 0x2, R2 ;  /* 0x0000000225187825 */ /* 0x001fce00078e0202 */
[----:B------:R-:W0:Y:S01]  /*44760*/  LDC R30, c[0x0][0x228] ;  /* 0x00008a00ff1e7b82 */ /* 0x000e220000000800 */
[----:B------:R-:W-:Y:S01]  /*44770*/  PRMT R29, R107, 0x7632, R29 ;  /* 0x000076326b1d7816 */ /* 0x000fe2000000001d */
[----:B------:R-:W-:Y:S01]  /*44780*/  @P6 STG.E.U16 desc[UR60][R24.64], R107 ;  /* 0x0000006b18006986 */ /* 0x000fe2000c10153c */
[----:B------:R-:W-:Y:S01]  /*44790*/  ISETP.LT.AND P6, PT, R127, R34, !P1 ;  /* 0x000000227f00720c */ /* 0x000fe20004fc1270 */
[----:B------:R-:W-:-:S04]  /*447a0*/  IMAD.WIDE R26, R37, 0x2, R14 ;  /* 0x00000002251a7825 */ /* 0x000fc800078e020e */
[----:B------:R-:W0:Y:S01]  /*447b0*/  LDC R31, c[0x0][0x228] ;  /* 0x00008a00ff1f7b82 */ /* 0x000e220000000800 */
[----:B------:R-:W-:Y:S01]  /*447c0*/  VIADD R35, R13, 0x20 ;  /* 0x000000200d237836 */ /* 0x000fe20000000000 */
[----:B------:R1:W-:Y:S01]  /*447d0*/  @P2 STG.E.U16 desc[UR60][R26.64], R29 ;  /* 0x0000001d1a002986 */ /* 0x0003e2000c10153c */
[----:B---3--:R-:W-:-:S03]  /*447e0*/  ISETP.LT.AND P1, PT, R252, R32, !P1 ;  /* 0x00000020fc00720c */ /* 0x008fc60004f21270 */
[----:B----4-:R-:W-:Y:S02]  /*447f0*/  ISETP.GE.AND P2, PT, R35, R12, PT ;  /* 0x0000000c2300720c */ /* 0x010fe40003f46270 */
[----:B------:R-:W3:Y:S01]  /*44800*/  LDC R32, c[0x0][0x228] ;  /* 0x00008a00ff207b82 */ /* 0x000ee20000000800 */
[----:B-1----:R-:W-:-:S07]  /*44810*/  IMAD.WIDE R28, R37, 0x2, R248 ;  /* 0x00000002251c7825 */ /* 0x002fce00078e02f8 */
[----:B------:R-:W1:Y:S01]  /*44820*/  LDC R12, c[0x0][0x22c] ;  /* 0x00008b00ff0c7b82 */ /* 0x000e620000000800 */
[----:B------:R-:W-:Y:S01]  /*44830*/  PRMT R27, R111, 0x7632, R27 ;  /* 0x000076326f1b7816 */ /* 0x000fe2000000001b */
[----:B------:R-:W-:Y:S01]  /*44840*/  @P6 STG.E.U16 desc[UR60][R28.64], R111 ;  /* 0x0000006f1c006986 */ /* 0x000fe2000c10153c */
[----:B------:R-:W-:Y:S01]  /*44850*/  ISETP.LT.AND P6, PT, R11, R33, !P2 ;  /* 0x000000210b00720c */ /* 0x000fe200057c1270 */
[----:B------:R-:W-:-:S04]  /*44860*/  IMAD.WIDE R24, R37, 0x2, R250 ;  /* 0x0000000225187825 */ /* 0x000fc800078e02fa */
[----:B------:R-:W4:Y:S01]  /*44870*/  LDC R33, c[0x0][0x228] ;  /* 0x00008a00ff217b82 */ /* 0x000f220000000800 */
[----:B--2---:R-:W-:Y:S01]  /*44880*/  IMAD.IADD R37, R37, 0x1, R0 ;  /* 0x0000000125257824 */ /* 0x004fe200078e0200 */
[----:B------:R2:W-:Y:S01]  /*44890*/  @P1 STG.E.U16 desc[UR60][R24.64], R27 ;  /* 0x0000001b18001986 */ /* 0x0005e2000c10153c */
[----:B0-----:R-:W-:-:S05]  /*448a0*/  ISETP.LT.AND P1, PT, R120, R30, !P2 ;  /* 0x0000001e7800720c */ /* 0x001fca0005721270 */
[----:B------:R-:W0:Y:S01]  /*448b0*/  LDC R0, c[0x0][0x248] ;  /* 0x00009200ff007b82 */ /* 0x000e220000000800 */
[----:B--2---:R-:W-:-:S07]  /*448c0*/  IMAD.WIDE R26, R37, 0x2, R2 ;  /* 0x00000002251a7825 */ /* 0x004fce00078e0202 */
[----:B------:R-:W2:Y:S01]  /*448d0*/  LDC R30, c[0x0][0x228] ;  /* 0x00008a00ff1e7b82 */ /* 0x000ea20000000800 */
[----:B------:R-:W-:Y:S01]  /*448e0*/  PRMT R25, R84, 0x7632, R25 ;  /* 0x0000763254197816 */ /* 0x000fe20000000019 */
[----:B------:R-:W-:Y:S01]  /*448f0*/  @P6 STG.E.U16 desc[UR60][R26.64], R84 ;  /* 0x000000541a006986 */ /* 0x000fe2000c10153c */
[----:B------:R-:W-:Y:S01]  /*44900*/  ISETP.LT.AND P6, PT, R127, R31, !P2 ;  /* 0x0000001f7f00720c */ /* 0x000fe200057c1270 */
[----:B------:R-:W-:-:S04]  /*44910*/  IMAD.WIDE R28, R37, 0x2, R14 ;  /* 0x00000002251c7825 */ /* 0x000fc800078e020e */
[----:B------:R-:W2:Y:S01]  /*44920*/  LDC R34, c[0x0][0x228] ;  /* 0x00008a00ff227b82 */ /* 0x000ea20000000800 */
[----:B------:R-:W-:Y:S01]  /*44930*/  VIADD R31, R13, 0x21 ;  /* 0x000000210d1f7836 */ /* 0x000fe20000000000 */
[----:B------:R4:W-:Y:S01]  /*44940*/  @P1 STG.E.U16 desc[UR60][R28.64], R25 ;  /* 0x000000191c001986 */ /* 0x0009e2000c10153c */
[----:B---3--:R-:W-:-:S03]  /*44950*/  ISETP.LT.AND P2, PT, R252, R32, !P2 ;  /* 0x00000020fc00720c */ /* 0x008fc60005741270 */
[----:B-1----:R-:W-:Y:S02]  /*44960*/  ISETP.GE.AND P1, PT, R31, R12, PT ;  /* 0x0000000c1f00720c */ /* 0x002fe40003f26270 */
[----:B------:R-:W1:Y:S01]  /*44970*/  LDC R32, c[0x0][0x228] ;  /* 0x00008a00ff207b82 */ /* 0x000e620000000800 */
[----:B----4-:R-:W-:-:S07]  /*44980*/  IMAD.WIDE R24, R37, 0x2, R248 ;  /* 0x0000000225187825 */ /* 0x010fce00078e02f8 */
[----:B------:R-:W3:Y:S01]  /*44990*/  LDC R12, c[0x0][0x22c] ;  /* 0x00008b00ff0c7b82 */ /* 0x000ee20000000800 */
[----:B------:R4:W-:Y:S01]  /*449a0*/  @P6 STG.E.U16 desc[UR60][R24.64], R40 ;  /* 0x0000002818006986 */ /* 0x0009e2000c10153c */
[----:B------:R-:W-:Y:S01]  /*449b0*/  ISETP.LT.AND P6, PT, R11, R33, !P1 ;  /* 0x000000210b00720c */ /* 0x000fe20004fc1270 */
[C---:B0-----:R-:W-:Y:S01]  /*449c0*/  IMAD.IADD R31, R37.reuse, 0x1, R0 ;  /* 0x00000001251f7824 */ /* 0x041fe200078e0200 */
[----:B------:R-:W-:Y:S01]  /*449d0*/  PRMT R36, R40, 0x7632, R36 ;  /* 0x0000763228247816 */ /* 0x000fe20000000024 */
[----:B------:R-:W-:-:S03]  /*449e0*/  IMAD.WIDE R26, R37, 0x2, R250 ;  /* 0x00000002251a7825 */ /* 0x000fc600078e02fa */
[----:B------:R-:W0:Y:S01]  /*449f0*/  LDC R33, c[0x0][0x228] ;  /* 0x00008a00ff217b82 */ /* 0x000e220000000800 */
[----:B------:R-:W-:Y:S01]  /*44a00*/  IMAD.WIDE R28, R31, 0x2, R2 ;  /* 0x000000021f1c7825 */ /* 0x000fe200078e0202 */
[----:B------:R-:W-:Y:S01]  /*44a10*/  @P2 STG.E.U16 desc[UR60][R26.64], R36 ;  /* 0x000000241a002986 */ /* 0x000fe2000c10153c */
[----:B--2---:R-:W-:-:S05]  /*44a20*/  ISETP.LT.AND P2, PT, R120, R30, !P1 ;  /* 0x0000001e7800720c */ /* 0x004fca0004f41270 */
[----:B------:R-:W2:Y:S01]  /*44a30*/  LDC R0, c[0x0][0x248] ;  /* 0x00009200ff007b82 */ /* 0x000ea20000000800 */
[----:B------:R1:W-:Y:S01]  /*44a40*/  @P6 STG.E.U16 desc[UR60][R28.64], R76 ;  /* 0x0000004c1c006986 */ /* 0x0003e2000c10153c */
[----:B------:R-:W-:-:S06]  /*44a50*/  ISETP.LT.AND P6, PT, R127, R34, !P1 ;  /* 0x000000227f00720c */ /* 0x000fcc0004fc1270 */
[----:B------:R-:W2:Y:S01]  /*44a60*/  LDC R30, c[0x0][0x228] ;  /* 0x00008a00ff1e7b82 */ /* 0x000ea20000000800 */
[----:B----4-:R-:W-:Y:S01]  /*44a70*/  IMAD.WIDE R24, R31, 0x2, R14 ;  /* 0x000000021f187825 */ /* 0x010fe200078e020e */
[----:B-1----:R-:W-:-:S03]  /*44a80*/  PRMT R29, R76, 0x7632, R29 ;  /* 0x000076324c1d7816 */ /* 0x002fc6000000001d */
[----:B------:R-:W-:-:S03]  /*44a90*/  VIADD R35, R13, 0x22 ;  /* 0x000000220d237836 */ /* 0x000fc60000000000 */
[----:B------:R-:W1:Y:S01]  /*44aa0*/  LDC R34, c[0x0][0x228] ;  /* 0x00008a00ff227b82 */ /* 0x000e620000000800 */
[----:B------:R-:W-:Y:S01]  /*44ab0*/  ISETP.LT.AND P1, PT, R252, R32, !P1 ;  /* 0x00000020fc00720c */ /* 0x000fe20004f21270 */
[----:B------:R-:W-:Y:S01]  /*44ac0*/  IMAD.WIDE R26, R31, 0x2, R248 ;  /* 0x000000021f1a7825 */ /* 0x000fe200078e02f8 */
[----:B------:R4:W-:Y:S01]  /*44ad0*/  @P2 STG.E.U16 desc[UR60][R24.64], R29 ;  /* 0x0000001d18002986 */ /* 0x0009e2000c10153c */
[----:B---3--:R-:W-:-:S03]  /*44ae0*/  ISETP.GE.AND P2, PT, R35, R12, PT ;  /* 0x0000000c2300720c */ /* 0x008fc60003f46270 */
[----:B------:R-:W-:Y:S01]  /*44af0*/  @P6 STG.E.U16 desc[UR60][R26.64], R80 ;  /* 0x000000501a006986 */ /* 0x000fe2000c10153c */
[----:B------:R-:W3:Y:S01]  /*44b00*/  LDC R32, c[0x0][0x228] ;  /* 0x00008a00ff207b82 */ /* 0x000ee20000000800 */
[----:B0-----:R-:W-:-:S07]  /*44b10*/  ISETP.LT.AND P6, PT, R11, R33, !P2 ;  /* 0x000000210b00720c */ /* 0x001fce00057c1270 */
[----:B------:R-:W0:Y:S01]  /*44b20*/  LDC R12, c[0x0][0x22c] ;  /* 0x00008b00ff0c7b82 */ /* 0x000e220000000800 */
[----:B----4-:R-:W-:Y:S01]  /*44b30*/  PRMT R25, R80, 0x7632, R25 ;  /* 0x0000763250197816 */ /* 0x010fe20000000019 */
[----:B------:R-:W-:-:S04]  /*44b40*/  IMAD.WIDE R28, R31, 0x2, R250 ;  /* 0x000000021f1c7825 */ /* 0x000fc800078e02fa */
[----:B--2---:R-:W-:Y:S02]  /*44b50*/  IMAD.IADD R31, R31, 0x1, R0 ;  /* 0x000000011f1f7824 */ /* 0x004fe400078e0200 */
[----:B------:R-:W2:Y:S01]  /*44b60*/  LDC R33, c[0x0][0x228] ;  /* 0x00008a00ff217b82 */ /* 0x000ea20000000800 */
[----:B------:R4:W-:Y:S01]  /*44b70*/  @P1 STG.E.U16 desc[UR60][R28.64], R25 ;  /* 0x000000191c001986 */ /* 0x0009e2000c10153c */
[----:B------:R-:W-:-:S06]  /*44b80*/  ISETP.LT.AND P1, PT, R120, R30, !P2 ;  /* 0x0000001e7800720c */ /* 0x000fcc0005721270 */
[----:B------:R-:W2:Y:S01]  /*44b90*/  LDC R0, c[0x0][0x248] ;  /* 0x00009200ff007b82 */ /* 0x000ea20000000800 */
[----:B----4-:R-:W-:-:S07]  /*44ba0*/  IMAD.WIDE R24, R31, 0x2, R2 ;  /* 0x000000021f187825 */ /* 0x010fce00078e0202 */
[----:B------:R-:W4:Y:S01]  /*44bb0*/  LDC R30, c[0x0][0x228] ;  /* 0x00008a00ff1e7b82 */ /* 0x000f220000000800 */
[----:B------:R-:W-:Y:S01]  /*44bc0*/  @P6 STG.E.U16 desc[UR60][R24.64], R85 ;  /* 0x0000005518006986 */ /* 0x000fe2000c10153c */
[----:B-1----:R-:W-:Y:S01]  /*44bd0*/  ISETP.LT.AND P6, PT, R127, R34, !P2 ;  /* 0x000000227f00720c */ /* 0x002fe200057c1270 */
[----:B------:R-:W-:Y:S01]  /*44be0*/  IMAD.WIDE R26, R31, 0x2, R14 ;  /* 0x000000021f1a7825 */ /* 0x000fe200078e020e */
[----:B------:R-:W-:-:S04]  /*44bf0*/  PRMT R29, R85, 0x7632, R29 ;  /* 0x00007632551d7816 */ /* 0x000fc8000000001d */
[----:B------:R-:W1:Y:S01]  /*44c00*/  LDC R34, c[0x0][0x228] ;  /* 0x00008a00ff227b82 */ /* 0x000e620000000800 */
[----:B------:R-:W-:Y:S01]  /*44c10*/  VIADD R35, R13, 0x23 ;  /* 0x000000230d237836 */ /* 0x000fe20000000000 */
[----:B------:R0:W-:Y:S01]  /*44c20*/  @P1 STG.E.U16 desc[UR60][R26.64], R29 ;  /* 0x0000001d1a001986 */ /* 0x0001e2000c10153c */
[----:B---3--:R-:W-:-:S03]  /*44c30*/  ISETP.LT.AND P2, PT, R252, R32, !P2 ;  /* 0x00000020fc00720c */ /* 0x008fc60005741270 */
[----:B0-----:R-:W-:Y:S02]  /*44c40*/  ISETP.GE.AND P1, PT, R35, R12, PT ;  /* 0x0000000c2300720c */ /* 0x001fe40003f26270 */
[----:B------:R-:W0:Y:S01]  /*44c50*/  LDC R32, c[0x0][0x228] ;  /* 0x00008a00ff207b82 */ /* 0x000e220000000800 */
[----:B------:R-:W-:-:S07]  /*44c60*/  IMAD.WIDE R28, R31, 0x2, R248 ;  /* 0x000000021f1c7825 */ /* 0x000fce00078e02f8 */
[----:B------:R-:W3:Y:S01]  /*44c70*/  LDC R12, c[0x0][0x22c] ;  /* 0x00008b00ff0c7b82 */ /* 0x000ee20000000800 */
[----:B------:R-:W-:Y:S01]  /*44c80*/  @P6 STG.E.U16 desc[UR60][R28.64], R41 ;  /* 0x000000291c006986 */ /* 0x000fe2000c10153c */
[----:B--2---:R-:W-:Y:S01]  /*44c90*/  ISETP.LT.AND P6, PT, R11, R33, !P1 ;  /* 0x000000210b00720c */ /* 0x004fe20004fc1270 */
[----:B------:R-:W-:Y:S01]  /*44ca0*/  IMAD.WIDE R24, R31, 0x2, R250 ;  /* 0x000000021f187825 */ /* 0x000fe200078e02fa */
[----:B------:R-:W-:-:S04]  /*44cb0*/  PRMT R27, R41, 0x7632, R27 ;  /* 0x00007632291b7816 */ /* 0x000fc8000000001b */
[----:B------:R-:W2:Y:S01]  /*44cc0*/  LDC R33, c[0x0][0x228] ;  /* 0x00008a00ff217b82 */ /* 0x000ea20000000800 */
[----:B------:R-:W-:Y:S01]  /*44cd0*/  IMAD.IADD R31, R31, 0x1, R0 ;  /* 0x000000011f1f7824 */ /* 0x000fe200078e0200 */
[----:B------:R1:W-:Y:S01]  /*44ce0*/  @P2 STG.E.U16 desc[UR60][R24.64], R27 ;  /* 0x0000001b18002986 */ /* 0x0003e2000c10153c */
[----:B----4-:R-:W-:-:S05]  /*44cf0*/  ISETP.LT.AND P2, PT, R120, R30, !P1 ;  /* 0x0000001e7800720c */ /* 0x010fca0004f41270 */
[----:B------:R-:W4:Y:S01]  /*44d00*/  LDC R0, c[0x0][0x248] ;  /* 0x00009200ff007b82 */ /* 0x000f220000000800 */
[----:B-1----:R-:W-:-:S07]  /*44d10*/  IMAD.WIDE R26, R31, 0x2, R2 ;  /* 0x000000021f1a7825 */ /* 0x002fce00078e0202 */
[----:B------:R-:W1:Y:S01]  /*44d20*/  LDC R30, c[0x0][0x228] ;  /* 0x00008a00ff1e7b82 */ /* 0x000e620000000800 */
[----:B------:R-:W-:Y:S01]  /*44d30*/  PRMT R25, R77, 0x7632, R25 ;  /* 0x000076324d197816 */ /* 0x000fe20000000019 */
[----:B------:R-:W-:Y:S01]  /*44d40*/  @P6 STG.E.U16 desc[UR60][R26.64], R77 ;  /* 0x0000004d1a006986 */ /* 0x000fe2000c10153c */
[----:B------:R-:W-:Y:S01]  /*44d50*/  ISETP.LT.AND P6, PT, R127, R34, !P1 ;  /* 0x000000227f00720c */ /* 0x000fe20004fc1270 */
[----:B------:R-:W-:-:S04]  /*44d60*/  IMAD.WIDE R28, R31, 0x2, R14 ;  /* 0x000000021f1c7825 */ /* 0x000fc800078e020e */
[----:B------:R-:W1:Y:S01]  /*44d70*/  LDC R34, c[0x0][0x228] ;  /* 0x00008a00ff227b82 */ /* 0x000e620000000800 */
[----:B------:R-:W-:Y:S01]  /*44d80*/  VIADD R35, R13, 0x24 ;  /* 0x000000240d237836 */ /* 0x000fe20000000000 */
[----:B------:R2:W-:Y:S01]  /*44d90*/  @P2 STG.E.U16 desc[UR60][R28.64], R25 ;  /* 0x000000191c002986 */ /* 0x0005e2000c10153c */
[----:B0-----:R-:W-:-:S03]  /*44da0*/  ISETP.LT.AND P1, PT, R252, R32, !P1 ;  /* 0x00000020fc00720c */ /* 0x001fc60004f21270 */
[----:B---3--:R-:W-:Y:S02]  /*44db0*/  ISETP.GE.AND P2, PT, R35, R12, PT ;  /* 0x0000000c2300720c */ /* 0x008fe40003f46270 */
[----:B------:R-:W0:Y:S01]  /*44dc0*/  LDC R32, c[0x0][0x228] ;  /* 0x00008a00ff207b82 */ /* 0x000e220000000800 */
[----:B--2---:R-:W-:-:S07]  /*44dd0*/  IMAD.WIDE R24, R31, 0x2, R248 ;  /* 0x000000021f187825 */ /* 0x004fce00078e02f8 */
[----:B------:R-:W2:Y:S01]  /*44de0*/  LDC R12, c[0x0][0x22c] ;  /* 0x00008b00ff0c7b82 */ /* 0x000ea20000000800 */
[----:B------:R3:W-:Y:S01]  /*44df0*/  @P6 STG.E.U16 desc[UR60][R24.64], R81 ;  /* 0x0000005118006986 */ /* 0x0007e2000c10153c */
[----:B------:R-:W-:Y:S01]  /*44e00*/  ISETP.LT.AND P6, PT, R11, R33, !P2 ;  /* 0x000000210b00720c */ /* 0x000fe200057c1270 */
[----:B----4-:R-:W-:Y:S01]  /*44e10*/  IMAD.IADD R33, R31, 0x1, R0 ;  /* 0x000000011f217824 */ /* 0x010fe200078e0200 */
[----:B------:R-:W-:Y:S01]  /*44e20*/  PRMT R36, R81, 0x7632, R36 ;  /* 0x0000763251247816 */ /* 0x000fe20000000024 */
[----:B------:R-:W-:-:S03]  /*44e30*/  IMAD.WIDE R26, R31, 0x2, R250 ;  /* 0x000000021f1a7825 */ /* 0x000fc600078e02fa */
[----:B------:R-:W4:Y:S01]  /*44e40*/  LDC R0, c[0x0][0x248] ;  /* 0x00009200ff007b82 */ /* 0x000f220000000800 */
[----:B------:R-:W-:-:S07]  /*44e50*/  IMAD.WIDE R28, R33, 0x2, R2 ;  /* 0x00000002211c7825 */ /* 0x000fce00078e0202 */
[----:B------:R-:W4:Y:S01]  /*44e60*/  LDC R31, c[0x0][0x228] ;  /* 0x00008a00ff1f7b82 */ /* 0x000f220000000800 */
[----:B------:R0:W-:Y:S01]  /*44e70*/  @P1 STG.E.U16 desc[UR60][R26.64], R36 ;  /* 0x000000241a001986 */ /* 0x0001e2000c10153c */
[----:B-1----:R-:W-:-:S03]  /*44e80*/  ISETP.LT.AND P1, PT, R120, R30, !P2 ;  /* 0x0000001e7800720c */ /* 0x002fc60005721270 */
[----:B------:R1:W-:Y:S01]  /*44e90*/  @P6 STG.E.U16 desc[UR60][R28.64], R86 ;  /* 0x000000561c006986 */ /* 0x0003e2000c10153c */
[----:B------:R-:W-:Y:S02]  /*44ea0*/  ISETP.LT.AND P6, PT, R127, R34, !P2 ;  /* 0x000000227f00720c */ /* 0x000fe400057c1270 */
[----:B------:R-:W4:Y:S01]  /*44eb0*/  LDC R30, c[0x0][0x228] ;  /* 0x00008a00ff1e7b82 */ /* 0x000f220000000800 */
[----:B---3--:R-:W-:-:S04]  /*44ec0*/  IMAD.WIDE R24, R33, 0x2, R14 ;  /* 0x0000000221187825 */ /* 0x008fc800078e020e */
[----:B------:R-:W-:Y:S02]  /*44ed0*/  VIADD R35, R13, 0x25 ;  /* 0x000000250d237836 */ /* 0x000fe40000000000 */
[----:B0-----:R-:W-:Y:S01]  /*44ee0*/  IMAD.WIDE R26, R33, 0x2, R248 ;  /* 0x00000002211a7825 */ /* 0x001fe200078e02f8 */
[----:B------:R-:W0:Y:S01]  /*44ef0*/  LDC R34, c[0x0][0x228] ;  /* 0x00008a00ff227b82 */ /* 0x000e220000000800 */
[----:B-1----:R-:W-:Y:S02]  /*44f00*/  PRMT R29, R86, 0x7632, R29 ;  /* 0x00007632561d7816 */ /* 0x002fe4000000001d */
[----:B------:R-:W-:-:S03]  /*44f10*/  ISETP.LT.AND P2, PT, R252, R32, !P2 ;  /* 0x00000020fc00720c */ /* 0x000fc60005741270 */
[----:B------:R1:W-:Y:S01]  /*44f20*/  @P1 STG.E.U16 desc[UR60][R24.64], R29 ;  /* 0x0000001d18001986 */ /* 0x0003e2000c10153c */
[----:B--2---:R-:W-:Y:S01]  /*44f30*/  ISETP.GE.AND P1, PT, R35, R12, PT ;  /* 0x0000000c2300720c */ /* 0x004fe20003f26270 */
[----:B------:R-:W2:Y:S02]  /*44f40*/  LDC R32, c[0x0][0x228] ;  /* 0x00008a00ff207b82 */ /* 0x000ea40000000800 */
[----:B------:R-:W-:Y:S01]  /*44f50*/  @P6 STG.E.U16 desc[UR60][R26.64], R42 ;  /* 0x0000002a1a006986 */ /* 0x000fe2000c10153c */
[----:B----4-:R-:W-:-:S05]  /*44f60*/  ISETP.LT.AND P6, PT, R11, R31, !P1 ;  /* 0x0000001f0b00720c */ /* 0x010fca0004fc1270 */
[----:B------:R-:W3:Y:S01]  /*44f70*/  LDC R31, c[0x0][0x228] ;  /* 0x00008a00ff1f7b82 */ /* 0x000ee20000000800 */
[----:B-1----:R-:W-:Y:S01]  /*44f80*/  PRMT R25, R42, 0x7632, R25 ;  /* 0x000076322a197816 */ /* 0x002fe20000000019 */
[----:B------:R-:W-:-:S06]  /*44f90*/  IMAD.WIDE R28, R33, 0x2, R250 ;  /* 0x00000002211c7825 */ /* 0x000fcc00078e02fa */
[----:B------:R-:W1:Y:S01]  /*44fa0*/  LDC R12, c[0x0][0x22c] ;  /* 0x00008b00ff0c7b82 */ /* 0x000e620000000800 */
[----:B------:R-:W-:Y:S01]  /*44fb0*/  IMAD.IADD R33, R33, 0x1, R0 ;  /* 0x0000000121217824 */ /* 0x000fe200078e0200 */
[----:B------:R4:W-:Y:S01]  /*44fc0*/  @P2 STG.E.U16 desc[UR60][R28.64], R25 ;  /* 0x000000191c002986 */ /* 0x0009e2000c10153c */
[----:B------:R-:W-:-:S05]  /*44fd0*/  ISETP.LT.AND P2, PT, R120, R30, !P1 ;  /* 0x0000001e7800720c */ /* 0x000fca0004f41270 */
[----:B------:R-:W2:Y:S01]  /*44fe0*/  LDC R0, c[0x0][0x248] ;  /* 0x00009200ff007b82 */ /* 0x000ea20000000800 */
[----:B----4-:R-:W-:-:S07]  /*44ff0*/  IMAD.WIDE R24, R33, 0x2, R2 ;  /* 0x0000000221187825 */ /* 0x010fce00078e0202 */
[----:B------:R-:W4:Y:S01]  /*45000*/  LDC R30, c[0x0][0x228] ;  /* 0x00008a00ff1e7b82 */ /* 0x000f220000000800 */
[----:B------:R-:W-:Y:S01]  /*45010*/  @P6 STG.E.U16 desc[UR60][R24.64], R78 ;  /* 0x0000004e18006986 */ /* 0x000fe2000c10153c */
[----:B0-----:R-:W-:Y:S01]  /*45020*/  ISETP.LT.AND P6, PT, R127, R34, !P1 ;  /* 0x000000227f00720c */ /* 0x001fe20004fc1270 */
[----:B------:R-:W-:Y:S01]  /*45030*/  IMAD.WIDE R26, R33, 0x2, R14 ;  /* 0x00000002211a7825 */ /* 0x000fe200078e020e */
[----:B------:R-:W-:-:S04]  /*45040*/  PRMT R29, R78, 0x7632, R29 ;  /* 0x000076324e1d7816 */ /* 0x000fc8000000001d */
[----:B------:R-:W0:Y:S01]  /*45050*/  LDC R34, c[0x0][0x228] ;  /* 0x00008a00ff227b82 */ /* 0x000e220000000800 */
[----:B------:R-:W-:Y:S01]  /*45060*/  VIADD R35, R13, 0x26 ;  /* 0x000000260d237836 */ /* 0x000fe20000000000 */
[----:B---3--:R-:W-:Y:S01]  /*45070*/  ISETP.LT.AND P1, PT, R252, R31, !P1 ;  /* 0x0000001ffc00720c */ /* 0x008fe20004f21270 */
[----:B------:R3:W-:Y:S03]  /*45080*/  @P2 STG.E.U16 desc[UR60][R26.64], R29 ;  /* 0x0000001d1a002986 */ /* 0x0007e6000c10153c */
[----:B-1----:R-:W-:Y:S02]  /*45090*/  ISETP.GE.AND P2, PT, R35, R12, PT ;  /* 0x0000000c2300720c */ /* 0x002fe40003f46270 */
[----:B------:R-:W1:Y:S01]  /*450a0*/  LDC R31, c[0x0][0x228] ;  /* 0x00008a00ff1f7b82 */ /* 0x000e620000000800 */
[----:B---3--:R-:W-:-:S07]  /*450b0*/  IMAD.WIDE R28, R33, 0x2, R248 ;  /* 0x00000002211c7825 */ /* 0x008fce00078e02f8 */
[----:B------:R-:W3:Y:S01]  /*450c0*/  LDC R12, c[0x0][0x22c] ;  /* 0x00008b00ff0c7b82 */ /* 0x000ee20000000800 */
[----:B------:R-:W-:Y:S01]  /*450d0*/  PRMT R27, R82, 0x7632, R27 ;  /* 0x00007632521b7816 */ /* 0x000fe2000000001b */
[----:B------:R-:W-:Y:S01]  /*450e0*/  @P6 STG.E.U16 desc[UR60][R28.64], R82 ;  /* 0x000000521c006986 */ /* 0x000fe2000c10153c */
[----:B--2---:R-:W-:Y:S01]  /*450f0*/  ISETP.LT.AND P6, PT, R11, R32, !P2 ;  /* 0x000000200b00720c */ /* 0x004fe200057c1270 */
[----:B------:R-:W-:-:S04]  /*45100*/  IMAD.WIDE R24, R33, 0x2, R250 ;  /* 0x0000000221187825 */ /* 0x000fc800078e02fa */
[----:B------:R-:W2:Y:S01]  /*45110*/  LDC R32, c[0x0][0x228] ;  /* 0x00008a00ff207b82 */ /* 0x000ea20000000800 */
[----:B------:R-:W-:Y:S01]  /*45120*/  IMAD.IADD R33, R33, 0x1, R0 ;  /* 0x0000000121217824 */ /* 0x000fe200078e0200 */
[----:B------:R0:W-:Y:S01]  /*45130*/  @P1 STG.E.U16 desc[UR60][R24.64], R27 ;  /* 0x0000001b18001986 */ /* 0x0001e2000c10153c */
[----:B----4-:R-:W-:-:S05]  /*45140*/  ISETP.LT.AND P1, PT, R120, R30, !P2 ;  /* 0x0000001e7800720c */ /* 0x010fca0005721270 */
[----:B------:R-:W4:Y:S01]  /*45150*/  LDC R0, c[0x0][0x248] ;  /* 0x00009200ff007b82 */ /* 0x000f220000000800 */
        /* <DEDUP_REMOVED lines=9> */
[----:B-1----:R-:W-:-:S03]  /*451f0*/  ISETP.LT.AND P2, PT, R252, R31, !P2 ;  /* 0x0000001ffc00720c */ /* 0x002fc60005741270 */
[----:B---3--:R-:W-:Y:S02]  /*45200*/  ISETP.GE.AND P1, PT, R35, R12, PT ;  /* 0x0000000c2300720c */ /* 0x008fe40003f26270 */
[----:B------:R-:W1:Y:S01]  /*45210*/  LDC R31, c[0x0][0x228] ;  /* 0x00008a00ff1f7b82 */ /* 0x000e620000000800 */
[----:B------:R-:W-:-:S07]  /*45220*/  IMAD.WIDE R24, R33, 0x2, R248 ;  /* 0x0000000221187825 */ /* 0x000fce00078e02f8 */
[----:B------:R-:W3:Y:S01]  /*45230*/  LDC R12, c[0x0][0x22c] ;  /* 0x00008b00ff0c7b82 */ /* 0x000ee20000000800 */
[----:B------:R-:W-:Y:S01]  /*45240*/  PRMT R29, R43, 0x7632, R29 ;  /* 0x000076322b1d7816 */ /* 0x000fe2000000001d */
[----:B------:R-:W-:Y:S01]  /*45250*/  @P6 STG.E.U16 desc[UR60][R24.64], R43 ;  /* 0x0000002b18006986 */ /* 0x000fe2000c10153c */
[----:B--2---:R-:W-:Y:S01]  /*45260*/  ISETP.LT.AND P6, PT, R11, R32, !P1 ;  /* 0x000000200b00720c */ /* 0x004fe20004fc1270 */
[----:B------:R-:W-:-:S04]  /*45270*/  IMAD.WIDE R26, R33, 0x2, R250 ;  /* 0x00000002211a7825 */ /* 0x000fc800078e02fa */
[----:B------:R-:W2:Y:S01]  /*45280*/  LDC R32, c[0x0][0x228] ;  /* 0x00008a00ff207b82 */ /* 0x000ea20000000800 */
[----:B----4-:R-:W-:Y:S01]  /*45290*/  IMAD.IADD R33, R33, 0x1, R0 ;  /* 0x0000000121217824 */ /* 0x010fe200078e0200 */
[----:B------:R4:W-:Y:S01]  /*452a0*/  @P2 STG.E.U16 desc[UR60][R26.64], R29 ;  /* 0x0000001d1a002986 */ /* 0x0009e2000c10153c */
[----:B0-----:R-:W-:-:S05]  /*452b0*/  ISETP.LT.AND P2, PT, R120, R30, !P1 ;  /* 0x0000001e7800720c */ /* 0x001fca0004f41270 */
[----:B------:R-:W0:Y:S01]  /*452c0*/  LDC R0, c[0x0][0x248] ;  /* 0x00009200ff007b82 */ /* 0x000e220000000800 */
[----:B----4-:R-:W-:-:S07]  /*452d0*/  IMAD.WIDE R28, R33, 0x2, R2 ;  /* 0x00000002211c7825 */ /* 0x010fce00078e0202 */
[----:B------:R-:W4:Y:S01]  /*452e0*/  LDC R30, c[0x0][0x228] ;  /* 0x00008a00ff1e7b82 */ /* 0x000f220000000800 */
[----:B------:R-:W-:Y:S01]  /*452f0*/  PRMT R27, R79, 0x7632, R27 ;  /* 0x000076324f1b7816 */ /* 0x000fe2000000001b */
[----:B------:R-:W-:Y:S01]  /*45300*/  @P6 STG.E.U16 desc[UR60][R28.64], R79 ;  /* 0x0000004f1c006986 */ /* 0x000fe2000c10153c */
[----:B------:R-:W-:Y:S01]  /*45310*/  ISETP.LT.AND P6, PT, R127, R34, !P1 ;  /* 0x000000227f00720c */ /* 0x000fe20004fc1270 */
[----:B------:R-:W-:-:S04]  /*45320*/  IMAD.WIDE R24, R33, 0x2, R14 ;  /* 0x0000000221187825 */ /* 0x000fc800078e020e */
[----:B------:R-:W4:Y:S01]  /*45330*/  LDC R34, c[0x0][0x228] ;  /* 0x00008a00ff227b82 */ /* 0x000f220000000800 */
[----:B------:R-:W-:Y:S01]  /*45340*/  VIADD R35, R13, 0x28 ;  /* 0x000000280d237836 */ /* 0x000fe20000000000 */
[----:B------:R2:W-:Y:S01]  /*45350*/  @P2 STG.E.U16 desc[UR60][R24.64], R27 ;  /* 0x0000001b18002986 */ /* 0x0005e2000c10153c */
[----:B-1----:R-:W-:-:S03]  /*45360*/  ISETP.LT.AND P1, PT, R252, R31, !P1 ;  /* 0x0000001ffc00720c */ /* 0x002fc60004f21270 */
[----:B---3--:R-:W-:Y:S02]  /*45370*/  ISETP.GE.AND P2, PT, R35, R12, PT ;  /* 0x0000000c2300720c */ /* 0x008fe40003f46270 */
[----:B------:R-:W1:Y:S01]  /*45380*/  LDC R31, c[0x0][0x228] ;  /* 0x00008a00ff1f7b82 */ /* 0x000e620000000800 */
[----:B--2---:R-:W-:-:S07]  /*45390*/  IMAD.WIDE R26, R33, 0x2, R248 ;  /* 0x00000002211a7825 */ /* 0x004fce00078e02f8 */
[----:B------:R-:W2:Y:S01]  /*453a0*/  LDC R12, c[0x0][0x22c] ;  /* 0x00008b00ff0c7b82 */ /* 0x000ea20000000800 */
[----:B------:R-:W-:Y:S01]  /*453b0*/  PRMT R25, R83, 0x7632, R25 ;  /* 0x0000763253197816 */ /* 0x000fe20000000019 */
[----:B------:R-:W-:Y:S01]  /*453c0*/  @P6 STG.E.U16 desc[UR60][R26.64], R83 ;  /* 0x000000531a006986 */ /* 0x000fe2000c10153c */
[----:B------:R-:W-:Y:S01]  /*453d0*/  ISETP.LT.AND P6, PT, R11, R32, !P2 ;  /* 0x000000200b00720c */ /* 0x000fe200057c1270 */
[----:B------:R-:W-:-:S04]  /*453e0*/  IMAD.WIDE R28, R33, 0x2, R250 ;  /* 0x00000002211c7825 */ /* 0x000fc800078e02fa */
[----:B------:R-:W3:Y:S01]  /*453f0*/  LDC R32, c[0x0][0x228] ;  /* 0x00008a00ff207b82 */ /* 0x000ee20000000800 */
[----:B0-----:R-:W-:Y:S01]  /*45400*/  IMAD.IADD R33, R33, 0x1, R0 ;  /* 0x0000000121217824 */ /* 0x001fe200078e0200 */
        /* <DEDUP_REMOVED lines=13> */
[----:B--2---:R-:W-:Y:S02]  /*454e0*/  ISETP.GE.AND P1, PT, R35, R12, PT ;  /* 0x0000000c2300720c */ /* 0x004fe40003f26270 */
[----:B------:R-:W1:Y:S01]  /*454f0*/  LDC R12, c[0x0][0x22c] ;  /* 0x00008b00ff0c7b82 */ /* 0x000e620000000800 */
[----:B---3--:R-:W-:-:S07]  /*45500*/  IMAD.WIDE R28, R33, 0x2, R248 ;  /* 0x00000002211c7825 */ /* 0x008fce00078e02f8 */
[----:B------:R-:W2:Y:S01]  /*45510*/  LDC R35, c[0x0][0x228] ;  /* 0x00008a00ff237b82 */ /* 0x000ea20000000800 */
[----:B------:R3:W-:Y:S01]  /*45520*/  @P6 STG.E.U16 desc[UR60][R28.64], R44 ;  /* 0x0000002c1c006986 */ /* 0x0007e2000c10153c */
[----:B------:R-:W-:Y:S01]  /*45530*/  ISETP.LT.AND P6, PT, R11, R32, !P1 ;  /* 0x000000200b00720c */ /* 0x000fe20004fc1270 */
[C---:B----4-:R-:W-:Y:S01]  /*45540*/  IMAD.IADD R31, R33.reuse, 0x1, R0 ;  /* 0x00000001211f7824 */ /* 0x050fe200078e0200 */
[----:B------:R-:W-:Y:S01]  /*45550*/  PRMT R36, R44, 0x7632, R36 ;  /* 0x000076322c247816 */ /* 0x000fe20000000024 */
[----:B------:R-:W-:-:S03]  /*45560*/  IMAD.WIDE R24, R33, 0x2, R250 ;  /* 0x0000000221187825 */ /* 0x000fc600078e02fa */
[----:B------:R-:W4:Y:S01]  /*45570*/  LDC R32, c[0x0][0x228] ;  /* 0x00008a00ff207b82 */ /* 0x000f220000000800 */
[----:B------:R-:W-:Y:S01]  /*45580*/  IMAD.WIDE R26, R31, 0x2, R2 ;  /* 0x000000021f1a7825 */ /* 0x000fe200078e0202 */
[----:B------:R-:W-:Y:S01]  /*45590*/  @P2 STG.E.U16 desc[UR60][R24.64], R36 ;  /* 0x0000002418002986 */ /* 0x000fe2000c10153c */
[----:B0-----:R-:W-:-:S05]  /*455a0*/  ISETP.LT.AND P2, PT, R120, R30, !P1 ;  /* 0x0000001e7800720c */ /* 0x001fca0004f41270 */
[----:B------:R-:W0:Y:S01]  /*455b0*/  LDC R0, c[0x0][0x248] ;  /* 0x00009200ff007b82 */ /* 0x000e220000000800 */
[----:B------:R1:W-:Y:S01]  /*455c0*/  @P6 STG.E.U16 desc[UR60][R26.64], R64 ;  /* 0x000000401a006986 */ /* 0x0003e2000c10153c */
[----:B------:R-:W-:Y:S01]  /*455d0*/  ISETP.LT.AND P6, PT, R127, R34, !P1 ;  /* 0x000000227f00720c */ /* 0x000fe20004fc1270 */
[----:B---3--:R-:W-:-:S05]  /*455e0*/  IMAD.WIDE R28, R31, 0x2, R14 ;  /* 0x000000021f1c7825 */ /* 0x008fca00078e020e */
[----:B------:R-:W3:Y:S01]  /*455f0*/  LDC R30, c[0x0][0x228] ;  /* 0x00008a00ff1e7b82 */ /* 0x000ee20000000800 */
[----:B------:R-:W-:Y:S01]  /*45600*/  VIADD R37, R13, 0x2a ;  /* 0x0000002a0d257836 */ /* 0x000fe20000000000 */
[----:B-1----:R-:W-:Y:S01]  /*45610*/  PRMT R27, R64, 0x7632, R27 ;  /* 0x00007632401b7816 */ /* 0x002fe2000000001b */
[----:B------:R-:W-:-:S05]  /*45620*/  IMAD.WIDE R24, R31, 0x2, R248 ;  /* 0x000000021f187825 */ /* 0x000fca00078e02f8 */
[----:B------:R-:W1:Y:S01]  /*45630*/  LDC R33, c[0x0][0x228] ;  /* 0x00008a00ff217b82 */ /* 0x000e620000000800 */
[----:B------:R4:W-:Y:S01]  /*45640*/  @P2 STG.E.U16 desc[UR60][R28.64], R27 ;  /* 0x0000001b1c002986 */ /* 0x0009e2000c10153c */
[----:B------:R-:W-:Y:S02]  /*45650*/  ISETP.GE.AND P2, PT, R37, R12, PT ;  /* 0x0000000c2500720c */ /* 0x000fe40003f46270 */
[----:B--2---:R-:W-:Y:S01]  /*45660*/  ISETP.LT.AND P1, PT, R252, R35, !P1 ;  /* 0x00000023fc00720c */ /* 0x004fe20004f21270 */
[----:B------:R2:W-:Y:S01]  /*45670*/  @P6 STG.E.U16 desc[UR60][R24.64], R68 ;  /* 0x0000004418006986 */ /* 0x0005e2000c10153c */
[----:B----4-:R-:W-:Y:S02]  /*45680*/  ISETP.LT.AND P6, PT, R11, R32, !P2 ;  /* 0x000000200b00720c */ /* 0x010fe400057c1270 */
[----:B------:R-:W4:Y:S08]  /*45690*/  LDC R12, c[0x0][0x22c] ;  /* 0x00008b00ff0c7b82 */ /* 0x000f300000000800 */
[----:B------:R-:W4:Y:S01]  /*456a0*/  LDC R32, c[0x0][0x228] ;  /* 0x00008a00ff207b82 */ /* 0x000f220000000800 */
[----:B------:R-:W-:Y:S01]  /*456b0*/  IMAD.WIDE R26, R31, 0x2, R250 ;  /* 0x000000021f1a7825 */ /* 0x000fe200078e02fa */
[----:B--2---:R-:W-:-:S03]  /*456c0*/  PRMT R25, R68, 0x7632, R25 ;  /* 0x0000763244197816 */ /* 0x004fc60000000019 */
[----:B0-----:R-:W-:-:S03]  /*456d0*/  IMAD.IADD R31, R31, 0x1, R0 ;  /* 0x000000011f1f7824 */ /* 0x001fc600078e0200 */
[----:B------:R-:W0:Y:S01]  /*456e0*/  LDC R34, c[0x0][0x228] ;  /* 0x00008a00ff227b82 */ /* 0x000e220000000800 */
[----:B------:R2:W-:Y:S01]  /*456f0*/  @P1 STG.E.U16 desc[UR60][R26.64], R25 ;  /* 0x000000191a001986 */ /* 0x0005e2000c10153c */
[----:B---3--:R-:W-:Y:S01]  /*45700*/  ISETP.LT.AND P1, PT, R120, R30, !P2 ;  /* 0x0000001e7800720c */ /* 0x008fe20005721270 */
[----:B------:R-:W-:-:S05]  /*45710*/  IMAD.WIDE R28, R31, 0x2, R2 ;  /* 0x000000021f1c7825 */ /* 0x000fca00078e0202 */
[----:B------:R-:W3:Y:S01]  /*45720*/  LDC R0, c[0x0][0x248] ;  /* 0x00009200ff007b82 */ /* 0x000ee20000000800 */
[----:B------:R4:W-:Y:S01]  /*45730*/  @P6 STG.E.U16 desc[UR60][R28.64], R73 ;  /* 0x000000491c006986 */ /* 0x0009e2000c10153c */
[----:B-1----:R-:W-:-:S06]  /*45740*/  ISETP.LT.AND P6, PT, R127, R33, !P2 ;  /* 0x000000217f00720c */ /* 0x002fcc00057c1270 */
[----:B------:R-:W1:Y:S01]  /*45750*/  LDC R30, c[0x0][0x228] ;  /* 0x00008a00ff1e7b82 */ /* 0x000e620000000800 */
[----:B--2---:R-:W-:Y:S01]  /*45760*/  PRMT R27, R73, 0x7632, R27 ;  /* 0x00007632491b7816 */ /* 0x004fe2000000001b */
[----:B------:R-:W-:Y:S01]  /*45770*/  IMAD.WIDE R24, R31, 0x2, R14 ;  /* 0x000000021f187825 */ /* 0x000fe200078e020e */
[----:B----4-:R-:W-:-:S03]  /*45780*/  ISETP.LT.AND P2, PT, R252, R32, !P2 ;  /* 0x00000020fc00720c */ /* 0x010fc60005741270 */
[----:B------:R-:W-:Y:S02]  /*45790*/  VIADD R35, R13, 0x2b ;  /* 0x0000002b0d237836 */ /* 0x000fe40000000000 */
[----:B------:R-:W2:Y:S01]  /*457a0*/  LDC R33, c[0x0][0x228] ;  /* 0x00008a00ff217b82 */ /* 0x000ea20000000800 */
[----:B------:R4:W-:Y:S02]  /*457b0*/  @P1 STG.E.U16 desc[UR60][R24.64], R27 ;  /* 0x0000001b18001986 */ /* 0x0009e4000c10153c */
[----:B------:R-:W-:Y:S02]  /*457c0*/  ISETP.GE.AND P1, PT, R35, R12, PT ;  /* 0x0000000c2300720c */ /* 0x000fe40003f26270 */
[----:B------:R-:W-:-:S03]  /*457d0*/  PRMT R29, R45, 0x7632, R29 ;  /* 0x000076322d1d7816 */ /* 0x000fc6000000001d */
[----:B------:R-:W2:Y:S01]  /*457e0*/  LDC R32, c[0x0][0x228] ;  /* 0x00008a00ff207b82 */ /* 0x000ea20000000800 */
[----:B----4-:R-:W-:-:S07]  /*457f0*/  IMAD.WIDE R26, R31, 0x2, R248 ;  /* 0x000000021f1a7825 */ /* 0x010fce00078e02f8 */
[----:B------:R-:W4:Y:S01]  /*45800*/  LDC R12, c[0x0][0x22c] ;  /* 0x00008b00ff0c7b82 */ /* 0x000f220000000800 */
[----:B------:R-:W-:Y:S01]  /*45810*/  @P6 STG.E.U16 desc[UR60][R26.64], R45 ;  /* 0x0000002d1a006986 */ /* 0x000fe2000c10153c */
[----:B0-----:R-:W-:Y:S01]  /*45820*/  ISETP.LT.AND P6, PT, R11, R34, !P1 ;  /* 0x000000220b00720c */ /* 0x001fe20004fc1270 */
[----:B------:R-:W-:-:S04]  /*45830*/  IMAD.WIDE R24, R31, 0x2, R250 ;  /* 0x000000021f187825 */ /* 0x000fc800078e02fa */
[----:B---3--:R-:W-:Y:S01]  /*45840*/  IMAD.IADD R31, R31, 0x1, R0 ;  /* 0x000000011f1f7824 */ /* 0x008fe200078e0200 */
[----:B------:R-:W0:Y:S01]  /*45850*/  LDC R34, c[0x0][0x228] ;  /* 0x00008a00ff227b82 */ /* 0x000e220000000800 */
[----:B------:R3:W-:Y:S01]  /*45860*/  @P2 STG.E.U16 desc[UR60][R24.64], R29 ;  /* 0x0000001d18002986 */ /* 0x0007e2000c10153c */
[----:B-1----:R-:W-:-:S06]  /*45870*/  ISETP.LT.AND P2, PT, R120, R30, !P1 ;  /* 0x0000001e7800720c */ /* 0x002fcc0004f41270 */
[----:B------:R-:W1:Y:S01]  /*45880*/  LDC R0, c[0x0][0x248] ;  /* 0x00009200ff007b82 */ /* 0x000e620000000800 */
[----:B---3--:R-:W-:Y:S01]  /*45890*/  IMAD.WIDE R28, R31, 0x2, R2 ;  /* 0x000000021f1c7825 */ /* 0x008fe200078e0202 */
[----:B------:R-:W-:-:S06]  /*458a0*/  PRMT R25, R65, 0x7632, R25 ;  /* 0x0000763241197816 */ /* 0x000fcc0000000019 */
[----:B------:R-:W3:Y:S01]  /*458b0*/  LDC R30, c[0x0][0x228] ;  /* 0x00008a00ff1e7b82 */ /* 0x000ee20000000800 */
[----:B------:R-:W-:Y:S01]  /*458c0*/  @P6 STG.E.U16 desc[UR60][R28.64], R65 ;  /* 0x000000411c006986 */ /* 0x000fe2000c10153c */
[----:B--2---:R-:W-:Y:S01]  /*458d0*/  ISETP.LT.AND P6, PT, R127, R33, !P1 ;  /* 0x000000217f00720c */ /* 0x004fe20004fc1270 */
[----:B------:R-:W-:-:S05]  /*458e0*/  IMAD.WIDE R26, R31, 0x2, R14 ;  /* 0x000000021f1a7825 */ /* 0x000fca00078e020e */
[----:B------:R-:W2:Y:S01]  /*458f0*/  LDC R35, c[0x0][0x228] ;  /* 0x00008a00ff237b82 */ /* 0x000ea20000000800 */
[----:B------:R-:W-:Y:S01]  /*45900*/  VIADD R33, R13, 0x2c ;  /* 0x0000002c0d217836 */ /* 0x000fe20000000000 */
[----:B------:R4:W-:Y:S01]  /*45910*/  @P2 STG.E.U16 desc[UR60][R26.64], R25 ;  /* 0x000000191a002986 */ /* 0x0009e2000c10153c */
[----:B------:R-:W-:-:S03]  /*45920*/  ISETP.LT.AND P1, PT, R252, R32, !P1 ;  /* 0x00000020fc00720c */ /* 0x000fc60004f21270 */
[----:B----4-:R-:W-:Y:S02]  /*45930*/  ISETP.GE.AND P2, PT, R33, R12, PT ;  /* 0x0000000c2100720c */ /* 0x010fe40003f46270 */
[----:B------:R-:W4:Y:S01]  /*45940*/  LDC R12, c[0x0][0x22c] ;  /* 0x00008b00ff0c7b82 */ /* 0x000f220000000800 */
[----:B------:R-:W-:-:S07]  /*45950*/  IMAD.WIDE R24, R31, 0x2, R248 ;  /* 0x000000021f187825 */ /* 0x000fce00078e02f8 */
[----:B------:R-:W4:Y:S01]  /*45960*/  LDC R32, c[0x0][0x228] ;  /* 0x00008a00ff207b82 */ /* 0x000f220000000800 */
[----:B------:R2:W-:Y:S01]  /*45970*/  @P6 STG.E.U16 desc[UR60][R24.64], R69 ;  /* 0x0000004518006986 */ /* 0x0005e2000c10153c */
[----:B0-----:R-:W-:Y:S01]  /*45980*/  ISETP.LT.AND P6, PT, R11, R34, !P2 ;  /* 0x000000220b00720c */ /* 0x001fe200057c1270 */
[----:B-1----:R-:W-:Y:S01]  /*45990*/  IMAD.IADD R33, R31, 0x1, R0 ;  /* 0x000000011f217824 */ /* 0x002fe200078e0200 */
[----:B------:R-:W-:Y:S01]  /*459a0*/  PRMT R36, R69, 0x7632, R36 ;  /* 0x0000763245247816 */ /* 0x000fe20000000024 */
[----:B------:R-:W-:-:S03]  /*459b0*/  IMAD.WIDE R28, R31, 0x2, R250 ;  /* 0x000000021f1c7825 */ /* 0x000fc600078e02fa */
[----:B------:R-:W0:Y:S01]  /*459c0*/  LDC R0, c[0x0][0x248] ;  /* 0x00009200ff007b82 */ /* 0x000e220000000800 */
[----:B------:R-:W-:-:S07]  /*459d0*/  IMAD.WIDE R26, R33, 0x2, R2 ;  /* 0x00000002211a7825 */ /* 0x000fce00078e0202 */
[----:B------:R-:W1:Y:S01]  /*459e0*/  LDC R31, c[0x0][0x228] ;  /* 0x00008a00ff1f7b82 */ /* 0x000e620000000800 */
[----:B------:R-:W-:Y:S01]  /*459f0*/  @P1 STG.E.U16 desc[UR60][R28.64], R36 ;  /* 0x000000241c001986 */ /* 0x000fe2000c10153c */
[----:B---3--:R-:W-:-:S03]  /*45a00*/  ISETP.LT.AND P1, PT, R120, R30, !P2 ;  /* 0x0000001e7800720c */ /* 0x008fc60005721270 */
[----:B------:R3:W-:Y:S01]  /*45a10*/  @P6 STG.E.U16 desc[UR60][R26.64], R74 ;  /* 0x0000004a1a006986 */ /* 0x0007e2000c10153c */
[----:B--2---:R-:W-:Y:S02]  /*45a20*/  ISETP.LT.AND P6, PT, R127, R35, !P2 ;  /* 0x000000237f00720c */ /* 0x004fe400057c1270 */
[----:B------:R-:W2:Y:S01]  /*45a30*/  LDC R30, c[0x0][0x228] ;  /* 0x00008a00ff1e7b82 */ /* 0x000ea20000000800 */
[----:B------:R-:W-:-:S04]  /*45a40*/  IMAD.WIDE R24, R33, 0x2, R14 ;  /* 0x0000000221187825 */ /* 0x000fc800078e020e */
[----:B------:R-:W-:-:S03]  /*45a50*/  VIADD R35, R13, 0x2d ;  /* 0x0000002d0d237836 */ /* 0x000fc60000000000 */
[----:B------:R-:W2:Y:S01]  /*45a60*/  LDC R34, c[0x0][0x228] ;  /* 0x00008a00ff227b82 */ /* 0x000ea20000000800 */
[----:B---3--:R-:W-:Y:S01]  /*45a70*/  PRMT R27, R74, 0x7632, R27 ;  /* 0x000076324a1b7816 */ /* 0x008fe2000000001b */
[----:B------:R-:W-:Y:S01]  /*45a80*/  IMAD.WIDE R28, R33, 0x2, R248 ;  /* 0x00000002211c7825 */ /* 0x000fe200078e02f8 */
[----:B----4-:R-:W-:-:S03]  /*45a90*/  ISETP.LT.AND P2, PT, R252, R32, !P2 ;  /* 0x00000020fc00720c */ /* 0x010fc60005741270 */
[----:B------:R3:W-:Y:S01]  /*45aa0*/  @P1 STG.E.U16 desc[UR60][R24.64], R27 ;  /* 0x0000001b18001986 */ /* 0x0007e2000c10153c */
[----:B------:R-:W-:Y:S01]  /*45ab0*/  ISETP.GE.AND P1, PT, R35, R12, PT ;  /* 0x0000000c2300720c */ /* 0x000fe20003f26270 */
[----:B------:R-:W4:Y:S02]  /*45ac0*/  LDC R32, c[0x0][0x228] ;  /* 0x00008a00ff207b82 */ /* 0x000f240000000800 */
[----:B------:R-:W-:Y:S01]  /*45ad0*/  @P6 STG.E.U16 desc[UR60][R28.64], R46 ;  /* 0x0000002e1c006986 */ /* 0x000fe2000c10153c */
[----:B-1----:R-:W-:-:S05]  /*45ae0*/  ISETP.LT.AND P6, PT, R11, R31, !P1 ;  /* 0x0000001f0b00720c */ /* 0x002fca0004fc1270 */
[----:B------:R-:W1:Y:S01]  /*45af0*/  LDC R31, c[0x0][0x228] ;  /* 0x00008a00ff1f7b82 */ /* 0x000e620000000800 */
[----:B---3--:R-:W-:Y:S01]  /*45b00*/  PRMT R25, R46, 0x7632, R25 ;  /* 0x000076322e197816 */ /* 0x008fe20000000019 */
[----:B------:R-:W-:-:S06]  /*45b10*/  IMAD.WIDE R26, R33, 0x2, R250 ;  /* 0x00000002211a7825 */ /* 0x000fcc00078e02fa */
[----:B------:R-:W3:Y:S01]  /*45b20*/  LDC R12, c[0x0][0x22c] ;  /* 0x00008b00ff0c7b82 */ /* 0x000ee20000000800 */
[----:B0-----:R-:W-:Y:S01]  /*45b30*/  IMAD.IADD R33, R33, 0x1, R0 ;  /* 0x0000000121217824 */ /* 0x001fe200078e0200 */
[----:B------:R0:W-:Y:S01]  /*45b40*/  @P2 STG.E.U16 desc[UR60][R26.64], R25 ;  /* 0x000000191a002986 */ /* 0x0001e2000c10153c */
[----:B--2---:R-:W-:-:S05]  /*45b50*/  ISETP.LT.AND P2, PT, R120, R30, !P1 ;  /* 0x0000001e7800720c */ /* 0x004fca0004f41270 */
[----:B------:R-:W2:Y:S01]  /*45b60*/  LDC R0, c[0x0][0x248] ;  /* 0x00009200ff007b82 */ /* 0x000ea20000000800 */
[----:B0-----:R-:W-:-:S07]  /*45b70*/  IMAD.WIDE R24, R33, 0x2, R2 ;  /* 0x0000000221187825 */ /* 0x001fce00078e0202 */
[----:B------:R-:W0:Y:S01]  /*45b80*/  LDC R30, c[0x0][0x228] ;  /* 0x00008a00ff1e7b82 */ /* 0x000e220000000800 */
[----:B------:R-:W-:Y:S01]  /*45b90*/  @P6 STG.E.U16 desc[UR60][R24.64], R66 ;  /* 0x0000004218006986 */ /* 0x000fe2000c10153c */
[----:B------:R-:W-:Y:S01]  /*45ba0*/  ISETP.LT.AND P6, PT, R127, R34, !P1 ;  /* 0x000000227f00720c */ /* 0x000fe20004fc1270 */
[----:B------:R-:W-:Y:S01]  /*45bb0*/  IMAD.WIDE R28, R33, 0x2, R14 ;  /* 0x00000002211c7825 */ /* 0x000fe200078e020e */
[----:B------:R-:W-:-:S04]  /*45bc0*/  PRMT R27, R66, 0x7632, R27 ;  /* 0x00007632421b7816 */ /* 0x000fc8000000001b */
[----:B------:R-:W0:Y:S01]  /*45bd0*/  LDC R34, c[0x0][0x228] ;  /* 0x00008a00ff227b82 */ /* 0x000e220000000800 */
[----:B------:R-:W-:Y:S01]  /*45be0*/  VIADD R35, R13, 0x2e ;  /* 0x0000002e0d237836 */ /* 0x000fe20000000000 */
[----:B-1----:R-:W-:Y:S01]  /*45bf0*/  ISETP.LT.AND P1, PT, R252, R31, !P1 ;  /* 0x0000001ffc00720c */ /* 0x002fe20004f21270 */
[----:B------:R1:W-:Y:S03]  /*45c00*/  @P2 STG.E.U16 desc[UR60][R28.64], R27 ;  /* 0x0000001b1c002986 */ /* 0x0003e6000c10153c */
[----:B---3--:R-:W-:Y:S02]  /*45c10*/  ISETP.GE.AND P2, PT, R35, R12, PT ;  /* 0x0000000c2300720c */ /* 0x008fe40003f46270 */
[----:B------:R-:W3:Y:S01]  /*45c20*/  LDC R31, c[0x0][0x228] ;  /* 0x00008a00ff1f7b82 */ /* 0x000ee20000000800 */
[----:B-1----:R-:W-:-:S07]  /*45c30*/  IMAD.WIDE R26, R33, 0x2, R248 ;  /* 0x00000002211a7825 */ /* 0x002fce00078e02f8 */
[----:B------:R-:W1:Y:S01]  /*45c40*/  LDC R12, c[0x0][0x22c] ;  /* 0x00008b00ff0c7b82 */ /* 0x000e620000000800 */
[----:B------:R-:W-:Y:S01]  /*45c50*/  PRMT R29, R70, 0x7632, R29 ;  /* 0x00007632461d7816 */ /* 0x000fe2000000001d */
[----:B------:R-:W-:Y:S01]  /*45c60*/  @P6 STG.E.U16 desc[UR60][R26.64], R70 ;  /* 0x000000461a006986 */ /* 0x000fe2000c10153c */
[----:B----4-:R-:W-:Y:S01]  /*45c70*/  ISETP.LT.AND P6, PT, R11, R32, !P2 ;  /* 0x000000200b00720c */ /* 0x010fe200057c1270 */
        /* <DEDUP_REMOVED lines=18> */
[----:B------:R-:W-:-:S07]  /*45da0*/  IMAD.WIDE R24, R33, 0x2, R248 ;  /* 0x0000000221187825 */ /* 0x000fce00078e02f8 */
[----:B------:R-:W3:Y:S01]  /*45db0*/  LDC R12, c[0x0][0x22c] ;  /* 0x00008b00ff0c7b82 */ /* 0x000ee20000000800 */
[----:B------:R-:W-:Y:S01]  /*45dc0*/  PRMT R27, R47, 0x7632, R27 ;  /* 0x000076322f1b7816 */ /* 0x000fe2000000001b */
[----:B------:R-:W-:Y:S01]  /*45dd0*/  @P6 STG.E.U16 desc[UR60][R24.64], R47 ;  /* 0x0000002f18006986 */ /* 0x000fe2000c10153c */
[----:B----4-:R-:W-:Y:S01]  /*45de0*/  ISETP.LT.AND P6, PT, R11, R32, !P1 ;  /* 0x000000200b00720c */ /* 0x010fe20004fc1270 */
[----:B------:R-:W-:-:S04]  /*45df0*/  IMAD.WIDE R28, R33, 0x2, R250 ;  /* 0x00000002211c7825 */ /* 0x000fc800078e02fa */
[----:B------:R-:W4:Y:S01]  /*45e00*/  LDC R32, c[0x0][0x228] ;  /* 0x00008a00ff207b82 */ /* 0x000f220000000800 */
        /* <DEDUP_REMOVED lines=16> */
[----:B----4-:R-:W-:-:S07]  /*45f10*/  IMAD.WIDE R28, R33, 0x2, R248 ;  /* 0x00000002211c7825 */ /* 0x010fce00078e02f8 */
[----:B------:R-:W3:Y:S01]  /*45f20*/  LDC R12, c[0x0][0x22c] ;  /* 0x00008b00ff0c7b82 */ /* 0x000ee20000000800 */
        /* <DEDUP_REMOVED lines=18> */
[----:B-1----:R-:W-:-:S03]  /*46050*/  ISETP.LT.AND P2, PT, R252, R31, !P2 ;  /* 0x0000001ffc00720c */ /* 0x002fc60005741270 */
[----:B---3--:R-:W-:Y:S02]  /*46060*/  ISETP.GE.AND P1, PT, R35, R12, PT ;  /* 0x0000000c2300720c */ /* 0x008fe40003f26270 */
[----:B------:R-:W1:Y:S01]  /*46070*/  LDC R12, c[0x0][0x22c] ;  /* 0x00008b00ff0c7b82 */ /* 0x000e620000000800 */
[----:B----4-:R-:W-:Y:S01]  /*46080*/  IMAD.WIDE R26, R33, 0x2, R248 ;  /* 0x00000002211a7825 */ /* 0x010fe200078e02f8 */
[----:B------:R-:W-:-:S06]  /*46090*/  PRMT R36, R48, 0x7632, R36 ;  /* 0x0000763230247816 */ /* 0x000fcc0000000024 */
[----:B------:R-:W3:Y:S01]  /*460a0*/  LDC R35, c[0x0][0x228] ;  /* 0x00008a00ff237b82 */ /* 0x000ee20000000800 */
[----:B------:R4:W-:Y:S01]  /*460b0*/  @P6 STG.E.U16 desc[UR60][R26.64], R48 ;  /* 0x000000301a006986 */ /* 0x0009e2000c10153c */
[----:B------:R-:W-:Y:S01]  /*460c0*/  ISETP.LT.AND P6, PT, R11, R32, !P1 ;  /* 0x000000200b00720c */ /* 0x000fe20004fc1270 */
[C---:B0-----:R-:W-:Y:S02]  /*460d0*/  IMAD.IADD R31, R33.reuse, 0x1, R0 ;  /* 0x00000001211f7824 */ /* 0x041fe400078e0200 */
[----:B------:R-:W-:-:S03]  /*460e0*/  IMAD.WIDE R24, R33, 0x2, R250 ;  /* 0x0000000221187825 */ /* 0x000fc600078e02fa */
[----:B------:R-:W0:Y:S01]  /*460f0*/  LDC R32, c[0x0][0x228] ;  /* 0x00008a00ff207b82 */ /* 0x000e220000000800 */
[----:B------:R-:W-:Y:S01]  /*46100*/  IMAD.WIDE R28, R31, 0x2, R2 ;  /* 0x000000021f1c7825 */ /* 0x000fe200078e0202 */
[----:B------:R-:W-:Y:S01]  /*46110*/  @P2 STG.E.U16 desc[UR60][R24.64], R36 ;  /* 0x0000002418002986 */ /* 0x000fe2000c10153c */
[----:B--2---:R-:W-:-:S05]  /*46120*/  ISETP.LT.AND P2, PT, R120, R30, !P1 ;  /* 0x0000001e7800720c */ /* 0x004fca0004f41270 */
[----:B------:R-:W2:Y:S01]  /*46130*/  LDC R0, c[0x0][0x248] ;  /* 0x00009200ff007b82 */ /* 0x000ea20000000800 */
[----:B------:R1:W-:Y:S01]  /*46140*/  @P6 STG.E.U16 desc[UR60][R28.64], R52 ;  /* 0x000000341c006986 */ /* 0x0003e2000c10153c */
[----:B------:R-:W-:Y:S01]  /*46150*/  ISETP.LT.AND P6, PT, R127, R34, !P1 ;  /* 0x000000227f00720c */ /* 0x000fe20004fc1270 */
[----:B----4-:R-:W-:-:S05]  /*46160*/  IMAD.WIDE R26, R31, 0x2, R14 ;  /* 0x000000021f1a7825 */ /* 0x010fca00078e020e */
[----:B------:R-:W4:Y:S01]  /*46170*/  LDC R30, c[0x0][0x228] ;  /* 0x00008a00ff1e7b82 */ /* 0x000f220000000800 */
[----:B------:R-:W-:Y:S01]  /*46180*/  VIADD R37, R13, 0x32 ;  /* 0x000000320d257836 */ /* 0x000fe20000000000 */
[----:B-1----:R-:W-:Y:S01]  /*46190*/  PRMT R29, R52, 0x7632, R29 ;  /* 0x00007632341d7816 */ /* 0x002fe2000000001d */
[----:B------:R-:W-:-:S05]  /*461a0*/  IMAD.WIDE R24, R31, 0x2, R248 ;  /* 0x000000021f187825 */ /* 0x000fca00078e02f8 */
[----:B------:R-:W1:Y:S01]  /*461b0*/  LDC R33, c[0x0][0x228] ;  /* 0x00008a00ff217b82 */ /* 0x000e620000000800 */
[----:B------:R0:W-:Y:S01]  /*461c0*/  @P2 STG.E.U16 desc[UR60][R26.64], R29 ;  /* 0x0000001d1a002986 */ /* 0x0001e2000c10153c */
[----:B------:R-:W-:Y:S02]  /*461d0*/  ISETP.GE.AND P2, PT, R37, R12, PT ;  /* 0x0000000c2500720c */ /* 0x000fe40003f46270 */
[----:B---3--:R-:W-:Y:S01]  /*461e0*/  ISETP.LT.AND P1, PT, R252, R35, !P1 ;  /* 0x00000023fc00720c */ /* 0x008fe20004f21270 */
[----:B------:R3:W-:Y:S01]  /*461f0*/  @P6 STG.E.U16 desc[UR60][R24.64], R20 ;  /* 0x0000001418006986 */ /* 0x0007e2000c10153c */
[----:B0-----:R-:W-:Y:S02]  /*46200*/  ISETP.LT.AND P6, PT, R11, R32, !P2 ;  /* 0x000000200b00720c */ /* 0x001fe400057c1270 */
[----:B------:R-:W0:Y:S08]  /*46210*/  LDC R12, c[0x0][0x22c] ;  /* 0x00008b00ff0c7b82 */ /* 0x000e300000000800 */
[----:B------:R-:W0:Y:S01]  /*46220*/  LDC R32, c[0x0][0x228] ;  /* 0x00008a00ff207b82 */ /* 0x000e220000000800 */
[----:B------:R-:W-:Y:S01]  /*46230*/  IMAD.WIDE R28, R31, 0x2, R250 ;  /* 0x000000021f1c7825 */ /* 0x000fe200078e02fa */
[----:B---3--:R-:W-:-:S03]  /*46240*/  PRMT R25, R20, 0x7632, R25 ;  /* 0x0000763214197816 */ /* 0x008fc60000000019 */
[----:B--2---:R-:W-:-:S03]  /*46250*/  IMAD.IADD R31, R31, 0x1, R0 ;  /* 0x000000011f1f7824 */ /* 0x004fc600078e0200 */
[----:B------:R-:W2:Y:S01]  /*46260*/  LDC R34, c[0x0][0x228] ;  /* 0x00008a00ff227b82 */ /* 0x000ea20000000800 */
[----:B------:R-:W-:Y:S01]  /*46270*/  IMAD.WIDE R26, R31, 0x2, R2 ;  /* 0x000000021f1a7825 */ /* 0x000fe200078e0202 */
[----:B------:R3:W-:Y:S01]  /*46280*/  @P1 STG.E.U16 desc[UR60][R28.64], R25 ;  /* 0x000000191c001986 */ /* 0x0007e2000c10153c */
[----:B----4-:R-:W-:-:S05]  /*46290*/  ISETP.LT.AND P1, PT, R120, R30, !P2 ;  /* 0x0000001e7800720c */ /* 0x010fca0005721270 */
[----:B------:R-:W4:Y:S01]  /*462a0*/  LDC R0, c[0x0][0x248] ;  /* 0x00009200ff007b82 */ /* 0x000f220000000800 */
[----:B------:R3:W-:Y:S01]  /*462b0*/  @P6 STG.E.U16 desc[UR60][R26.64], R61 ;  /* 0x0000003d1a006986 */ /* 0x0007e2000c10153c */
[----:B-1----:R-:W-:-:S06]  /*462c0*/  ISETP.LT.AND P6, PT, R127, R33, !P2 ;  /* 0x000000217f00720c */ /* 0x002fcc00057c1270 */
[----:B------:R-:W1:Y:S01]  /*462d0*/  LDC R20, c[0x0][0x228] ;  /* 0x00008a00ff147b82 */ /* 0x000e620000000800 */
[----:B---3--:R-:W-:Y:S01]  /*462e0*/  IMAD.WIDE R24, R31, 0x2, R14 ;  /* 0x000000021f187825 */ /* 0x008fe200078e020e */
[----:B------:R-:W-:-:S03]  /*462f0*/  PRMT R27, R61, 0x7632, R27 ;  /* 0x000076323d1b7816 */ /* 0x000fc6000000001b */
[----:B------:R-:W-:-:S03]  /*46300*/  VIADD R33, R13, 0x33 ;  /* 0x000000330d217836 */ /* 0x000fc60000000000 */
[----:B------:R-:W3:Y:S01]  /*46310*/  LDC R30, c[0x0][0x228] ;  /* 0x00008a00ff1e7b82 */ /* 0x000ee20000000800 */
[----:B------:R-:W-:Y:S01]  /*46320*/  IMAD.WIDE R28, R31, 0x2, R248 ;  /* 0x000000021f1c7825 */ /* 0x000fe200078e02f8 */
[----:B0-----:R-:W-:Y:S01]  /*46330*/  ISETP.LT.AND P2, PT, R252, R32, !P2 ;  /* 0x00000020fc00720c */ /* 0x001fe20005741270 */
[----:B------:R0:W-:Y:S01]  /*46340*/  @P1 STG.E.U16 desc[UR60][R24.64], R27 ;  /* 0x0000001b18001986 */ /* 0x0001e2000c10153c */
[----:B------:R-:W-:-:S03]  /*46350*/  ISETP.GE.AND P1, PT, R33, R12, PT ;  /* 0x0000000c2100720c */ /* 0x000fc60003f26270 */
[----:B------:R4:W-:Y:S01]  /*46360*/  @P6 STG.E.U16 desc[UR60][R28.64], R49 ;  /* 0x000000311c006986 */ /* 0x0009e2000c10153c */
[----:B--2---:R-:W-:Y:S01]  /*46370*/  ISETP.LT.AND P6, PT, R11, R34, !P1 ;  /* 0x000000220b00720c */ /* 0x004fe20004fc1270 */
[----:B------:R-:W2:Y:S01]  /*46380*/  LDC R32, c[0x0][0x228] ;  /* 0x00008a00ff207b82 */ /* 0x000ea20000000800 */
[----:B0-----:R-:W-:-:S07]  /*46390*/  IMAD.WIDE R24, R31, 0x2, R250 ;  /* 0x000000021f187825 */ /* 0x001fce00078e02fa */
[----:B------:R-:W0:Y:S01]  /*463a0*/  LDC R12, c[0x0][0x22c] ;  /* 0x00008b00ff0c7b82 */ /* 0x000e220000000800 */
[----:B----4-:R-:W-:Y:S01]  /*463b0*/  PRMT R29, R49, 0x7632, R29 ;  /* 0x00007632311d7816 */ /* 0x010fe2000000001d */
[----:B------:R-:W-:-:S06]  /*463c0*/  IMAD.IADD R31, R31, 0x1, R0 ;  /* 0x000000011f1f7824 */ /* 0x000fcc00078e0200 */
[----:B------:R-:W4:Y:S01]  /*463d0*/  LDC R33, c[0x0][0x228] ;  /* 0x00008a00ff217b82 */ /* 0x000f220000000800 */
[----:B------:R3:W-:Y:S01]  /*463e0*/  @P2 STG.E.U16 desc[UR60][R24.64], R29 ;  /* 0x0000001d18002986 */ /* 0x0007e2000c10153c */
[----:B------:R-:W-:Y:S01]  /*463f0*/  IMAD.WIDE R26, R31, 0x2, R2 ;  /* 0x000000021f1a7825 */ /* 0x000fe200078e0202 */
[----:B-1----:R-:W-:-:S05]  /*46400*/  ISETP.LT.AND P2, PT, R120, R20, !P1 ;  /* 0x000000147800720c */ /* 0x002fca0004f41270 */
[----:B------:R-:W1:Y:S01]  /*46410*/  LDC R0, c[0x0][0x248] ;  /* 0x00009200ff007b82 */ /* 0x000e620000000800 */
[----:B------:R-:W-:Y:S01]  /*46420*/  @P6 STG.E.U16 desc[UR60][R26.64], R53 ;  /* 0x000000351a006986 */ /* 0x000fe2000c10153c */
[----:B---3--:R-:W-:Y:S02]  /*46430*/  ISETP.LT.AND P6, PT, R127, R30, !P1 ;  /* 0x0000001e7f00720c */ /* 0x008fe40004fc1270 */
[----:B------:R-:W-:Y:S01]  /*46440*/  PRMT R25, R53, 0x7632, R25 ;  /* 0x0000763235197816 */ /* 0x000fe20000000019 */
[----:B------:R-:W-:-:S03]  /*46450*/  IMAD.WIDE R28, R31, 0x2, R14 ;  /* 0x000000021f1c7825 */ /* 0x000fc600078e020e */
[----:B------:R-:W3:Y:S01]  /*46460*/  LDC R20, c[0x0][0x228] ;  /* 0x00008a00ff147b82 */ /* 0x000ee20000000800 */
[----:B------:R-:W-:Y:S01]  /*46470*/  VIADD R35, R13, 0x34 ;  /* 0x000000340d237836 */ /* 0x000fe20000000000 */
[----:B------:R0:W-:Y:S06]  /*46480*/  @P2 STG.E.U16 desc[UR60][R28.64], R25 ;  /* 0x000000191c002986 */ /* 0x0001ec000c10153c */
[----:B------:R-:W3:Y:S01]  /*46490*/  LDC R30, c[0x0][0x228] ;  /* 0x00008a00ff1e7b82 */ /* 0x000ee20000000800 */
[----:B--2---:R-:W-:Y:S02]  /*464a0*/  ISETP.LT.AND P1, PT, R252, R32, !P1 ;  /* 0x00000020fc00720c */ /* 0x004fe40004f21270 */
[----:B0-----:R-:W-:Y:S01]  /*464b0*/  ISETP.GE.AND P2, PT, R35, R12, PT ;  /* 0x0000000c2300720c */ /* 0x001fe20003f46270 */
[----:B------:R-:W-:-:S04]  /*464c0*/  IMAD.WIDE R24, R31, 0x2, R248 ;  /* 0x000000021f187825 */ /* 0x000fc800078e02f8 */
[----:B------:R-:W0:Y:S01]  /*464d0*/  LDC R32, c[0x0][0x228] ;  /* 0x00008a00ff207b82 */ /* 0x000e220000000800 */
[----:B------:R2:W-:Y:S01]  /*464e0*/  @P6 STG.E.U16 desc[UR60][R24.64], R21 ;  /* 0x0000001518006986 */ /* 0x0005e2000c10153c */
[----:B----4-:R-:W-:-:S06]  /*464f0*/  ISETP.LT.AND P6, PT, R11, R33, !P2 ;  /* 0x000000210b00720c */ /* 0x010fcc00057c1270 */
[----:B------:R-:W4:Y:S01]  /*46500*/  LDC R12, c[0x0][0x22c] ;  /* 0x00008b00ff0c7b82 */ /* 0x000f220000000800 */
[----:B-1----:R-:W-:Y:S01]  /*46510*/  IMAD.IADD R33, R31, 0x1, R0 ;  /* 0x000000011f217824 */ /* 0x002fe200078e0200 */
[----:B------:R-:W-:Y:S01]  /*46520*/  PRMT R36, R21, 0x7632, R36 ;  /* 0x0000763215247816 */ /* 0x000fe20000000024 */
[----:B------:R-:W-:-:S05]  /*46530*/  IMAD.WIDE R26, R31, 0x2, R250 ;  /* 0x000000021f1a7825 */ /* 0x000fca00078e02fa */
[----:B------:R-:W1:Y:S01]  /*46540*/  LDC R31, c[0x0][0x228] ;  /* 0x00008a00ff1f7b82 */ /* 0x000e620000000800 */
[----:B------:R-:W-:Y:S01]  /*46550*/  IMAD.WIDE R28, R33, 0x2, R2 ;  /* 0x00000002211c7825 */ /* 0x000fe200078e0202 */
[----:B------:R2:W-:Y:S01]  /*46560*/  @P1 STG.E.U16 desc[UR60][R26.64], R36 ;  /* 0x000000241a001986 */ /* 0x0005e2000c10153c */
[----:B---3--:R-:W-:-:S05]  /*46570*/  ISETP.LT.AND P1, PT, R120, R20, !P2 ;  /* 0x000000147800720c */ /* 0x008fca0005721270 */
[----:B------:R-:W3:Y:S01]  /*46580*/  LDC R0, c[0x0][0x248] ;  /* 0x00009200ff007b82 */ /* 0x000ee20000000800 */
[----:B------:R1:W-:Y:S01]  /*46590*/  @P6 STG.E.U16 desc[UR60][R28.64], R62 ;  /* 0x0000003e1c006986 */ /* 0x0003e2000c10153c */
[----:B------:R-:W-:Y:S01]  /*465a0*/  ISETP.LT.AND P6, PT, R127, R30, !P2 ;  /* 0x0000001e7f00720c */ /* 0x000fe200057c1270 */
[----:B--2---:R-:W-:-:S05]  /*465b0*/  IMAD.WIDE R20, R33, 0x2, R14 ;  /* 0x0000000221147825 */ /* 0x004fca00078e020e */
[----:B------:R-:W2:Y:S01]  /*465c0*/  LDC R34, c[0x0][0x228] ;  /* 0x00008a00ff227b82 */ /* 0x000ea20000000800 */
[----:B------:R-:W-:Y:S01]  /*465d0*/  PRMT R27, R62, 0x7632, R27 ;  /* 0x000076323e1b7816 */ /* 0x000fe2000000001b */
[----:B------:R-:W-:Y:S01]  /*465e0*/  VIADD R35, R13, 0x35 ;  /* 0x000000350d237836 */ /* 0x000fe20000000000 */
[----:B0-----:R-:W-:Y:S01]  /*465f0*/  ISETP.LT.AND P2, PT, R252, R32, !P2 ;  /* 0x00000020fc00720c */ /* 0x001fe20005741270 */
[----:B------:R-:W-:-:S04]  /*46600*/  IMAD.WIDE R24, R33, 0x2, R248 ;  /* 0x0000000221187825 */ /* 0x000fc800078e02f8 */
[----:B------:R-:W0:Y:S01]  /*46610*/  LDC R30, c[0x0][0x228] ;  /* 0x00008a00ff1e7b82 */ /* 0x000e220000000800 */
[----:B------:R1:W-:Y:S01]  /*46620*/  @P1 STG.E.U16 desc[UR60][R20.64], R27 ;  /* 0x0000001b14001986 */ /* 0x0003e2000c10153c */
[----:B----4-:R-:W-:-:S03]  /*46630*/  ISETP.GE.AND P1, PT, R35, R12, PT ;  /* 0x0000000c2300720c */ /* 0x010fc60003f26270 */
[----:B------:R-:W-:Y:S01]  /*46640*/  @P6 STG.E.U16 desc[UR60][R24.64], R50 ;  /* 0x0000003218006986 */ /* 0x000fe2000c10153c */
[----:B-1----:R-:W-:Y:S02]  /*46650*/  ISETP.LT.AND P6, PT, R11, R31, !P1 ;  /* 0x0000001f0b00720c */ /* 0x002fe40004fc1270 */
[----:B------:R-:W1:Y:S01]  /*46660*/  LDC R28, c[0x0][0x228] ;  /* 0x00008a00ff1c7b82 */ /* 0x000e620000000800 */
[----:B------:R-:W-:Y:S01]  /*46670*/  PRMT R21, R50, 0x7632, R21 ;  /* 0x0000763232157816 */ /* 0x000fe20000000015 */
[----:B------:R-:W-:-:S06]  /*46680*/  IMAD.WIDE R26, R33, 0x2, R250 ;  /* 0x00000002211a7825 */ /* 0x000fcc00078e02fa */
[----:B------:R-:W4:Y:S01]  /*46690*/  LDC R12, c[0x0][0x22c] ;  /* 0x00008b00ff0c7b82 */ /* 0x000f220000000800 */
[----:B---3--:R-:W-:Y:S01]  /*466a0*/  IMAD.IADD R33, R33, 0x1, R0 ;  /* 0x0000000121217824 */ /* 0x008fe200078e0200 */
[----:B------:R3:W-:Y:S01]  /*466b0*/  @P2 STG.E.U16 desc[UR60][R26.64], R21 ;  /* 0x000000151a002986 */ /* 0x0007e2000c10153c */
[----:B--2---:R-:W-:-:S05]  /*466c0*/  ISETP.LT.AND P2, PT, R120, R34, !P1 ;  /* 0x000000227800720c */ /* 0x004fca0004f41270 */
[----:B------:R-:W2:Y:S01]  /*466d0*/  LDC R29, c[0x0][0x228] ;  /* 0x00008a00ff1d7b82 */ /* 0x000ea20000000800 */
[----:B---3--:R-:W-:-:S07]  /*466e0*/  IMAD.WIDE R20, R33, 0x2, R2 ;  /* 0x0000000221147825 */ /* 0x008fce00078e0202 */
[----:B------:R-:W3:Y:S01]  /*466f0*/  LDC R0, c[0x0][0x248] ;  /* 0x00009200ff007b82 */ /* 0x000ee20000000800 */
[----:B------:R4:W-:Y:S01]  /*46700*/  @P6 STG.E.U16 desc[UR60][R20.64], R54 ;  /* 0x0000003614006986 */ /* 0x0009e2000c10153c */
[----:B0-----:R-:W-:-:S06]  /*46710*/  ISETP.LT.AND P6, PT, R127, R30, !P1 ;  /* 0x0000001e7f00720c */ /* 0x001fcc0004fc1270 */
[----:B------:R-:W0:Y:S01]  /*46720*/  LDC R30, c[0x0][0x228] ;  /* 0x00008a00ff1e7b82 */ /* 0x000e220000000800 */
[----:B------:R-:W-:Y:S01]  /*46730*/  PRMT R27, R54, 0x7632, R27 ;  /* 0x00007632361b7816 */ /* 0x000fe2000000001b */
[----:B------:R-:W-:Y:S01]  /*46740*/  IMAD.WIDE R24, R33, 0x2, R14 ;  /* 0x0000000221187825 */ /* 0x000fe200078e020e */
[----:B-1----:R-:W-:-:S03]  /*46750*/  ISETP.LT.AND P1, PT, R252, R28, !P1 ;  /* 0x0000001cfc00720c */ /* 0x002fc60004f21270 */
[----:B------:R-:W-:Y:S02]  /*46760*/  VIADD R35, R13, 0x36 ;  /* 0x000000360d237836 */ /* 0x000fe40000000000 */
[----:B------:R-:W1:Y:S01]  /*46770*/  LDC R31, c[0x0][0x228] ;  /* 0x00008a00ff1f7b82 */ /* 0x000e620000000800 */
[----:B------:R2:W-:Y:S02]  /*46780*/  @P2 STG.E.U16 desc[UR60][R24.64], R27 ;  /* 0x0000001b18002986 */ /* 0x0005e4000c10153c */
[----:B----4-:R-:W-:Y:S01]  /*46790*/  ISETP.GE.AND P2, PT, R35, R12, PT ;  /* 0x0000000c2300720c */ /* 0x010fe20003f46270 */
[----:B------:R-:W-:-:S04]  /*467a0*/  IMAD.WIDE R20, R33, 0x2, R250 ;  /* 0x0000000221147825 */ /* 0x000fc800078e02fa */
[----:B------:R-:W4:Y:S01]  /*467b0*/  LDC R28, c[0x0][0x228] ;  /* 0x00008a00ff1c7b82 */ /* 0x000f220000000800 */
[----:B--2---:R-:W-:Y:S01]  /*467c0*/  IMAD.WIDE R26, R33, 0x2, R248 ;  /* 0x00000002211a7825 */ /* 0x004fe200078e02f8 */
[----:B------:R-:W-:-:S06]  /*467d0*/  PRMT R25, R22, 0x7632, R25 ;  /* 0x0000763216197816 */ /* 0x000fcc0000000019 */
[----:B------:R-:W2:Y:S01]  /*467e0*/  LDC R12, c[0x0][0x22c] ;  /* 0x00008b00ff0c7b82 */ /* 0x000ea20000000800 */
[----:B------:R-:W-:Y:S01]  /*467f0*/  @P6 STG.E.U16 desc[UR60][R26.64], R22 ;  /* 0x000000161a006986 */ /* 0x000fe2000c10153c */
[----:B------:R-:W-:Y:S01]  /*46800*/  ISETP.LT.AND P6, PT, R11, R29, !P2 ;  /* 0x0000001d0b00720c */ /* 0x000fe200057c1270 */
[----:B---3--:R-:W-:-:S05]  /*46810*/  IMAD.IADD R33, R33, 0x1, R0 ;  /* 0x0000000121217824 */ /* 0x008fca00078e0200 */
[----:B------:R-:W3:Y:S01]  /*46820*/  LDC R29, c[0x0][0x228] ;  /* 0x00008a00ff1d7b82 */ /* 0x000ee20000000800 */
[----:B------:R1:W-:Y:S01]  /*46830*/  @P1 STG.E.U16 desc[UR60][R20.64], R25 ;  /* 0x0000001914001986 */ /* 0x0003e2000c10153c */
[----:B0-----:R-:W-:-:S06]  /*46840*/  ISETP.LT.AND P1, PT, R120, R30, !P2 ;  /* 0x0000001e7800720c */ /* 0x001fcc0005721270 */
[----:B------:R-:W0:Y:S01]  /*46850*/  LDC R0, c[0x0][0x248] ;  /* 0x00009200ff007b82 */ /* 0x000e220000000800 */
[----:B-1----:R-:W-:-:S07]  /*46860*/  IMAD.WIDE R24, R33, 0x2, R2 ;  /* 0x0000000221187825 */ /* 0x002fce00078e0202 */
[----:B------:R-:W1:Y:S01]  /*46870*/  LDC R22, c[0x0][0x228] ;  /* 0x00008a00ff167b82 */ /* 0x000e620000000800 */
[----:B------:R-:W-:Y:S01]  /*46880*/  @P6 STG.E.U16 desc[UR60][R24.64], R63 ;  /* 0x0000003f18006986 */ /* 0x000fe2000c10153c */
[----:B------:R-:W-:Y:S01]  /*46890*/  ISETP.LT.AND P6, PT, R127, R31, !P2 ;  /* 0x0000001f7f00720c */ /* 0x000fe200057c1270 */
[----:B------:R-:W-:Y:S01]  /*468a0*/  IMAD.WIDE R26, R33, 0x2, R14 ;  /* 0x00000002211a7825 */ /* 0x000fe200078e020e */
[----:B------:R-:W-:-:S04]  /*468b0*/  PRMT R21, R63, 0x7632, R21 ;  /* 0x000076323f157816 */ /* 0x000fc80000000015 */
[----:B------:R-:W1:Y:S01]  /*468c0*/  LDC R30, c[0x0][0x228] ;  /* 0x00008a00ff1e7b82 */ /* 0x000e620000000800 */
[----:B------:R-:W-:Y:S01]  /*468d0*/  VIADD R31, R13, 0x37 ;  /* 0x000000370d1f7836 */ /* 0x000fe20000000000 */
[----:B------:R2:W-:Y:S01]  /*468e0*/  @P1 STG.E.U16 desc[UR60][R26.64], R21 ;  /* 0x000000151a001986 */ /* 0x0005e2000c10153c */
[----:B----4-:R-:W-:-:S03]  /*468f0*/  ISETP.LT.AND P2, PT, R252, R28, !P2 ;  /* 0x0000001cfc00720c */ /* 0x010fc60005741270 */
[----:B--2---:R-:W-:Y:S02]  /*46900*/  ISETP.GE.AND P1, PT, R31, R12, PT ;  /* 0x0000000c1f00720c */ /* 0x004fe40003f26270 */
[----:B------:R-:W2:Y:S01]  /*46910*/  LDC R28, c[0x0][0x228] ;  /* 0x00008a00ff1c7b82 */ /* 0x000ea20000000800 */
[----:B------:R-:W-:-:S07]  /*46920*/  IMAD.WIDE R20, R33, 0x2, R248 ;  /* 0x0000000221147825 */ /* 0x000fce00078e02f8 */
[----:B------:R-:W4:Y:S01]  /*46930*/  LDC R12, c[0x0][0x22c] ;  /* 0x00008b00ff0c7b82 */ /* 0x000f220000000800 */
[----:B------:R-:W-:Y:S01]  /*46940*/  @P6 STG.E.U16 desc[UR60][R20.64], R51 ;  /* 0x0000003314006986 */ /* 0x000fe2000c10153c */
[----:B---3--:R-:W-:Y:S01]  /*46950*/  ISETP.LT.AND P6, PT, R11, R29, !P1 ;  /* 0x0000001d0b00720c */ /* 0x008fe20004fc1270 */
[----:B------:R-:W-:Y:S01]  /*46960*/  IMAD.WIDE R24, R33, 0x2, R250 ;  /* 0x0000000221187825 */ /* 0x000fe200078e02fa */
[----:B------:R-:W-:-:S04]  /*46970*/  PRMT R27, R51, 0x7632, R27 ;  /* 0x00007632331b7816 */ /* 0x000fc8000000001b */
[----:B------:R-:W3:Y:S01]  /*46980*/  LDC R29, c[0x0][0x228] ;  /* 0x00008a00ff1d7b82 */ /* 0x000ee20000000800 */
[----:B0-----:R-:W-:Y:S01]  /*46990*/  IMAD.IADD R33, R33, 0x1, R0 ;  /* 0x0000000121217824 */ /* 0x001fe200078e0200 */
[----:B------:R0:W-:Y:S01]  /*469a0*/  @P2 STG.E.U16 desc[UR60][R24.64], R27 ;  /* 0x0000001b18002986 */ /* 0x0001e2000c10153c */
[----:B-1----:R-:W-:-:S05]  /*469b0*/  ISETP.LT.AND P2, PT, R120, R22, !P1 ;  /* 0x000000167800720c */ /* 0x002fca0004f41270 */
[----:B------:R-:W1:Y:S01]  /*469c0*/  LDC R0, c[0x0][0x248] ;  /* 0x00009200ff007b82 */ /* 0x000e620000000800 */
        /* <DEDUP_REMOVED lines=9> */
[----:B--2---:R-:W-:-:S03]  /*46a60*/  ISETP.LT.AND P1, PT, R252, R28, !P1 ;  /* 0x0000001cfc00720c */ /* 0x004fc60004f21270 */
[----:B----4-:R-:W-:Y:S02]  /*46a70*/  ISETP.GE.AND P2, PT, R31, R12, PT ;  /* 0x0000000c1f00720c */ /* 0x010fe40003f46270 */
[----:B------:R-:W2:Y:S01]  /*46a80*/  LDC R28, c[0x0][0x228] ;  /* 0x00008a00ff1c7b82 */ /* 0x000ea20000000800 */
[----:B---3--:R-:W-:-:S07]  /*46a90*/  IMAD.WIDE R24, R33, 0x2, R248 ;  /* 0x0000000221187825 */ /* 0x008fce00078e02f8 */
[----:B------:R-:W3:Y:S01]  /*46aa0*/  LDC R12, c[0x0][0x22c] ;  /* 0x00008b00ff0c7b82 */ /* 0x000ee20000000800 */
[----:B------:R-:W-:Y:S01]  /*46ab0*/  PRMT R21, R23, 0x7632, R21 ;  /* 0x0000763217157816 */ /* 0x000fe20000000015 */
[----:B------:R-:W-:Y:S01]  /*46ac0*/  @P6 STG.E.U16 desc[UR60][R24.64], R23 ;  /* 0x0000001718006986 */ /* 0x000fe2000c10153c */
[----:B------:R-:W-:Y:S01]  /*46ad0*/  ISETP.LT.AND P6, PT, R11, R29, !P2 ;  /* 0x0000001d0b00720c */ /* 0x000fe200057c1270 */
[----:B------:R-:W-:-:S04]  /*46ae0*/  IMAD.WIDE R26, R33, 0x2, R250 ;  /* 0x00000002211a7825 */ /* 0x000fc800078e02fa */
[----:B------:R-:W4:Y:S01]  /*46af0*/  LDC R29, c[0x0][0x228] ;  /* 0x00008a00ff1d7b82 */ /* 0x000f220000000800 */
[----:B-1----:R-:W-:Y:S01]  /*46b00*/  IMAD.IADD R33, R33, 0x1, R0 ;  /* 0x0000000121217824 */ /* 0x002fe200078e0200 */
[----:B------:R1:W-:Y:S01]  /*46b10*/  @P1 STG.E.U16 desc[UR60][R26.64], R21 ;  /* 0x000000151a001986 */ /* 0x0003e2000c10153c */
[----:B0-----:R-:W-:-:S05]  /*46b20*/  ISETP.LT.AND P1, PT, R120, R22, !P2 ;  /* 0x000000167800720c */ /* 0x001fca0005721270 */
[----:B------:R-:W0:Y:S01]  /*46b30*/  LDC R0, c[0x0][0x248] ;  /* 0x00009200ff007b82 */ /* 0x000e220000000800 */
[----:B-1----:R-:W-:Y:S01]  /*46b40*/  IMAD.WIDE R20, R33, 0x2, R2 ;  /* 0x0000000221147825 */ /* 0x002fe200078e0202 */
[----:B------:R-:W-:-:S06]  /*46b50*/  PRMT R25, R16, 0x7632, R25 ;  /* 0x0000763210197816 */ /* 0x000fcc0000000019 */
[----:B------:R-:W1:Y:S01]  /*46b60*/  LDC R31, c[0x0][0x228] ;  /* 0x00008a00ff1f7b82 */ /* 0x000e620000000800 */
[----:B------:R3:W-:Y:S01]  /*46b70*/  @P6 STG.E.U16 desc[UR60][R20.64], R16 ;  /* 0x0000001014006986 */ /* 0x0007e2000c10153c */
[----:B------:R-:W-:Y:S01]  /*46b80*/  ISETP.LT.AND P6, PT, R127, R30, !P2 ;  /* 0x0000001e7f00720c */ /* 0x000fe200057c1270 */
[----:B------:R-:W-:-:S05]  /*46b90*/  IMAD.WIDE R22, R33, 0x2, R14 ;  /* 0x0000000221167825 */ /* 0x000fca00078e020e */
[----:B------:R-:W1:Y:S01]  /*46ba0*/  LDC R30, c[0x0][0x228] ;  /* 0x00008a00ff1e7b82 */ /* 0x000e620000000800 */
[----:B------:R-:W-:Y:S01]  /*46bb0*/  VIADD R35, R13, 0x39 ;  /* 0x000000390d237836 */ /* 0x000fe20000000000 */
[----:B------:R4:W-:Y:S01]  /*46bc0*/  @P1 STG.E.U16 desc[UR60][R22.64], R25 ;  /* 0x0000001916001986 */ /* 0x0009e2000c10153c */
[----:B--2---:R-:W-:-:S03]  /*46bd0*/  ISETP.LT.AND P2, PT, R252, R28, !P2 ;  /* 0x0000001cfc00720c */ /* 0x004fc60005741270 */
[----:B---3--:R-:W-:Y:S02]  /*46be0*/  ISETP.GE.AND P1, PT, R35, R12, PT ;  /* 0x0000000c2300720c */ /* 0x008fe40003f26270 */
[----:B------:R-:W2:Y:S01]  /*46bf0*/  LDC R16, c[0x0][0x228] ;  /* 0x00008a00ff107b82 */ /* 0x000ea20000000800 */
        /* <DEDUP_REMOVED lines=10> */
[----:B-1----:R-:W-:-:S05]  /*46ca0*/  ISETP.LT.AND P2, PT, R120, R30, !P1 ;  /* 0x0000001e7800720c */ /* 0x002fca0004f41270 */
[----:B------:R-:W1:Y:S01]  /*46cb0*/  LDC R0, c[0x0][0x248] ;  /* 0x00009200ff007b82 */ /* 0x000e620000000800 */
[----:B------:R2:W-:Y:S01]  /*46cc0*/  @P6 STG.E.U16 desc[UR60][R22.64], R56 ;  /* 0x0000003816006986 */ /* 0x0005e2000c10153c */
[----:B------:R-:W-:-:S06]  /*46cd0*/  ISETP.LT.AND P6, PT, R127, R31, !P1 ;  /* 0x0000001f7f00720c */ /* 0x000fcc0004fc1270 */
[----:B------:R-:W1:Y:S01]  /*46ce0*/  LDC R28, c[0x0][0x228] ;  /* 0x00008a00ff1c7b82 */ /* 0x000e620000000800 */
[----:B----4-:R-:W-:Y:S01]  /*46cf0*/  IMAD.WIDE R24, R27, 0x2, R14 ;  /* 0x000000021b187825 */ /* 0x010fe200078e020e */
[----:B--2---:R-:W-:-:S03]  /*46d00*/  PRMT R23, R56, 0x7632, R23 ;  /* 0x0000763238177816 */ /* 0x004fc60000000017 */
[----:B------:R-:W-:-:S03]  /*46d10*/  VIADD R31, R13, 0x3a ;  /* 0x0000003a0d1f7836 */ /* 0x000fc60000000000 */
[----:B------:R-:W2:Y:S01]  /*46d20*/  LDC R29, c[0x0][0x228] ;  /* 0x00008a00ff1d7b82 */ /* 0x000ea20000000800 */
[----:B------:R-:W-:Y:S01]  /*46d30*/  ISETP.LT.AND P1, PT, R252, R16, !P1 ;  /* 0x00000010fc00720c */ /* 0x000fe20004f21270 */
[----:B------:R-:W-:Y:S01]  /*46d40*/  IMAD.WIDE R20, R27, 0x2, R248 ;  /* 0x000000021b147825 */ /* 0x000fe200078e02f8 */
[----:B------:R4:W-:Y:S01]  /*46d50*/  @P2 STG.E.U16 desc[UR60][R24.64], R23 ;  /* 0x0000001718002986 */ /* 0x0009e2000c10153c */
[----:B---3--:R-:W-:-:S03]  /*46d60*/  ISETP.GE.AND P2, PT, R31, R12, PT ;  /* 0x0000000c1f00720c */ /* 0x008fc60003f46270 */
[----:B------:R3:W-:Y:S01]  /*46d70*/  @P6 STG.E.U16 desc[UR60][R20.64], R244 ;  /* 0x000000f414006986 */ /* 0x0007e2000c10153c */
[----:B------:R-:W2:Y:S01]  /*46d80*/  LDC R12, c[0x0][0x228] ;  /* 0x00008a00ff0c7b82 */ /* 0x000ea20000000800 */
[----:B0-----:R-:W-:-:S07]  /*46d90*/  ISETP.LT.AND P6, PT, R11, R26, !P2 ;  /* 0x0000001a0b00720c */ /* 0x001fce00057c1270 */
[----:B------:R-:W0:Y:S01]  /*46da0*/  LDC R4, c[0x0][0x22c] ;  /* 0x00008b00ff047b82 */ /* 0x000e220000000800 */
[----:B----4-:R-:W-:Y:S01]  /*46db0*/  IMAD.WIDE R22, R27, 0x2, R250 ;  /* 0x000000021b167825 */ /* 0x010fe200078e02fa */
[----:B---3--:R-:W-:-:S03]  /*46dc0*/  PRMT R21, R244, 0x7632, R21 ;  /* 0x00007632f4157816 */ /* 0x008fc60000000015 */
[----:B-1----:R-:W-:-:S03]  /*46dd0*/  IMAD.IADD R27, R27, 0x1, R0 ;  /* 0x000000011b1b7824 */ /* 0x002fc600078e0200 */
[----:B------:R-:W1:Y:S01]  /*46de0*/  LDC R16, c[0x0][0x228] ;  /* 0x00008a00ff107b82 */ /* 0x000e620000000800 */
[----:B------:R3:W-:Y:S01]  /*46df0*/  @P1 STG.E.U16 desc[UR60][R22.64], R21 ;  /* 0x0000001516001986 */ /* 0x0007e2000c10153c */
[----:B------:R-:W-:Y:S01]  /*46e00*/  ISETP.LT.AND P1, PT, R120, R28, !P2 ;  /* 0x0000001c7800720c */ /* 0x000fe20005721270 */
[----:B------:R-:W-:-:S05]  /*46e10*/  IMAD.WIDE R24, R27, 0x2, R2 ;  /* 0x000000021b187825 */ /* 0x000fca00078e0202 */
[----:B------:R-:W4:Y:S01]  /*46e20*/  LDC R0, c[0x0][0x248] ;  /* 0x00009200ff007b82 */ /* 0x000f220000000800 */
[----:B------:R0:W-:Y:S01]  /*46e30*/  @P6 STG.E.U16 desc[UR60][R24.64], R17 ;  /* 0x0000001118006986 */ /* 0x0001e2000c10153c */
[----:B--2---:R-:W-:-:S06]  /*46e40*/  ISETP.LT.AND P6, PT, R127, R29, !P2 ;  /* 0x0000001d7f00720c */ /* 0x004fcc00057c1270 */
[----:B------:R-:W2:Y:S01]  /*46e50*/  LDC R26, c[0x0][0x228] ;  /* 0x00008a00ff1a7b82 */ /* 0x000ea20000000800 */
[----:B---3--:R-:W-:Y:S01]  /*46e60*/  PRMT R23, R17, 0x7632, R23 ;  /* 0x0000763211177816 */ /* 0x008fe20000000017 */
[----:B------:R-:W-:Y:S01]  /*46e70*/  IMAD.WIDE R20, R27, 0x2, R14 ;  /* 0x000000021b147825 */ /* 0x000fe200078e020e */
[----:B------:R-:W-:-:S03]  /*46e80*/  ISETP.LT.AND P2, PT, R252, R12, !P2 ;  /* 0x0000000cfc00720c */ /* 0x000fc60005741270 */
[----:B------:R-:W-:Y:S02]  /*46e90*/  VIADD R29, R13, 0x3b ;  /* 0x0000003b0d1d7836 */ /* 0x000fe40000000000 */
[----:B------:R-:W3:Y:S01]  /*46ea0*/  LDC R28, c[0x0][0x228] ;  /* 0x00008a00ff1c7b82 */ /* 0x000ee20000000800 */
[----:B------:R1:W-:Y:S02]  /*46eb0*/  @P1 STG.E.U16 desc[UR60][R20.64], R23 ;  /* 0x0000001714001986 */ /* 0x0003e4000c10153c */
[----:B0-----:R-:W-:-:S05]  /*46ec0*/  ISETP.GE.AND P1, PT, R29, R4, PT ;  /* 0x000000041d00720c */ /* 0x001fca0003f26270 */
[----:B------:R-:W0:Y:S01]  /*46ed0*/  LDC R24, c[0x0][0x228] ;  /* 0x00008a00ff187b82 */ /* 0x000e220000000800 */
[----:B-1----:R-:W-:Y:S01]  /*46ee0*/  IMAD.WIDE R22, R27, 0x2, R248 ;  /* 0x000000021b167825 */ /* 0x002fe200078e02f8 */
[----:B------:R-:W-:-:S06]  /*46ef0*/  PRMT R21, R5, 0x7632, R21 ;  /* 0x0000763205157816 */ /* 0x000fcc0000000015 */
[----:B------:R-:W1:Y:S01]  /*46f00*/  LDC R12, c[0x0][0x22c] ;  /* 0x00008b00ff0c7b82 */ /* 0x000e620000000800 */
[----:B------:R-:W-:Y:S01]  /*46f10*/  @P6 STG.E.U16 desc[UR60][R22.64], R5 ;  /* 0x0000000516006986 */ /* 0x000fe2000c10153c */
[----:B------:R-:W-:Y:S01]  /*46f20*/  ISETP.LT.AND P6, PT, R11, R16, !P1 ;  /* 0x000000100b00720c */ /* 0x000fe20004fc1270 */
[----:B------:R-:W-:-:S04]  /*46f30*/  IMAD.WIDE R16, R27, 0x2, R250 ;  /* 0x000000021b107825 */ /* 0x000fc800078e02fa */
[----:B----4-:R-:W-:Y:S01]  /*46f40*/  IMAD.IADD R27, R27, 0x1, R0 ;  /* 0x000000011b1b7824 */ /* 0x010fe200078e0200 */
[----:B------:R-:W4:Y:S01]  /*46f50*/  LDC R25, c[0x0][0x228] ;  /* 0x00008a00ff197b82 */ /* 0x000f220000000800 */
[----:B------:R3:W-:Y:S01]  /*46f60*/  @P2 STG.E.U16 desc[UR60][R16.64], R21 ;  /* 0x0000001510002986 */ /* 0x0007e2000c10153c */
[----:B--2---:R-:W-:-:S06]  /*46f70*/  ISETP.LT.AND P2, PT, R120, R26, !P1 ;  /* 0x0000001a7800720c */ /* 0x004fcc0004f41270 */
[----:B------:R-:W2:Y:S01]  /*46f80*/  LDC R0, c[0x0][0x248] ;  /* 0x00009200ff007b82 */ /* 0x000ea20000000800 */
[----:B---3--:R-:W-:Y:S01]  /*46f90*/  IMAD.WIDE R20, R27, 0x2, R2 ;  /* 0x000000021b147825 */ /* 0x008fe200078e0202 */
[----:B------:R-:W-:-:S06]  /*46fa0*/  PRMT R17, R57, 0x7632, R17 ;  /* 0x0000763239117816 */ /* 0x000fcc0000000011 */
[----:B------:R-:W3:Y:S01]  /*46fb0*/  LDC R22, c[0x0][0x228] ;  /* 0x00008a00ff167b82 */ /* 0x000ee20000000800 */
[----:B------:R-:W-:Y:S01]  /*46fc0*/  @P6 STG.E.U16 desc[UR60][R20.64], R57 ;  /* 0x0000003914006986 */ /* 0x000fe2000c10153c */
[----:B------:R-:W-:Y:S01]  /*46fd0*/  ISETP.LT.AND P6, PT, R127, R28, !P1 ;  /* 0x0000001c7f00720c */ /* 0x000fe20004fc1270 */
[----:B------:R-:W-:-:S05]  /*46fe0*/  IMAD.WIDE R4, R27, 0x2, R14 ;  /* 0x000000021b047825 */ /* 0x000fca00078e020e */
[----:B------:R-:W3:Y:S01]  /*46ff0*/  LDC R26, c[0x0][0x228] ;  /* 0x00008a00ff1a7b82 */ /* 0x000ee20000000800 */
[----:B------:R-:W-:Y:S01]  /*47000*/  VIADD R23, R13, 0x3c ;  /* 0x0000003c0d177836 */ /* 0x000fe20000000000 */
[----:B------:R4:W-:Y:S01]  /*47010*/  @P2 STG.E.U16 desc[UR60][R4.64], R17 ;  /* 0x0000001104002986 */ /* 0x0009e2000c10153c */
[----:B0-----:R-:W-:-:S03]  /*47020*/  ISETP.LT.AND P2, PT, R252, R24, !P1 ;  /* 0x00000018fc00720c */ /* 0x001fc60004f41270 */
[----:B-1----:R-:W-:Y:S02]  /*47030*/  ISETP.GE.AND P1, PT, R23, R12, PT ;  /* 0x0000000c1700720c */ /* 0x002fe40003f26270 */
[----:B------:R-:W0:Y:S01]  /*47040*/  LDC R24, c[0x0][0x228] ;  /* 0x00008a00ff187b82 */ /* 0x000e220000000800 */
[----:B----4-:R-:W-:-:S07]  /*47050*/  IMAD.WIDE R16, R27, 0x2, R248 ;  /* 0x000000021b107825 */ /* 0x010fce00078e02f8 */
[----:B------:R-:W1:Y:S01]  /*47060*/  LDC R12, c[0x0][0x22c] ;  /* 0x00008b00ff0c7b82 */ /* 0x000e620000000800 */
[----:B------:R4:W-:Y:S01]  /*47070*/  @P6 STG.E.U16 desc[UR60][R16.64], R245 ;  /* 0x000000f510006986 */ /* 0x0009e2000c10153c */
[----:B------:R-:W-:Y:S01]  /*47080*/  ISETP.LT.AND P6, PT, R11, R25, !P1 ;  /* 0x000000190b00720c */ /* 0x000fe20004fc1270 */
[----:B--2---:R-:W-:Y:S01]  /*47090*/  IMAD.IADD R23, R27, 0x1, R0 ;  /* 0x000000011b177824 */ /* 0x004fe200078e0200 */
[----:B------:R-:W-:Y:S01]  /*470a0*/  PRMT R28, R245, 0x7632, R28 ;  /* 0x00007632f51c7816 */ /* 0x000fe2000000001c */
[----:B------:R-:W-:-:S03]  /*470b0*/  IMAD.WIDE R20, R27, 0x2, R250 ;  /* 0x000000021b147825 */ /* 0x000fc600078e02fa */
[----:B------:R-:W2:Y:S01]  /*470c0*/  LDC R25, c[0x0][0x228] ;  /* 0x00008a00ff197b82 */ /* 0x000ea20000000800 */
[----:B------:R-:W-:Y:S01]  /*470d0*/  IMAD.WIDE R4, R23, 0x2, R2 ;  /* 0x0000000217047825 */ /* 0x000fe200078e0202 */
[----:B------:R-:W-:Y:S01]  /*470e0*/  @P2 STG.E.U16 desc[UR60][R20.64], R28 ;  /* 0x0000001c14002986 */ /* 0x000fe2000c10153c */
[----:B---3--:R-:W-:-:S05]  /*470f0*/  ISETP.LT.AND P2, PT, R120, R22, !P1 ;  /* 0x000000167800720c */ /* 0x008fca0004f41270 */
[----:B------:R-:W3:Y:S01]  /*47100*/  LDC R0, c[0x0][0x248] ;  /* 0x00009200ff007b82 */ /* 0x000ee20000000800 */
[----:B------:R0:W-:Y:S01]  /*47110*/  @P6 STG.E.U16 desc[UR60][R4.64], R18 ;  /* 0x0000001204006986 */ /* 0x0001e2000c10153c */
[----:B------:R-:W-:-:S06]  /*47120*/  ISETP.LT.AND P6, PT, R127, R26, !P1 ;  /* 0x0000001a7f00720c */ /* 0x000fcc0004fc1270 */
[----:B------:R-:W3:Y:S01]  /*47130*/  LDC R22, c[0x0][0x228] ;  /* 0x00008a00ff167b82 */ /* 0x000ee20000000800 */
[----:B----4-:R-:W-:Y:S01]  /*47140*/  IMAD.WIDE R16, R23, 0x2, R14 ;  /* 0x0000000217107825 */ /* 0x010fe200078e020e */
[----:B0-----:R-:W-:-:S03]  /*47150*/  PRMT R5, R18, 0x7632, R5 ;  /* 0x0000763212057816 */ /* 0x001fc60000000005 */
[----:B------:R-:W-:-:S03]  /*47160*/  VIADD R27, R13, 0x3d ;  /* 0x0000003d0d1b7836 */ /* 0x000fc60000000000 */
[----:B------:R-:W0:Y:S01]  /*47170*/  LDC R26, c[0x0][0x228] ;  /* 0x00008a00ff1a7b82 */ /* 0x000e220000000800 */
[----:B------:R-:W-:Y:S01]  /*47180*/  ISETP.LT.AND P1, PT, R252, R24, !P1 ;  /* 0x00000018fc00720c */ /* 0x000fe20004f21270 */
[----:B------:R-:W-:Y:S01]  /*47190*/  IMAD.WIDE R20, R23, 0x2, R248 ;  /* 0x0000000217147825 */ /* 0x000fe200078e02f8 */
[----:B------:R4:W-:Y:S01]  /*471a0*/  @P2 STG.E.U16 desc[UR60][R16.64], R5 ;  /* 0x0000000510002986 */ /* 0x0009e2000c10153c */
[----:B-1----:R-:W-:-:S03]  /*471b0*/  ISETP.GE.AND P2, PT, R27, R12, PT ;  /* 0x0000000c1b00720c */ /* 0x002fc60003f46270 */
[----:B------:R-:W-:Y:S01]  /*471c0*/  @P6 STG.E.U16 desc[UR60][R20.64], R6 ;  /* 0x0000000614006986 */ /* 0x000fe2000c10153c */
[----:B------:R-:W1:Y:S01]  /*471d0*/  LDC R18, c[0x0][0x228] ;  /* 0x00008a00ff127b82 */ /* 0x000e620000000800 */
[----:B--2---:R-:W-:-:S07]  /*471e0*/  ISETP.LT.AND P6, PT, R11, R25, !P2 ;  /* 0x000000190b00720c */ /* 0x004fce00057c1270 */
[----:B------:R-:W2:Y:S01]  /*471f0*/  LDC R12, c[0x0][0x22c] ;  /* 0x00008b00ff0c7b82 */ /* 0x000ea20000000800 */
[----:B----4-:R-:W-:Y:S01]  /*47200*/  PRMT R17, R6, 0x7632, R17 ;  /* 0x0000763206117816 */ /* 0x010fe20000000011 */
[----:B------:R-:W-:-:S04]  /*47210*/  IMAD.WIDE R4, R23, 0x2, R250 ;  /* 0x0000000217047825 */ /* 0x000fc800078e02fa */
[----:B---3--:R-:W-:Y:S02]  /*47220*/  IMAD.IADD R23, R23, 0x1, R0 ;  /* 0x0000000117177824 */ /* 0x008fe400078e0200 */
[----:B------:R-:W3:Y:S01]  /*47230*/  LDC R24, c[0x0][0x228] ;  /* 0x00008a00ff187b82 */ /* 0x000ee20000000800 */
[----:B------:R4:W-:Y:S01]  /*47240*/  @P1 STG.E.U16 desc[UR60][R4.64], R17 ;  /* 0x0000001104001986 */ /* 0x0009e2000c10153c */
[----:B------:R-:W-:-:S06]  /*47250*/  ISETP.LT.AND P1, PT, R120, R22, !P2 ;  /* 0x000000167800720c */ /* 0x000fcc0005721270 */
[----:B------:R-:W3:Y:S01]  /*47260*/  LDC R0, c[0x0][0x248] ;  /* 0x00009200ff007b82 */ /* 0x000ee20000000800 */
        /* <DEDUP_REMOVED lines=8> */
[----:B------:R2:W-:Y:S01]  /*472f0*/  @P1 STG.E.U16 desc[UR60][R20.64], R5 ;  /* 0x0000000514001986 */ /* 0x0005e2000c10153c */
[----:B-1----:R-:W-:-:S03]  /*47300*/  ISETP.LT.AND P2, PT, R252, R18, !P2 ;  /* 0x00000012fc00720c */ /* 0x002fc60005741270 */
[----:B--2---:R-:W-:Y:S02]  /*47310*/  ISETP.GE.AND P1, PT, R27, R12, PT ;  /* 0x0000000c1b00720c */ /* 0x004fe40003f26270 */
[----:B------:R-:W1:Y:S01]  /*47320*/  LDC R12, c[0x0][0x228] ;  /* 0x00008a00ff0c7b82 */ /* 0x000e620000000800 */
[----:B------:R-:W-:-:S07]  /*47330*/  IMAD.WIDE R4, R23, 0x2, R248 ;  /* 0x0000000217047825 */ /* 0x000fce00078e02f8 */
[----:B------:R-:W2:Y:S01]  /*47340*/  LDC R6, c[0x0][0x22c] ;  /* 0x00008b00ff067b82 */ /* 0x000ea20000000800 */
[----:B------:R-:W-:Y:S01]  /*47350*/  @P6 STG.E.U16 desc[UR60][R4.64], R246 ;  /* 0x000000f604006986 */ /* 0x000fe2000c10153c */
[----:B---3--:R-:W-:Y:S01]  /*47360*/  ISETP.LT.AND P6, PT, R11, R24, !P1 ;  /* 0x000000180b00720c */ /* 0x008fe20004fc1270 */
[----:B------:R-:W-:Y:S01]  /*47370*/  IMAD.WIDE R16, R23, 0x2, R250 ;  /* 0x0000000217107825 */ /* 0x000fe200078e02fa */
[----:B------:R-:W-:-:S04]  /*47380*/  PRMT R21, R246, 0x7632, R21 ;  /* 0x00007632f6157816 */ /* 0x000fc80000000015 */
[----:B------:R-:W3:Y:S01]  /*47390*/  LDC R18, c[0x0][0x228] ;  /* 0x00008a00ff127b82 */ /* 0x000ee20000000800 */
[----:B------:R-:W-:Y:S01]  /*473a0*/  IMAD.IADD R23, R23, 0x1, R0 ;  /* 0x0000000117177824 */ /* 0x000fe200078e0200 */
[----:B------:R0:W-:Y:S01]  /*473b0*/  @P2 STG.E.U16 desc[UR60][R16.64], R21 ;  /* 0x0000001510002986 */ /* 0x0001e2000c10153c */
[----:B----4-:R-:W-:-:S05]  /*473c0*/  ISETP.LT.AND P2, PT, R120, R22, !P1 ;  /* 0x000000167800720c */ /* 0x010fca0004f41270 */
[----:B------:R-:W4:Y:S01]  /*473d0*/  LDC R0, c[0x0][0x248] ;  /* 0x00009200ff007b82 */ /* 0x000f220000000800 */
[----:B0-----:R-:W-:-:S07]  /*473e0*/  IMAD.WIDE R20, R23, 0x2, R2 ;  /* 0x0000000217147825 */ /* 0x001fce00078e0202 */
[----:B------:R-:W0:Y:S01]  /*473f0*/  LDC R22, c[0x0][0x228] ;  /* 0x00008a00ff167b82 */ /* 0x000e220000000800 */
[----:B------:R-:W-:Y:S01]  /*47400*/  PRMT R17, R19, 0x7632, R17 ;  /* 0x0000763213117816 */ /* 0x000fe20000000011 */
[----:B------:R2:W-:Y:S01]  /*47410*/  @P6 STG.E.U16 desc[UR60][R20.64], R19 ;  /* 0x0000001314006986 */ /* 0x0005e2000c10153c */
        /* <DEDUP_REMOVED lines=10> */
[----:B------:R-:W-:Y:S01]  /*474c0*/  PRMT R5, R7, 0x7632, R5 ;  /* 0x0000763207057816 */ /* 0x000fe20000000005 */
[----:B------:R-:W-:Y:S01]  /*474d0*/  @P6 STG.E.U16 desc[UR60][R16.64], R7 ;  /* 0x0000000710006986 */ /* 0x000fe2000c10153c */
[----:B------:R-:W-:Y:S01]  /*474e0*/  ISETP.LT.AND P6, PT, R11, R18, !P1 ;  /* 0x000000120b00720c */ /* 0x000fe20004fc1270 */
[----:B------:R-:W-:-:S04]  /*474f0*/  IMAD.WIDE R18, R23, 0x2, R250 ;  /* 0x0000000217127825 */ /* 0x000fc800078e02fa */
[----:B------:R-:W3:Y:S01]  /*47500*/  LDC R21, c[0x0][0x228] ;  /* 0x00008a00ff157b82 */ /* 0x000ee20000000800 */
        /* <DEDUP_REMOVED lines=52> */
[----:B------:R-:W-:-:S06]  /*47850*/  ISETP.LT.AND P6, PT, R127, R21, !P1 ;  /* 0x000000157f00720c */ /* 0x000fcc0004fc1270 */
[----:B------:R-:W0:Y:S01]  /*47860*/  LDC R20, c[0x0][0x228] ;  /* 0x00008a00ff147b82 */ /* 0x000e220000000800 */
[----:B---3--:R-:W-:Y:S01]  /*47870*/  IMAD.WIDE R4, R19, 0x2, R14 ;  /* 0x0000000213047825 */ /* 0x008fe200078e020e */
[----:B-1----:R-:W-:-:S03]  /*47880*/  PRMT R17, R236, 0x7632, R17 ;  /* 0x00007632ec117816 */ /* 0x002fc60000000011 */
[----:B------:R-:W-:-:S03]  /*47890*/  VIADD R23, R13, 0x42 ;  /* 0x000000420d177836 */ /* 0x000fc60000000000 */
[----:B------:R-:W1:Y:S01]  /*478a0*/  LDC R21, c[0x0][0x228] ;  /* 0x00008a00ff157b82 */ /* 0x000e620000000800 */
[----:B------:R-:W-:Y:S01]  /*478b0*/  ISETP.LT.AND P1, PT, R252, R18, !P1 ;  /* 0x00000012fc00720c */ /* 0x000fe20004f21270 */
[----:B------:R-:W-:Y:S01]  /*478c0*/  IMAD.WIDE R6, R19, 0x2, R248 ;  /* 0x0000000213067825 */ /* 0x000fe200078e02f8 */
[----:B------:R3:W-:Y:S01]  /*478d0*/  @P2 STG.E.U16 desc[UR60][R4.64], R17 ;  /* 0x0000001104002986 */ /* 0x0007e2000c10153c */
[----:B--2---:R-:W-:-:S03]  /*478e0*/  ISETP.GE.AND P2, PT, R23, R12, PT ;  /* 0x0000000c1700720c */ /* 0x004fc60003f46270 */
[----:B------:R-:W-:Y:S01]  /*478f0*/  @P6 STG.E.U16 desc[UR60][R6.64], R228 ;  /* 0x000000e406006986 */ /* 0x000fe2000c10153c */
[----:B------:R-:W2:Y:S01]  /*47900*/  LDC R18, c[0x0][0x228] ;  /* 0x00008a00ff127b82 */ /* 0x000ea20000000800 */
[----:B----4-:R-:W-:-:S07]  /*47910*/  ISETP.LT.AND P6, PT, R11, R22, !P2 ;  /* 0x000000160b00720c */ /* 0x010fce00057c1270 */
[----:B------:R-:W4:Y:S01]  /*47920*/  LDC R12, c[0x0][0x22c] ;  /* 0x00008b00ff0c7b82 */ /* 0x000f220000000800 */
[----:B---3--:R-:W-:Y:S01]  /*47930*/  PRMT R5, R228, 0x7632, R5 ;  /* 0x00007632e4057816 */ /* 0x008fe20000000005 */
[----:B------:R-:W-:-:S04]  /*47940*/  IMAD.WIDE R16, R19, 0x2, R250 ;  /* 0x0000000213107825 */ /* 0x000fc800078e02fa */
[----:B0-----:R-:W-:Y:S02]  /*47950*/  IMAD.IADD R19, R19, 0x1, R0 ;  /* 0x0000000113137824 */ /* 0x001fe400078e0200 */
[----:B------:R-:W0:Y:S01]  /*47960*/  LDC R22, c[0x0][0x228] ;  /* 0x00008a00ff167b82 */ /* 0x000e220000000800 */
[----:B------:R3:W-:Y:S01]  /*47970*/  @P1 STG.E.U16 desc[UR60][R16.64], R5 ;  /* 0x0000000510001986 */ /* 0x0007e2000c10153c */
[----:B------:R-:W-:-:S06]  /*47980*/  ISETP.LT.AND P1, PT, R120, R20, !P2 ;  /* 0x000000147800720c */ /* 0x000fcc0005721270 */
[----:B------:R-:W0:Y:S01]  /*47990*/  LDC R0, c[0x0][0x248] ;  /* 0x00009200ff007b82 */ /* 0x000e220000000800 */
[----:B---3--:R-:W-:-:S07]  /*479a0*/  IMAD.WIDE R4, R19, 0x2, R2 ;  /* 0x0000000213047825 */ /* 0x008fce00078e0202 */
[----:B------:R-:W3:Y:S01]  /*479b0*/  LDC R20, c[0x0][0x228] ;  /* 0x00008a00ff147b82 */ /* 0x000ee20000000800 */
[----:B------:R-:W-:Y:S01]  /*479c0*/  @P6 STG.E.U16 desc[UR60][R4.64], R241 ;  /* 0x000000f104006986 */ /* 0x000fe2000c10153c */
[----:B-1----:R-:W-:Y:S01]  /*479d0*/  ISETP.LT.AND P6, PT, R127, R21, !P2 ;  /* 0x000000157f00720c */ /* 0x002fe200057c1270 */
[----:B------:R-:W-:Y:S01]  /*479e0*/  IMAD.WIDE R6, R19, 0x2, R14 ;  /* 0x0000000213067825 */ /* 0x000fe200078e020e */
[----:B------:R-:W-:-:S04]  /*479f0*/  PRMT R17, R241, 0x7632, R17 ;  /* 0x00007632f1117816 */ /* 0x000fc80000000011 */
[----:B------:R-:W1:Y:S01]  /*47a00*/  LDC R21, c[0x0][0x228] ;  /* 0x00008a00ff157b82 */ /* 0x000e620000000800 */
[----:B------:R-:W-:Y:S01]  /*47a10*/  VIADD R23, R13, 0x43 ;  /* 0x000000430d177836 */ /* 0x000fe20000000000 */
[----:B------:R4:W-:Y:S01]  /*47a20*/  @P1 STG.E.U16 desc[UR60][R6.64], R17 ;  /* 0x0000001106001986 */ /* 0x0009e2000c10153c */
[----:B--2---:R-:W-:-:S03]  /*47a30*/  ISETP.LT.AND P2, PT, R252, R18, !P2 ;  /* 0x00000012fc00720c */ /* 0x004fc60005741270 */
[----:B----4-:R-:W-:Y:S02]  /*47a40*/  ISETP.GE.AND P1, PT, R23, R12, PT ;  /* 0x0000000c1700720c */ /* 0x010fe40003f26270 */
[----:B------:R-:W2:Y:S01]  /*47a50*/  LDC R18, c[0x0][0x228] ;  /* 0x00008a00ff127b82 */ /* 0x000ea20000000800 */
[----:B------:R-:W-:-:S07]  /*47a60*/  IMAD.WIDE R16, R19, 0x2, R248 ;  /* 0x0000000213107825 */ /* 0x000fce00078e02f8 */
[----:B------:R-:W4:Y:S01]  /*47a70*/  LDC R12, c[0x0][0x22c] ;  /* 0x00008b00ff0c7b82 */ /* 0x000f220000000800 */
[----:B------:R-:W-:Y:S01]  /*47a80*/  @P6 STG.E.U16 desc[UR60][R16.64], R233 ;  /* 0x000000e910006986 */ /* 0x000fe2000c10153c */
[----:B0-----:R-:W-:Y:S01]  /*47a90*/  ISETP.LT.AND P6, PT, R11, R22, !P1 ;  /* 0x000000160b00720c */ /* 0x001fe20004fc1270 */
[----:B------:R-:W-:Y:S01]  /*47aa0*/  IMAD.WIDE R4, R19, 0x2, R250 ;  /* 0x0000000213047825 */ /* 0x000fe200078e02fa */
[----:B------:R-:W-:-:S04]  /*47ab0*/  PRMT R7, R233, 0x7632, R7 ;  /* 0x00007632e9077816 */ /* 0x000fc80000000007 */
[----:B------:R-:W0:Y:S01]  /*47ac0*/  LDC R22, c[0x0][0x228] ;  /* 0x00008a00ff167b82 */ /* 0x000e220000000800 */
[----:B------:R-:W-:Y:S01]  /*47ad0*/  IMAD.IADD R19, R19, 0x1, R0 ;  /* 0x0000000113137824 */ /* 0x000fe200078e0200 */
[----:B------:R1:W-:Y:S01]  /*47ae0*/  @P2 STG.E.U16 desc[UR60][R4.64], R7 ;  /* 0x0000000704002986 */ /* 0x0003e2000c10153c */
[----:B---3--:R-:W-:-:S05]  /*47af0*/  ISETP.LT.AND P2, PT, R120, R20, !P1 ;  /* 0x000000147800720c */ /* 0x008fca0004f41270 */
[----:B------:R-:W3:Y:S01]  /*47b00*/  LDC R0, c[0x0][0x248] ;  /* 0x00009200ff007b82 */ /* 0x000ee20000000800 */
        /* <DEDUP_REMOVED lines=9> */
[----:B--2---:R-:W-:-:S03]  /*47ba0*/  ISETP.LT.AND P2, PT, R252, R18, !P1 ;  /* 0x00000012fc00720c */ /* 0x004fc60004f41270 */
[----:B----4-:R-:W-:Y:S02]  /*47bb0*/  ISETP.GE.AND P1, PT, R21, R12, PT ;  /* 0x0000000c1500720c */ /* 0x010fe40003f26270 */
[----:B------:R-:W2:Y:S01]  /*47bc0*/  LDC R18, c[0x0][0x228] ;  /* 0x00008a00ff127b82 */ /* 0x000ea20000000800 */
[----:B0-----:R-:W-:-:S07]  /*47bd0*/  IMAD.WIDE R4, R19, 0x2, R248 ;  /* 0x0000000213047825 */ /* 0x001fce00078e02f8 */
[----:B------:R-:W0:Y:S01]  /*47be0*/  LDC R12, c[0x0][0x22c] ;  /* 0x00008b00ff0c7b82 */ /* 0x000e220000000800 */
[----:B------:R4:W-:Y:S01]  /*47bf0*/  @P6 STG.E.U16 desc[UR60][R4.64], R229 ;  /* 0x000000e504006986 */ /* 0x0009e2000c10153c */
[----:B------:R-:W-:Y:S01]  /*47c00*/  ISETP.LT.AND P6, PT, R11, R22, !P1 ;  /* 0x000000160b00720c */ /* 0x000fe20004fc1270 */
[----:B---3--:R-:W-:Y:S01]  /*47c10*/  IMAD.IADD R21, R19, 0x1, R0 ;  /* 0x0000000113157824 */ /* 0x008fe200078e0200 */
[----:B------:R-:W-:Y:S01]  /*47c20*/  PRMT R24, R229, 0x7632, R24 ;  /* 0x00007632e5187816 */ /* 0x000fe20000000018 */
[----:B------:R-:W-:-:S03]  /*47c30*/  IMAD.WIDE R6, R19, 0x2, R250 ;  /* 0x0000000213067825 */ /* 0x000fc600078e02fa */
[----:B------:R-:W3:Y:S01]  /*47c40*/  LDC R0, c[0x0][0x248] ;  /* 0x00009200ff007b82 */ /* 0x000ee20000000800 */
[----:B------:R-:W-:-:S07]  /*47c50*/  IMAD.WIDE R16, R21, 0x2, R2 ;  /* 0x0000000215107825 */ /* 0x000fce00078e0202 */
[----:B------:R-:W3:Y:S01]  /*47c60*/  LDC R19, c[0x0][0x228] ;  /* 0x00008a00ff137b82 */ /* 0x000ee20000000800 */
[----:B------:R-:W-:Y:S01]  /*47c70*/  @P2 STG.E.U16 desc[UR60][R6.64], R24 ;  /* 0x0000001806002986 */ /* 0x000fe2000c10153c */
[----:B-1----:R-:W-:-:S03]  /*47c80*/  ISETP.LT.AND P2, PT, R120, R20, !P1 ;  /* 0x000000147800720c */ /* 0x002fc60004f41270 */
[----:B------:R1:W-:Y:S01]  /*47c90*/  @P6 STG.E.U16 desc[UR60][R16.64], R242 ;  /* 0x000000f210006986 */ /* 0x0003e2000c10153c */
[----:B------:R-:W-:Y:S02]  /*47ca0*/  ISETP.LT.AND P6, PT, R127, R23, !P1 ;  /* 0x000000177f00720c */ /* 0x000fe40004fc1270 */
[----:B------:R-:W3:Y:S01]  /*47cb0*/  LDC R20, c[0x0][0x228] ;  /* 0x00008a00ff147b82 */ /* 0x000ee20000000800 */
[----:B----4-:R-:W-:Y:S01]  /*47cc0*/  IMAD.WIDE R4, R21, 0x2, R14 ;  /* 0x0000000215047825 */ /* 0x010fe200078e020e */
[----:B--2---:R-:W-:-:S03]  /*47cd0*/  ISETP.LT.AND P1, PT, R252, R18, !P1 ;  /* 0x00000012fc00720c */ /* 0x004fc60004f21270 */
[----:B------:R-:W-:-:S03]  /*47ce0*/  VIADD R23, R13, 0x45 ;  /* 0x000000450d177836 */ /* 0x000fc60000000000 */
[----:B------:R-:W2:Y:S01]  /*47cf0*/  LDC R22, c[0x0][0x228] ;  /* 0x00008a00ff167b82 */ /* 0x000ea20000000800 */
[----:B-1----:R-:W-:Y:S01]  /*47d00*/  PRMT R17, R242, 0x7632, R17 ;  /* 0x00007632f2117816 */ /* 0x002fe20000000011 */
[----:B------:R-:W-:-:S04]  /*47d10*/  IMAD.WIDE R6, R21, 0x2, R248 ;  /* 0x0000000215067825 */ /* 0x000fc800078e02f8 */
[----:B------:R1:W-:Y:S01]  /*47d20*/  @P2 STG.E.U16 desc[UR60][R4.64], R17 ;  /* 0x0000001104002986 */ /* 0x0003e2000c10153c */
[----:B0-----:R-:W-:Y:S01]  /*47d30*/  ISETP.GE.AND P2, PT, R23, R12, PT ;  /* 0x0000000c1700720c */ /* 0x001fe20003f46270 */
[----:B------:R-:W0:Y:S02]  /*47d40*/  LDC R18, c[0x0][0x228] ;  /* 0x00008a00ff127b82 */ /* 0x000e240000000800 */
[----:B------:R-:W-:Y:S01]  /*47d50*/  @P6 STG.E.U16 desc[UR60][R6.64], R234 ;  /* 0x000000ea06006986 */ /* 0x000fe2000c10153c */
[----:B---3--:R-:W-:-:S05]  /*47d60*/  ISETP.LT.AND P6, PT, R11, R19, !P2 ;  /* 0x000000130b00720c */ /* 0x008fca00057c1270 */
[----:B------:R-:W3:Y:S01]  /*47d70*/  LDC R12, c[0x0][0x22c] ;  /* 0x00008b00ff0c7b82 */ /* 0x000ee20000000800 */
[----:B-1----:R-:W-:Y:S01]  /*47d80*/  PRMT R5, R234, 0x7632, R5 ;  /* 0x00007632ea057816 */ /* 0x002fe20000000005 */
[----:B------:R-:W-:-:S04]  /*47d90*/  IMAD.WIDE R16, R21, 0x2, R250 ;  /* 0x0000000215107825 */ /* 0x000fc800078e02fa */
[----:B------:R-:W-:Y:S02]  /*47da0*/  IMAD.IADD R21, R21, 0x1, R0 ;  /* 0x0000000115157824 */ /* 0x000fe400078e0200 */
[----:B------:R-:W1:Y:S01]  /*47db0*/  LDC R19, c[0x0][0x228] ;  /* 0x00008a00ff137b82 */ /* 0x000e620000000800 */
[----:B------:R4:W-:Y:S01]  /*47dc0*/  @P1 STG.E.U16 desc[UR60][R16.64], R5 ;  /* 0x0000000510001986 */ /* 0x0009e2000c10153c */
[----:B------:R-:W-:-:S06]  /*47dd0*/  ISETP.LT.AND P1, PT, R120, R20, !P2 ;  /* 0x000000147800720c */ /* 0x000fcc0005721270 */
[----:B------:R-:W1:Y:S01]  /*47de0*/  LDC R0, c[0x0][0x248] ;  /* 0x00009200ff007b82 */ /* 0x000e620000000800 */
[----:B----4-:R-:W-:-:S07]  /*47df0*/  IMAD.WIDE R4, R21, 0x2, R2 ;  /* 0x0000000215047825 */ /* 0x010fce00078e0202 */
[----:B------:R-:W4:Y:S01]  /*47e00*/  LDC R20, c[0x0][0x228] ;  /* 0x00008a00ff147b82 */ /* 0x000f220000000800 */
[----:B------:R-:W-:Y:S01]  /*47e10*/  @P6 STG.E.U16 desc[UR60][R4.64], R238 ;  /* 0x000000ee04006986 */ /* 0x000fe2000c10153c */
[----:B--2---:R-:W-:Y:S01]  /*47e20*/  ISETP.LT.AND P6, PT, R127, R22, !P2 ;  /* 0x000000167f00720c */ /* 0x004fe200057c1270 */
[----:B------:R-:W-:Y:S01]  /*47e30*/  IMAD.WIDE R6, R21, 0x2, R14 ;  /* 0x0000000215067825 */ /* 0x000fe200078e020e */
[----:B------:R-:W-:-:S04]  /*47e40*/  PRMT R17, R238, 0x7632, R17 ;  /* 0x00007632ee117816 */ /* 0x000fc80000000011 */
[----:B------:R-:W2:Y:S01]  /*47e50*/  LDC R22, c[0x0][0x228] ;  /* 0x00008a00ff167b82 */ /* 0x000ea20000000800 */
[----:B------:R-:W-:Y:S01]  /*47e60*/  VIADD R23, R13, 0x46 ;  /* 0x000000460d177836 */ /* 0x000fe20000000000 */
[----:B------:R3:W-:Y:S01]  /*47e70*/  @P1 STG.E.U16 desc[UR60][R6.64], R17 ;  /* 0x0000001106001986 */ /* 0x0007e2000c10153c */
[----:B0-----:R-:W-:-:S03]  /*47e80*/  ISETP.LT.AND P2, PT, R252, R18, !P2 ;  /* 0x00000012fc00720c */ /* 0x001fc60005741270 */
[----:B---3--:R-:W-:Y:S02]  /*47e90*/  ISETP.GE.AND P1, PT, R23, R12, PT ;  /* 0x0000000c1700720c */ /* 0x008fe40003f26270 */
[----:B------:R-:W0:Y:S01]  /*47ea0*/  LDC R18, c[0x0][0x228] ;  /* 0x00008a00ff127b82 */ /* 0x000e220000000800 */
[----:B------:R-:W-:-:S07]  /*47eb0*/  IMAD.WIDE R16, R21, 0x2, R248 ;  /* 0x0000000215107825 */ /* 0x000fce00078e02f8 */
[----:B------:R-:W3:Y:S01]  /*47ec0*/  LDC R12, c[0x0][0x22c] ;  /* 0x00008b00ff0c7b82 */ /* 0x000ee20000000800 */
[----:B------:R-:W-:Y:S01]  /*47ed0*/  @P6 STG.E.U16 desc[UR60][R16.64], R230 ;  /* 0x000000e610006986 */ /* 0x000fe2000c10153c */
[----:B-1----:R-:W-:Y:S01]  /*47ee0*/  ISETP.LT.AND P6, PT, R11, R19, !P1 ;  /* 0x000000130b00720c */ /* 0x002fe20004fc1270 */
[----:B------:R-:W-:Y:S01]  /*47ef0*/  IMAD.WIDE R4, R21, 0x2, R250 ;  /* 0x0000000215047825 */ /* 0x000fe200078e02fa */
[----:B------:R-:W-:-:S04]  /*47f00*/  PRMT R7, R230, 0x7632, R7 ;  /* 0x00007632e6077816 */ /* 0x000fc80000000007 */
[----:B------:R-:W1:Y:S01]  /*47f10*/  LDC R19, c[0x0][0x228] ;  /* 0x00008a00ff137b82 */ /* 0x000e620000000800 */
[----:B------:R-:W-:Y:S01]  /*47f20*/  IMAD.IADD R21, R21, 0x1, R0 ;  /* 0x0000000115157824 */ /* 0x000fe200078e0200 */
[----:B------:R2:W-:Y:S01]  /*47f30*/  @P2 STG.E.U16 desc[UR60][R4.64], R7 ;  /* 0x0000000704002986 */ /* 0x0005e2000c10153c */
[----:B----4-:R-:W-:-:S05]  /*47f40*/  ISETP.LT.AND P2, PT, R120, R20, !P1 ;  /* 0x000000147800720c */ /* 0x010fca0004f41270 */
[----:B------:R-:W4:Y:S01]  /*47f50*/  LDC R0, c[0x0][0x248] ;  /* 0x00009200ff007b82 */ /* 0x000f220000000800 */
        /* <DEDUP_REMOVED lines=9> */
[----:B0-----:R-:W-:-:S03]  /*47ff0*/  ISETP.LT.AND P2, PT, R252, R18, !P1 ;  /* 0x00000012fc00720c */ /* 0x001fc60004f41270 */
[----:B---3--:R-:W-:Y:S02]  /*48000*/  ISETP.GE.AND P1, PT, R23, R12, PT ;  /* 0x0000000c1700720c */ /* 0x008fe40003f26270 */
[----:B------:R-:W0:Y:S01]  /*48010*/  LDC R18, c[0x0][0x228] ;  /* 0x00008a00ff127b82 */ /* 0x000e220000000800 */
[----:B-1----:R-:W-:-:S07]  /*48020*/  IMAD.WIDE R4, R21, 0x2, R248 ;  /* 0x0000000215047825 */ /* 0x002fce00078e02f8 */
[----:B------:R-:W1:Y:S01]  /*48030*/  LDC R12, c[0x0][0x22c] ;  /* 0x00008b00ff0c7b82 */ /* 0x000e620000000800 */
[----:B------:R-:W-:Y:S01]  /*48040*/  PRMT R17, R235, 0x7632, R17 ;  /* 0x00007632eb117816 */ /* 0x000fe20000000011 */
[----:B------:R-:W-:Y:S01]  /*48050*/  @P6 STG.E.U16 desc[UR60][R4.64], R235 ;  /* 0x000000eb04006986 */ /* 0x000fe2000c10153c */
[----:B------:R-:W-:Y:S01]  /*48060*/  ISETP.LT.AND P6, PT, R11, R19, !P1 ;  /* 0x000000130b00720c */ /* 0x000fe20004fc1270 */
[----:B------:R-:W-:-:S04]  /*48070*/  IMAD.WIDE R6, R21, 0x2, R250 ;  /* 0x0000000215067825 */ /* 0x000fc800078e02fa */
[----:B------:R-:W3:Y:S01]  /*48080*/  LDC R19, c[0x0][0x228] ;  /* 0x00008a00ff137b82 */ /* 0x000ee20000000800 */
[----:B----4-:R-:W-:Y:S01]  /*48090*/  IMAD.IADD R21, R21, 0x1, R0 ;  /* 0x0000000115157824 */ /* 0x010fe200078e0200 */
[----:B------:R4:W-:Y:S01]  /*480a0*/  @P2 STG.E.U16 desc[UR60][R6.64], R17 ;  /* 0x0000001106002986 */ /* 0x0009e2000c10153c */
[----:B--2---:R-:W-:-:S05]  /*480b0*/  ISETP.LT.AND P2, PT, R120, R20, !P1 ;  /* 0x000000147800720c */ /* 0x004fca0004f41270 */
[----:B------:R-:W2:Y:S01]  /*480c0*/  LDC R0, c[0x0][0x248] ;  /* 0x00009200ff007b82 */ /* 0x000ea20000000800 */
        /* <DEDUP_REMOVED lines=9> */
[----:B0-----:R-:W-:-:S03]  /*48160*/  ISETP.LT.AND P2, PT, R252, R18, !P1 ;  /* 0x00000012fc00720c */ /* 0x001fc60004f41270 */
[----:B-1----:R-:W-:Y:S02]  /*48170*/  ISETP.GE.AND P1, PT, R23, R12, PT ;  /* 0x0000000c1700720c */ /* 0x002fe40003f26270 */
[----:B------:R-:W0:Y:S01]  /*48180*/  LDC R18, c[0x0][0x228] ;  /* 0x00008a00ff127b82 */ /* 0x000e220000000800 */
[----:B---3--:R-:W-:-:S07]  /*48190*/  IMAD.WIDE R6, R21, 0x2, R248 ;  /* 0x0000000215067825 */ /* 0x008fce00078e02f8 */
[----:B------:R-:W1:Y:S01]  /*481a0*/  LDC R12, c[0x0][0x22c] ;  /* 0x00008b00ff0c7b82 */ /* 0x000e620000000800 */
[----:B------:R-:W-:Y:S01]  /*481b0*/  PRMT R5, R231, 0x7632, R5 ;  /* 0x00007632e7057816 */ /* 0x000fe20000000005 */
[----:B------:R-:W-:Y:S01]  /*481c0*/  @P6 STG.E.U16 desc[UR60][R6.64], R231 ;  /* 0x000000e706006986 */ /* 0x000fe2000c10153c */
[----:B------:R-:W-:Y:S01]  /*481d0*/  ISETP.LT.AND P6, PT, R11, R19, !P1 ;  /* 0x000000130b00720c */ /* 0x000fe20004fc1270 */
[----:B------:R-:W-:-:S04]  /*481e0*/  IMAD.WIDE R16, R21, 0x2, R250 ;  /* 0x0000000215107825 */ /* 0x000fc800078e02fa */
[----:B------:R-:W3:Y:S01]  /*481f0*/  LDC R19, c[0x0][0x228] ;  /* 0x00008a00ff137b82 */ /* 0x000ee20000000800 */
[----:B--2---:R-:W-:Y:S01]  /*48200*/  IMAD.IADD R21, R21, 0x1, R0 ;  /* 0x0000000115157824 */ /* 0x004fe200078e0200 */
        /* <DEDUP_REMOVED lines=13> */
[----:B-1----:R-:W-:Y:S02]  /*482e0*/  ISETP.GE.AND P1, PT, R23, R12, PT ;  /* 0x0000000c1700720c */ /* 0x002fe40003f26270 */
[----:B------:R-:W0:Y:S01]  /*482f0*/  LDC R18, c[0x0][0x228] ;  /* 0x00008a00ff127b82 */ /* 0x000e220000000800 */
[----:B---3--:R-:W-:-:S07]  /*48300*/  IMAD.WIDE R16, R21, 0x2, R248 ;  /* 0x0000000215107825 */ /* 0x008fce00078e02f8 */
[----:B------:R-:W1:Y:S01]  /*48310*/  LDC R12, c[0x0][0x22c] ;  /* 0x00008b00ff0c7b82 */ /* 0x000e620000000800 */
[----:B------:R3:W-:Y:S01]  /*48320*/  @P6 STG.E.U16 desc[UR60][R16.64], R216 ;  /* 0x000000d810006986 */ /* 0x0007e2000c10153c */
[----:B------:R-:W-:Y:S01]  /*48330*/  ISETP.LT.AND P6, PT, R11, R19, !P1 ;  /* 0x000000130b00720c */ /* 0x000fe20004fc1270 */
[C---:B----4-:R-:W-:Y:S01]  /*48340*/  IMAD.IADD R19, R21.reuse, 0x1, R0 ;  /* 0x0000000115137824 */ /* 0x050fe200078e0200 */
[----:B------:R-:W-:Y:S01]  /*48350*/  PRMT R24, R216, 0x7632, R24 ;  /* 0x00007632d8187816 */ /* 0x000fe20000000018 */
[----:B------:R-:W-:-:S03]  /*48360*/  IMAD.WIDE R4, R21, 0x2, R250 ;  /* 0x0000000215047825 */ /* 0x000fc600078e02fa */
[----:B------:R-:W4:Y:S01]  /*48370*/  LDC R0, c[0x0][0x248] ;  /* 0x00009200ff007b82 */ /* 0x000f220000000800 */
[----:B------:R-:W-:-:S07]  /*48380*/  IMAD.WIDE R6, R19, 0x2, R2 ;  /* 0x0000000213067825 */ /* 0x000fce00078e0202 */
[----:B------:R-:W4:Y:S01]  /*48390*/  LDC R21, c[0x0][0x228] ;  /* 0x00008a00ff157b82 */ /* 0x000f220000000800 */
[----:B------:R-:W-:Y:S01]  /*483a0*/  @P2 STG.E.U16 desc[UR60][R4.64], R24 ;  /* 0x0000001804002986 */ /* 0x000fe2000c10153c */
[----:B--2---:R-:W-:-:S03]  /*483b0*/  ISETP.LT.AND P2, PT, R120, R20, !P1 ;  /* 0x000000147800720c */ /* 0x004fc60004f41270 */
[----:B------:R2:W-:Y:S01]  /*483c0*/  @P6 STG.E.U16 desc[UR60][R6.64], R220 ;  /* 0x000000dc06006986 */ /* 0x0005e2000c10153c */
[----:B------:R-:W-:Y:S02]  /*483d0*/  ISETP.LT.AND P6, PT, R127, R22, !P1 ;  /* 0x000000167f00720c */ /* 0x000fe40004fc1270 */
[----:B------:R-:W4:Y:S01]  /*483e0*/  LDC R20, c[0x0][0x228] ;  /* 0x00008a00ff147b82 */ /* 0x000f220000000800 */
[----:B---3--:R-:W-:Y:S01]  /*483f0*/  IMAD.WIDE R16, R19, 0x2, R14 ;  /* 0x0000000213107825 */ /* 0x008fe200078e020e */
[----:B0-----:R-:W-:-:S03]  /*48400*/  ISETP.LT.AND P1, PT, R252, R18, !P1 ;  /* 0x00000012fc00720c */ /* 0x001fc60004f21270 */
[----:B------:R-:W-:-:S03]  /*48410*/  VIADD R23, R13, 0x4a ;  /* 0x0000004a0d177836 */ /* 0x000fc60000000000 */
[----:B------:R-:W0:Y:S01]  /*48420*/  LDC R22, c[0x0][0x228] ;  /* 0x00008a00ff167b82 */ /* 0x000e220000000800 */
[----:B--2---:R-:W-:Y:S01]  /*48430*/  PRMT R7, R220, 0x7632, R7 ;  /* 0x00007632dc077816 */ /* 0x004fe20000000007 */
[----:B------:R-:W-:-:S04]  /*48440*/  IMAD.WIDE R4, R19, 0x2, R248 ;  /* 0x0000000213047825 */ /* 0x000fc800078e02f8 */
[----:B------:R2:W-:Y:S01]  /*48450*/  @P2 STG.E.U16 desc[UR60][R16.64], R7 ;  /* 0x0000000710002986 */ /* 0x0005e2000c10153c */
[----:B-1----:R-:W-:Y:S01]  /*48460*/  ISETP.GE.AND P2, PT, R23, R12, PT ;  /* 0x0000000c1700720c */ /* 0x002fe20003f46270 */
[----:B------:R-:W1:Y:S02]  /*48470*/  LDC R18, c[0x0][0x228] ;  /* 0x00008a00ff127b82 */ /* 0x000e640000000800 */
[----:B------:R3:W-:Y:S01]  /*48480*/  @P6 STG.E.U16 desc[UR60][R4.64], R212 ;  /* 0x000000d404006986 */ /* 0x0007e2000c10153c */
[----:B----4-:R-:W-:-:S05]  /*48490*/  ISETP.LT.AND P6, PT, R11, R21, !P2 ;  /* 0x000000150b00720c */ /* 0x010fca00057c1270 */
[----:B------:R-:W4:Y:S01]  /*484a0*/  LDC R12, c[0x0][0x22c] ;  /* 0x00008b00ff0c7b82 */ /* 0x000f220000000800 */
[----:B--2---:R-:W-:Y:S01]  /*484b0*/  IMAD.WIDE R6, R19, 0x2, R250 ;  /* 0x0000000213067825 */ /* 0x004fe200078e02fa */
[----:B---3--:R-:W-:-:S03]  /*484c0*/  PRMT R5, R212, 0x7632, R5 ;  /* 0x00007632d4057816 */ /* 0x008fc60000000005 */
[----:B------:R-:W-:-:S03]  /*484d0*/  IMAD.IADD R19, R19, 0x1, R0 ;  /* 0x0000000113137824 */ /* 0x000fc600078e0200 */
[----:B------:R-:W2:Y:S01]  /*484e0*/  LDC R21, c[0x0][0x228] ;  /* 0x00008a00ff157b82 */ /* 0x000ea20000000800 */
[----:B------:R3:W-:Y:S01]  /*484f0*/  @P1 STG.E.U16 desc[UR60][R6.64], R5 ;  /* 0x0000000506001986 */ /* 0x0007e2000c10153c */
[----:B------:R-:W-:Y:S01]  /*48500*/  ISETP.LT.AND P1, PT, R120, R20, !P2 ;  /* 0x000000147800720c */ /* 0x000fe20005721270 */
[----:B------:R-:W-:-:S05]  /*48510*/  IMAD.WIDE R16, R19, 0x2, R2 ;  /* 0x0000000213107825 */ /* 0x000fca00078e0202 */
[----:B------:R-:W2:Y:S01]  /*48520*/  LDC R0, c[0x0][0x248] ;  /* 0x00009200ff007b82 */ /* 0x000ea20000000800 */
[----:B------:R4:W-:Y:S01]  /*48530*/  @P6 STG.E.U16 desc[UR60][R16.64], R225 ;  /* 0x000000e110006986 */ /* 0x0009e2000c10153c */
[----:B0-----:R-:W-:-:S06]  /*48540*/  ISETP.LT.AND P6, PT, R127, R22, !P2 ;  /* 0x000000167f00720c */ /* 0x001fcc00057c1270 */
[----:B------:R-:W0:Y:S01]  /*48550*/  LDC R20, c[0x0][0x228] ;  /* 0x00008a00ff147b82 */ /* 0x000e220000000800 */
[----:B---3--:R-:W-:Y:S01]  /*48560*/  PRMT R7, R225, 0x7632, R7 ;  /* 0x00007632e1077816 */ /* 0x008fe20000000007 */
[----:B------:R-:W-:Y:S01]  /*48570*/  IMAD.WIDE R4, R19, 0x2, R14 ;  /* 0x0000000213047825 */ /* 0x000fe200078e020e */
[----:B-1----:R-:W-:-:S03]  /*48580*/  ISETP.LT.AND P2, PT, R252, R18, !P2 ;  /* 0x00000012fc00720c */ /* 0x002fc60005741270 */
[----:B------:R-:W-:Y:S02]  /*48590*/  VIADD R23, R13, 0x4b ;  /* 0x0000004b0d177836 */ /* 0x000fe40000000000 */
[----:B------:R-:W1:Y:S01]  /*485a0*/  LDC R22, c[0x0][0x228] ;  /* 0x00008a00ff167b82 */ /* 0x000e620000000800 */
[----:B------:R3:W-:Y:S02]  /*485b0*/  @P1 STG.E.U16 desc[UR60][R4.64], R7 ;  /* 0x0000000704001986 */ /* 0x0007e4000c10153c */
[----:B----4-:R-:W-:Y:S02]  /*485c0*/  ISETP.GE.AND P1, PT, R23, R12, PT ;  /* 0x0000000c1700720c */ /* 0x010fe40003f26270 */
[----:B------:R-:W-:-:S03]  /*485d0*/  PRMT R17, R217, 0x7632, R17 ;  /* 0x00007632d9117816 */ /* 0x000fc60000000011 */
[----:B------:R-:W4:Y:S01]  /*485e0*/  LDC R18, c[0x0][0x228] ;  /* 0x00008a00ff127b82 */ /* 0x000f220000000800 */
[----:B---3--:R-:W-:-:S07]  /*485f0*/  IMAD.WIDE R6, R19, 0x2, R248 ;  /* 0x0000000213067825 */ /* 0x008fce00078e02f8 */
[----:B------:R-:W3:Y:S01]  /*48600*/  LDC R12, c[0x0][0x22c] ;  /* 0x00008b00ff0c7b82 */ /* 0x000ee20000000800 */
[----:B------:R-:W-:Y:S01]  /*48610*/  @P6 STG.E.U16 desc[UR60][R6.64], R217 ;  /* 0x000000d906006986 */ /* 0x000fe2000c10153c */
[----:B--2---:R-:W-:Y:S01]  /*48620*/  ISETP.LT.AND P6, PT, R11, R21, !P1 ;  /* 0x000000150b00720c */ /* 0x004fe20004fc1270 */
[----:B------:R-:W-:-:S04]  /*48630*/  IMAD.WIDE R4, R19, 0x2, R250 ;  /* 0x0000000213047825 */ /* 0x000fc800078e02fa */
[----:B------:R-:W-:Y:S01]  /*48640*/  IMAD.IADD R19, R19, 0x1, R0 ;  /* 0x0000000113137824 */ /* 0x000fe200078e0200 */
[----:B------:R-:W2:Y:S01]  /*48650*/  LDC R21, c[0x0][0x228] ;  /* 0x00008a00ff157b82 */ /* 0x000ea20000000800 */
[----:B------:R1:W-:Y:S01]  /*48660*/  @P2 STG.E.U16 desc[UR60][R4.64], R17 ;  /* 0x0000001104002986 */ /* 0x0003e2000c10153c */
[----:B0-----:R-:W-:-:S06]  /*48670*/  ISETP.LT.AND P2, PT, R120, R20, !P1 ;  /* 0x000000147800720c */ /* 0x001fcc0004f41270 */
[----:B------:R-:W0:Y:S01]  /*48680*/  LDC R0, c[0x0][0x248] ;  /* 0x00009200ff007b82 */ /* 0x000e220000000800 */
[----:B-1----:R-:W-:Y:S01]  /*48690*/  IMAD.WIDE R16, R19, 0x2, R2 ;  /* 0x0000000213107825 */ /* 0x002fe200078e0202 */
[----:B------:R-:W-:-:S06]  /*486a0*/  PRMT R5, R221, 0x7632, R5 ;  /* 0x00007632dd057816 */ /* 0x000fcc0000000005 */
[----:B------:R-:W1:Y:S01]  /*486b0*/  LDC R20, c[0x0][0x228] ;  /* 0x00008a00ff147b82 */ /* 0x000e620000000800 */
[----:B------:R-:W-:Y:S01]  /*486c0*/  @P6 STG.E.U16 desc[UR60][R16.64], R221 ;  /* 0x000000dd10006986 */ /* 0x000fe2000c10153c */
[----:B------:R-:W-:Y:S01]  /*486d0*/  ISETP.LT.AND P6, PT, R127, R22, !P1 ;  /* 0x000000167f00720c */ /* 0x000fe20004fc1270 */
[----:B------:R-:W-:-:S05]  /*486e0*/  IMAD.WIDE R6, R19, 0x2, R14 ;  /* 0x0000000213067825 */ /* 0x000fca00078e020e */
[----:B------:R-:W1:Y:S01]  /*486f0*/  LDC R22, c[0x0][0x228] ;  /* 0x00008a00ff167b82 */ /* 0x000e620000000800 */
[----:B------:R-:W-:Y:S01]  /*48700*/  VIADD R23, R13, 0x4c ;  /* 0x0000004c0d177836 */ /* 0x000fe20000000000 */
[----:B------:R3:W-:Y:S01]  /*48710*/  @P2 STG.E.U16 desc[UR60][R6.64], R5 ;  /* 0x0000000506002986 */ /* 0x0007e2000c10153c */
[----:B----4-:R-:W-:-:S03]  /*48720*/  ISETP.LT.AND P2, PT, R252, R18, !P1 ;  /* 0x00000012fc00720c */ /* 0x010fc60004f41270 */
[----:B---3--:R-:W-:Y:S02]  /*48730*/  ISETP.GE.AND P1, PT, R23, R12, PT ;  /* 0x0000000c1700720c */ /* 0x008fe40003f26270 */
[----:B------:R-:W3:Y:S01]  /*48740*/  LDC R18, c[0x0][0x228] ;  /* 0x00008a00ff127b82 */ /* 0x000ee20000000800 */
[----:B------:R-:W-:-:S07]  /*48750*/  IMAD.WIDE R4, R19, 0x2, R248 ;  /* 0x0000000213047825 */ /* 0x000fce00078e02f8 */
[----:B------:R-:W4:Y:S01]  /*48760*/  LDC R12, c[0x0][0x22c] ;  /* 0x00008b00ff0c7b82 */ /* 0x000f220000000800 */
[----:B------:R1:W-:Y:S01]  /*48770*/  @P6 STG.E.U16 desc[UR60][R4.64], R213 ;  /* 0x000000d504006986 */ /* 0x0003e2000c10153c */
[----:B--2---:R-:W-:Y:S01]  /*48780*/  ISETP.LT.AND P6, PT, R11, R21, !P1 ;  /* 0x000000150b00720c */ /* 0x004fe20004fc1270 */
[----:B0-----:R-:W-:Y:S01]  /*48790*/  IMAD.IADD R21, R19, 0x1, R0 ;  /* 0x0000000113157824 */ /* 0x001fe200078e0200 */
[----:B------:R-:W-:Y:S01]  /*487a0*/  PRMT R24, R213, 0x7632, R24 ;  /* 0x00007632d5187816 */ /* 0x000fe20000000018 */
[----:B------:R-:W-:-:S03]  /*487b0*/  IMAD.WIDE R16, R19, 0x2, R250 ;  /* 0x0000000213107825 */ /* 0x000fc600078e02fa */
[----:B------:R-:W0:Y:S01]  /*487c0*/  LDC R0, c[0x0][0x248] ;  /* 0x00009200ff007b82 */ /* 0x000e220000000800 */
[----:B------:R-:W-:-:S07]  /*487d0*/  IMAD.WIDE R6, R21, 0x2, R2 ;  /* 0x0000000215067825 */ /* 0x000fce00078e0202 */
[----:B------:R-:W2:Y:S01]  /*487e0*/  LDC R19, c[0x0][0x228] ;  /* 0x00008a00ff137b82 */ /* 0x000ea20000000800 */
[----:B------:R-:W-:Y:S01]  /*487f0*/  @P2 STG.E.U16 desc[UR60][R16.64], R24 ;  /* 0x0000001810002986 */ /* 0x000fe2000c10153c */
[----:B-1----:R-:W-:-:S03]  /*48800*/  ISETP.LT.AND P2, PT, R120, R20, !P1 ;  /* 0x000000147800720c */ /* 0x002fc60004f41270 */
[----:B------:R1:W-:Y:S01]  /*48810*/  @P6 STG.E.U16 desc[UR60][R6.64], R226 ;  /* 0x000000e206006986 */ /* 0x0003e2000c10153c */
[----:B------:R-:W-:Y:S02]  /*48820*/  ISETP.LT.AND P6, PT, R127, R22, !P1 ;  /* 0x000000167f00720c */ /* 0x000fe40004fc1270 */
[----:B------:R-:W0:Y:S01]  /*48830*/  LDC R20, c[0x0][0x228] ;  /* 0x00008a00ff147b82 */ /* 0x000e220000000800 */
[----:B------:R-:W-:Y:S01]  /*48840*/  IMAD.WIDE R4, R21, 0x2, R14 ;  /* 0x0000000215047825 */ /* 0x000fe200078e020e */
[----:B---3--:R-:W-:-:S03]  /*48850*/  ISETP.LT.AND P1, PT, R252, R18, !P1 ;  /* 0x00000012fc00720c */ /* 0x008fc60004f21270 */
[----:B------:R-:W-:-:S03]  /*48860*/  VIADD R23, R13, 0x4d ;  /* 0x0000004d0d177836 */ /* 0x000fc60000000000 */
[----:B------:R-:W3:Y:S01]  /*48870*/  LDC R22, c[0x0][0x228] ;  /* 0x00008a00ff167b82 */ /* 0x000ee20000000800 */
[----:B-1----:R-:W-:Y:S01]  /*48880*/  PRMT R7, R226, 0x7632, R7 ;  /* 0x00007632e2077816 */ /* 0x002fe20000000007 */
[----:B------:R-:W-:-:S04]  /*48890*/  IMAD.WIDE R16, R21, 0x2, R248 ;  /* 0x0000000215107825 */ /* 0x000fc800078e02f8 */
[----:B------:R1:W-:Y:S01]  /*488a0*/  @P2 STG.E.U16 desc[UR60][R4.64], R7 ;  /* 0x0000000704002986 */ /* 0x0003e2000c10153c */
[----:B----4-:R-:W-:Y:S01]  /*488b0*/  ISETP.GE.AND P2, PT, R23, R12, PT ;  /* 0x0000000c1700720c */ /* 0x010fe20003f46270 */
[----:B------:R-:W4:Y:S02]  /*488c0*/  LDC R18, c[0x0][0x228] ;  /* 0x00008a00ff127b82 */ /* 0x000f240000000800 */
[----:B------:R-:W-:Y:S01]  /*488d0*/  @P6 STG.E.U16 desc[UR60][R16.64], R218 ;  /* 0x000000da10006986 */ /* 0x000fe2000c10153c */
[----:B--2---:R-:W-:-:S05]  /*488e0*/  ISETP.LT.AND P6, PT, R11, R19, !P2 ;  /* 0x000000130b00720c */ /* 0x004fca00057c1270 */
[----:B------:R-:W2:Y:S01]  /*488f0*/  LDC R12, c[0x0][0x22c] ;  /* 0x00008b00ff0c7b82 */ /* 0x000ea20000000800 */
[----:B-1----:R-:W-:Y:S01]  /*48900*/  PRMT R5, R218, 0x7632, R5 ;  /* 0x00007632da057816 */ /* 0x002fe20000000005 */
[----:B------:R-:W-:-:S04]  /*48910*/  IMAD.WIDE R6, R21, 0x2, R250 ;  /* 0x0000000215067825 */ /* 0x000fc800078e02fa */
[----:B0-----:R-:W-:Y:S02]  /*48920*/  IMAD.IADD R21, R21, 0x1, R0 ;  /* 0x0000000115157824 */ /* 0x001fe400078e0200 */
[----:B------:R-:W0:Y:S01]  /*48930*/  LDC R19, c[0x0][0x228] ;  /* 0x00008a00ff137b82 */ /* 0x000e220000000800 */
[----:B------:R1:W-:Y:S01]  /*48940*/  @P1 STG.E.U16 desc[UR60][R6.64], R5 ;  /* 0x0000000506001986 */ /* 0x0003e2000c10153c */
[----:B------:R-:W-:-:S06]  /*48950*/  ISETP.LT.AND P1, PT, R120, R20, !P2 ;  /* 0x000000147800720c */ /* 0x000fcc0005721270 */
[----:B------:R-:W0:Y:S01]  /*48960*/  LDC R0, c[0x0][0x248] ;  /* 0x00009200ff007b82 */ /* 0x000e220000000800 */
[----:B-1----:R-:W-:-:S07]  /*48970*/  IMAD.WIDE R4, R21, 0x2, R2 ;  /* 0x0000000215047825 */ /* 0x002fce00078e0202 */
[----:B------:R-:W1:Y:S01]  /*48980*/  LDC R20, c[0x0][0x228] ;  /* 0x00008a00ff147b82 */ /* 0x000e620000000800 */
[----:B------:R-:W-:Y:S01]  /*48990*/  @P6 STG.E.U16 desc[UR60][R4.64], R222 ;  /* 0x000000de04006986 */ /* 0x000fe2000c10153c */
[----:B---3--:R-:W-:Y:S01]  /*489a0*/  ISETP.LT.AND P6, PT, R127, R22, !P2 ;  /* 0x000000167f00720c */ /* 0x008fe200057c1270 */
[----:B------:R-:W-:Y:S01]  /*489b0*/  IMAD.WIDE R16, R21, 0x2, R14 ;  /* 0x0000000215107825 */ /* 0x000fe200078e020e */
[----:B------:R-:W-:-:S04]  /*489c0*/  PRMT R7, R222, 0x7632, R7 ;  /* 0x00007632de077816 */ /* 0x000fc80000000007 */
[----:B------:R-:W3:Y:S01]  /*489d0*/  LDC R22, c[0x0][0x228] ;  /* 0x00008a00ff167b82 */ /* 0x000ee20000000800 */
        /* <DEDUP_REMOVED lines=14> */
[----:B-1----:R-:W-:-:S05]  /*48ac0*/  ISETP.LT.AND P2, PT, R120, R20, !P1 ;  /* 0x000000147800720c */ /* 0x002fca0004f41270 */
[----:B------:R-:W1:Y:S01]  /*48ad0*/  LDC R0, c[0x0][0x248] ;  /* 0x00009200ff007b82 */ /* 0x000e620000000800 */
[----:B---3--:R-:W-:-:S07]  /*48ae0*/  IMAD.WIDE R16, R21, 0x2, R2 ;  /* 0x0000000215107825 */ /* 0x008fce00078e0202 */
[----:B------:R-:W3:Y:S01]  /*48af0*/  LDC R20, c[0x0][0x228] ;  /* 0x00008a00ff147b82 */ /* 0x000ee20000000800 */
[----:B------:R-:W-:Y:S01]  /*48b00*/  PRMT R5, R227, 0x7632, R5 ;  /* 0x00007632e3057816 */ /* 0x000fe20000000005 */
[----:B------:R-:W-:Y:S01]  /*48b10*/  @P6 STG.E.U16 desc[UR60][R16.64], R227 ;  /* 0x000000e310006986 */ /* 0x000fe2000c10153c */
[----:B------:R-:W-:Y:S01]  /*48b20*/  ISETP.LT.AND P6, PT, R127, R22, !P1 ;  /* 0x000000167f00720c */ /* 0x000fe20004fc1270 */
[----:B------:R-:W-:-:S04]  /*48b30*/  IMAD.WIDE R6, R21, 0x2, R14 ;  /* 0x0000000215067825 */ /* 0x000fc800078e020e */
[----:B------:R-:W3:Y:S01]  /*48b40*/  LDC R22, c[0x0][0x228] ;  /* 0x00008a00ff167b82 */ /* 0x000ee20000000800 */
[----:B------:R-:W-:Y:S01]  /*48b50*/  VIADD R23, R13, 0x4f ;  /* 0x0000004f0d177836 */ /* 0x000fe20000000000 */
[----:B------:R0:W-:Y:S01]  /*48b60*/  @P2 STG.E.U16 desc[UR60][R6.64], R5 ;  /* 0x0000000506002986 */ /* 0x0001e2000c10153c */
[----:B--2---:R-:W-:-:S03]  /*48b70*/  ISETP.LT.AND P2, PT, R252, R18, !P1 ;  /* 0x00000012fc00720c */ /* 0x004fc60004f41270 */
[----:B----4-:R-:W-:Y:S02]  /*48b80*/  ISETP.GE.AND P1, PT, R23, R12, PT ;  /* 0x0000000c1700720c */ /* 0x010fe40003f26270 */
[----:B------:R-:W2:Y:S01]  /*48b90*/  LDC R18, c[0x0][0x228] ;  /* 0x00008a00ff127b82 */ /* 0x000ea20000000800 */
[----:B0-----:R-:W-:-:S07]  /*48ba0*/  IMAD.WIDE R4, R21, 0x2, R248 ;  /* 0x0000000215047825 */ /* 0x001fce00078e02f8 */
[----:B------:R-:W0:Y:S01]  /*48bb0*/  LDC R12, c[0x0][0x22c] ;  /* 0x00008b00ff0c7b82 */ /* 0x000e220000000800 */
[----:B------:R-:W-:Y:S01]  /*48bc0*/  PRMT R7, R219, 0x7632, R7 ;  /* 0x00007632db077816 */ /* 0x000fe20000000007 */
[----:B------:R-:W-:Y:S01]  /*48bd0*/  @P6 STG.E.U16 desc[UR60][R4.64], R219 ;  /* 0x000000db04006986 */ /* 0x000fe2000c10153c */
[----:B------:R-:W-:Y:S01]  /*48be0*/  ISETP.LT.AND P6, PT, R11, R19, !P1 ;  /* 0x000000130b00720c */ /* 0x000fe20004fc1270 */
[----:B------:R-:W-:-:S04]  /*48bf0*/  IMAD.WIDE R16, R21, 0x2, R250 ;  /* 0x0000000215107825 */ /* 0x000fc800078e02fa */
[----:B------:R-:W4:Y:S01]  /*48c00*/  LDC R19, c[0x0][0x228] ;  /* 0x00008a00ff137b82 */ /* 0x000f220000000800 */
[----:B-1----:R-:W-:Y:S01]  /*48c10*/  IMAD.IADD R21, R21, 0x1, R0 ;  /* 0x0000000115157824 */ /* 0x002fe200078e0200 */
        /* <DEDUP_REMOVED lines=13> */
[----:B0-----:R-:W-:Y:S02]  /*48cf0*/  ISETP.GE.AND P1, PT, R23, R12, PT ;  /* 0x0000000c1700720c */ /* 0x001fe40003f26270 */
[----:B------:R-:W0:Y:S01]  /*48d00*/  LDC R18, c[0x0][0x228] ;  /* 0x00008a00ff127b82 */ /* 0x000e220000000800 */
[----:B----4-:R-:W-:-:S07]  /*48d10*/  IMAD.WIDE R16, R21, 0x2, R248 ;  /* 0x0000000215107825 */ /* 0x010fce00078e02f8 */
[----:B------:R-:W2:Y:S01]  /*48d20*/  LDC R12, c[0x0][0x22c] ;  /* 0x00008b00ff0c7b82 */ /* 0x000ea20000000800 */
[----:B------:R-:W-:Y:S01]  /*48d30*/  PRMT R5, R215, 0x7632, R5 ;  /* 0x00007632d7057816 */ /* 0x000fe20000000005 */
[----:B------:R-:W-:Y:S01]  /*48d40*/  @P6 STG.E.U16 desc[UR60][R16.64], R215 ;  /* 0x000000d710006986 */ /* 0x000fe2000c10153c */
[----:B------:R-:W-:Y:S01]  /*48d50*/  ISETP.LT.AND P6, PT, R11, R19, !P1 ;  /* 0x000000130b00720c */ /* 0x000fe20004fc1270 */
[----:B------:R-:W-:-:S04]  /*48d60*/  IMAD.WIDE R6, R21, 0x2, R250 ;  /* 0x0000000215067825 */ /* 0x000fc800078e02fa */
[----:B------:R-:W4:Y:S01]  /*48d70*/  LDC R19, c[0x0][0x228] ;  /* 0x00008a00ff137b82 */ /* 0x000f220000000800 */
[----:B---3--:R-:W-:Y:S01]  /*48d80*/  IMAD.IADD R21, R21, 0x1, R0 ;  /* 0x0000000115157824 */ /* 0x008fe200078e0200 */
        /* <DEDUP_REMOVED lines=12> */
[----:B0-----:R-:W-:-:S03]  /*48e50*/  ISETP.LT.AND P2, PT, R252, R18, !P1 ;  /* 0x00000012fc00720c */ /* 0x001fc60004f41270 */
[----:B--2---:R-:W-:Y:S02]  /*48e60*/  ISETP.GE.AND P1, PT, R23, R12, PT ;  /* 0x0000000c1700720c */ /* 0x004fe40003f26270 */
[----:B------:R-:W0:Y:S01]  /*48e70*/  LDC R18, c[0x0][0x228] ;  /* 0x00008a00ff127b82 */ /* 0x000e220000000800 */
[----:B----4-:R-:W-:-:S07]  /*48e80*/  IMAD.WIDE R6, R21, 0x2, R248 ;  /* 0x0000000215067825 */ /* 0x010fce00078e02f8 */
[----:B------:R-:W2:Y:S01]  /*48e90*/  LDC R12, c[0x0][0x22c] ;  /* 0x00008b00ff0c7b82 */ /* 0x000ea20000000800 */
[----:B------:R4:W-:Y:S01]  /*48ea0*/  @P6 STG.E.U16 desc[UR60][R6.64], R200 ;  /* 0x000000c806006986 */ /* 0x0009e2000c10153c */
[----:B------:R-:W-:Y:S01]  /*48eb0*/  ISETP.LT.AND P6, PT, R11, R19, !P1 ;  /* 0x000000130b00720c */ /* 0x000fe20004fc1270 */
[C---:B-1----:R-:W-:Y:S01]  /*48ec0*/  IMAD.IADD R19, R21.reuse, 0x1, R0 ;  /* 0x0000000115137824 */ /* 0x042fe200078e0200 */
[----:B------:R-:W-:Y:S01]  /*48ed0*/  PRMT R24, R200, 0x7632, R24 ;  /* 0x00007632c8187816 */ /* 0x000fe20000000018 */
[----:B------:R-:W-:-:S03]  /*48ee0*/  IMAD.WIDE R4, R21, 0x2, R250 ;  /* 0x0000000215047825 */ /* 0x000fc600078e02fa */
[----:B------:R-:W1:Y:S01]  /*48ef0*/  LDC R0, c[0x0][0x248] ;  /* 0x00009200ff007b82 */ /* 0x000e620000000800 */
[----:B------:R-:W-:-:S07]  /*48f00*/  IMAD.WIDE R16, R19, 0x2, R2 ;  /* 0x0000000213107825 */ /* 0x000fce00078e0202 */
[----:B------:R-:W1:Y:S01]  /*48f10*/  LDC R21, c[0x0][0x228] ;  /* 0x00008a00ff157b82 */ /* 0x000e620000000800 */
[----:B------:R-:W-:Y:S01]  /*48f20*/  @P2 STG.E.U16 desc[UR60][R4.64], R24 ;  /* 0x0000001804002986 */ /* 0x000fe2000c10153c */
[----:B---3--:R-:W-:-:S03]  /*48f30*/  ISETP.LT.AND P2, PT, R120, R20, !P1 ;  /* 0x000000147800720c */ /* 0x008fc60004f41270 */
[----:B------:R3:W-:Y:S01]  /*48f40*/  @P6 STG.E.U16 desc[UR60][R16.64], R204 ;  /* 0x000000cc10006986 */ /* 0x0007e2000c10153c */
[----:B------:R-:W-:Y:S02]  /*48f50*/  ISETP.LT.AND P6, PT, R127, R22, !P1 ;  /* 0x000000167f00720c */ /* 0x000fe40004fc1270 */
[----:B------:R-:W1:Y:S01]  /*48f60*/  LDC R20, c[0x0][0x228] ;  /* 0x00008a00ff147b82 */ /* 0x000e620000000800 */
[----:B----4-:R-:W-:-:S04]  /*48f70*/  IMAD.WIDE R6, R19, 0x2, R14 ;  /* 0x0000000213067825 */ /* 0x010fc800078e020e */
[----:B------:R-:W-:-:S03]  /*48f80*/  VIADD R23, R13, 0x52 ;  /* 0x000000520d177836 */ /* 0x000fc60000000000 */
[----:B------:R-:W4:Y:S01]  /*48f90*/  LDC R22, c[0x0][0x228] ;  /* 0x00008a00ff167b82 */ /* 0x000f220000000800 */
[----:B---3--:R-:W-:Y:S01]  /*48fa0*/  PRMT R17, R204, 0x7632, R17 ;  /* 0x00007632cc117816 */ /* 0x008fe20000000011 */
[----:B------:R-:W-:Y:S01]  /*48fb0*/  IMAD.WIDE R4, R19, 0x2, R248 ;  /* 0x0000000213047825 */ /* 0x000fe200078e02f8 */
[----:B0-----:R-:W-:-:S03]  /*48fc0*/  ISETP.LT.AND P1, PT, R252, R18, !P1 ;  /* 0x00000012fc00720c */ /* 0x001fc60004f21270 */
[----:B------:R0:W-:Y:S01]  /*48fd0*/  @P2 STG.E.U16 desc[UR60][R6.64], R17 ;  /* 0x0000001106002986 */ /* 0x0001e2000c10153c */
[----:B--2---:R-:W-:Y:S01]  /*48fe0*/  ISETP.GE.AND P2, PT, R23, R12, PT ;  /* 0x0000000c1700720c */ /* 0x004fe20003f46270 */
[----:B------:R-:W2:Y:S02]  /*48ff0*/  LDC R18, c[0x0][0x228] ;  /* 0x00008a00ff127b82 */ /* 0x000ea40000000800 */
[----:B------:R3:W-:Y:S01]  /*49000*/  @P6 STG.E.U16 desc[UR60][R4.64], R196 ;  /* 0x000000c404006986 */ /* 0x0007e2000c10153c */
[----:B-1----:R-:W-:-:S05]  /*49010*/  ISETP.LT.AND P6, PT, R11, R21, !P2 ;  /* 0x000000150b00720c */ /* 0x002fca00057c1270 */
[----:B------:R-:W1:Y:S01]  /*49020*/  LDC R12, c[0x0][0x22c] ;  /* 0x00008b00ff0c7b82 */ /* 0x000e620000000800 */
[----:B0-----:R-:W-:Y:S01]  /*49030*/  IMAD.WIDE R16, R19, 0x2, R250 ;  /* 0x0000000213107825 */ /* 0x001fe200078e02fa */
[----:B---3--:R-:W-:-:S03]  /*49040*/  PRMT R5, R196, 0x7632, R5 ;  /* 0x00007632c4057816 */ /* 0x008fc60000000005 */
[----:B------:R-:W-:-:S03]  /*49050*/  IMAD.IADD R19, R19, 0x1, R0 ;  /* 0x0000000113137824 */ /* 0x000fc600078e0200 */
[----:B------:R-:W0:Y:S01]  /*49060*/  LDC R21, c[0x0][0x228] ;  /* 0x00008a00ff157b82 */ /* 0x000e220000000800 */
[----:B------:R-:W-:Y:S01]  /*49070*/  IMAD.WIDE R6, R19, 0x2, R2 ;  /* 0x0000000213067825 */ /* 0x000fe200078e0202 */
[----:B------:R3:W-:Y:S01]  /*49080*/  @P1 STG.E.U16 desc[UR60][R16.64], R5 ;  /* 0x0000000510001986 */ /* 0x0007e2000c10153c */
[----:B------:R-:W-:-:S05]  /*49090*/  ISETP.LT.AND P1, PT, R120, R20, !P2 ;  /* 0x000000147800720c */ /* 0x000fca0005721270 */
[----:B------:R-:W0:Y:S01]  /*490a0*/  LDC R0, c[0x0][0x248] ;  /* 0x00009200ff007b82 */ /* 0x000e220000000800 */
[----:B------:R2:W-:Y:S01]  /*490b0*/  @P6 STG.E.U16 desc[UR60][R6.64], R209 ;  /* 0x000000d106006986 */ /* 0x0005e2000c10153c */
[----:B----4-:R-:W-:-:S06]  /*490c0*/  ISETP.LT.AND P6, PT, R127, R22, !P2 ;  /* 0x000000167f00720c */ /* 0x010fcc00057c1270 */
[----:B------:R-:W4:Y:S01]  /*490d0*/  LDC R20, c[0x0][0x228] ;  /* 0x00008a00ff147b82 */ /* 0x000f220000000800 */
[----:B---3--:R-:W-:Y:S01]  /*490e0*/  IMAD.WIDE R4, R19, 0x2, R14 ;  /* 0x0000000213047825 */ /* 0x008fe200078e020e */
[----:B--2---:R-:W-:-:S03]  /*490f0*/  PRMT R7, R209, 0x7632, R7 ;  /* 0x00007632d1077816 */ /* 0x004fc60000000007 */
[----:B------:R-:W-:-:S03]  /*49100*/  VIADD R23, R13, 0x53 ;  /* 0x000000530d177836 */ /* 0x000fc60000000000 */
[----:B------:R-:W2:Y:S01]  /*49110*/  LDC R22, c[0x0][0x228] ;  /* 0x00008a00ff167b82 */ /* 0x000ea20000000800 */
[----:B------:R-:W-:Y:S01]  /*49120*/  IMAD.WIDE R16, R19, 0x2, R248 ;  /* 0x0000000213107825 */ /* 0x000fe200078e02f8 */
[----:B------:R-:W-:Y:S01]  /*49130*/  ISETP.LT.AND P2, PT, R252, R18, !P2 ;  /* 0x00000012fc00720c */ /* 0x000fe20005741270 */
[----:B------:R3:W-:Y:S01]  /*49140*/  @P1 STG.E.U16 desc[UR60][R4.64], R7 ;  /* 0x0000000704001986 */ /* 0x0007e2000c10153c */
[----:B-1----:R-:W-:-:S03]  /*49150*/  ISETP.GE.AND P1, PT, R23, R12, PT ;  /* 0x0000000c1700720c */ /* 0x002fc60003f26270 */
[----:B------:R1:W-:Y:S01]  /*49160*/  @P6 STG.E.U16 desc[UR60][R16.64], R201 ;  /* 0x000000c910006986 */ /* 0x0003e2000c10153c */
[----:B------:R-:W2:Y:S01]  /*49170*/  LDC R18, c[0x0][0x228] ;  /* 0x00008a00ff127b82 */ /* 0x000ea20000000800 */
[----:B0-----:R-:W-:-:S07]  /*49180*/  ISETP.LT.AND P6, PT, R11, R21, !P1 ;  /* 0x000000150b00720c */ /* 0x001fce0004fc1270 */
[----:B------:R-:W0:Y:S01]  /*49190*/  LDC R12, c[0x0][0x22c] ;  /* 0x00008b00ff0c7b82 */ /* 0x000e220000000800 */
[----:B---3--:R-:W-:Y:S01]  /*491a0*/  IMAD.WIDE R4, R19, 0x2, R250 ;  /* 0x0000000213047825 */ /* 0x008fe200078e02fa */
[----:B-1----:R-:W-:-:S03]  /*491b0*/  PRMT R17, R201, 0x7632, R17 ;  /* 0x00007632c9117816 */ /* 0x002fc60000000011 */
[----:B------:R-:W-:-:S03]  /*491c0*/  IMAD.IADD R19, R19, 0x1, R0 ;  /* 0x0000000113137824 */ /* 0x000fc600078e0200 */
[----:B------:R-:W1:Y:S01]  /*491d0*/  LDC R21, c[0x0][0x228] ;  /* 0x00008a00ff157b82 */ /* 0x000e620000000800 */
[----:B------:R3:W-:Y:S01]  /*491e0*/  @P2 STG.E.U16 desc[UR60][R4.64], R17 ;  /* 0x0000001104002986 */ /* 0x0007e2000c10153c */
[----:B------:R-:W-:Y:S01]  /*491f0*/  IMAD.WIDE R6, R19, 0x2, R2 ;  /* 0x0000000213067825 */ /* 0x000fe200078e0202 */
[----:B----4-:R-:W-:-:S05]  /*49200*/  ISETP.LT.AND P2, PT, R120, R20, !P1 ;  /* 0x000000147800720c */ /* 0x010fca0004f41270 */
[----:B------:R-:W4:Y:S01]  /*49210*/  LDC R0, c[0x0][0x248] ;  /* 0x00009200ff007b82 */ /* 0x000f220000000800 */
[----:B------:R-:W-:Y:S01]  /*49220*/  @P6 STG.E.U16 desc[UR60][R6.64], R205 ;  /* 0x000000cd06006986 */ /* 0x000fe2000c10153c */
[----:B--2---:R-:W-:Y:S02]  /*49230*/  ISETP.LT.AND P6, PT, R127, R22, !P1 ;  /* 0x000000167f00720c */ /* 0x004fe40004fc1270 */
[----:B---3--:R-:W-:Y:S01]  /*49240*/  PRMT R5, R205, 0x7632, R5 ;  /* 0x00007632cd057816 */ /* 0x008fe20000000005 */
[----:B------:R-:W-:-:S03]  /*49250*/  IMAD.WIDE R16, R19, 0x2, R14 ;  /* 0x0000000213107825 */ /* 0x000fc600078e020e */
[----:B------:R-:W2:Y:S01]  /*49260*/  LDC R20, c[0x0][0x228] ;  /* 0x00008a00ff147b82 */ /* 0x000ea20000000800 */
[----:B------:R-:W-:Y:S01]  /*49270*/  VIADD R23, R13, 0x54 ;  /* 0x000000540d177836 */ /* 0x000fe20000000000 */
[----:B------:R3:W-:Y:S06]  /*49280*/  @P2 STG.E.U16 desc[UR60][R16.64], R5 ;  /* 0x0000000510002986 */ /* 0x0007ec000c10153c */
[----:B------:R-:W2:Y:S01]  /*49290*/  LDC R22, c[0x0][0x228] ;  /* 0x00008a00ff167b82 */ /* 0x000ea20000000800 */
[----:B------:R-:W-:Y:S02]  /*492a0*/  ISETP.LT.AND P2, PT, R252, R18, !P1 ;  /* 0x00000012fc00720c */ /* 0x000fe40004f41270 */
[----:B0-----:R-:W-:Y:S01]  /*492b0*/  ISETP.GE.AND P1, PT, R23, R12, PT ;  /* 0x0000000c1700720c */ /* 0x001fe20003f26270 */
[----:B---3--:R-:W-:-:S04]  /*492c0*/  IMAD.WIDE R4, R19, 0x2, R248 ;  /* 0x0000000213047825 */ /* 0x008fc800078e02f8 */
[----:B------:R-:W0:Y:S01]  /*492d0*/  LDC R18, c[0x0][0x228] ;  /* 0x00008a00ff127b82 */ /* 0x000e220000000800 */
[----:B------:R3:W-:Y:S01]  /*492e0*/  @P6 STG.E.U16 desc[UR60][R4.64], R197 ;  /* 0x000000c504006986 */ /* 0x0007e2000c10153c */
[----:B-1----:R-:W-:-:S06]  /*492f0*/  ISETP.LT.AND P6, PT, R11, R21, !P1 ;  /* 0x000000150b00720c */ /* 0x002fcc0004fc1270 */
[----:B------:R-:W1:Y:S01]  /*49300*/  LDC R12, c[0x0][0x22c] ;  /* 0x00008b00ff0c7b82 */ /* 0x000e620000000800 */
[----:B----4-:R-:W-:Y:S01]  /*49310*/  IMAD.IADD R21, R19, 0x1, R0 ;  /* 0x0000000113157824 */ /* 0x010fe200078e0200 */
[----:B------:R-:W-:Y:S01]  /*49320*/  PRMT R24, R197, 0x7632, R24 ;  /* 0x00007632c5187816 */ /* 0x000fe20000000018 */
[----:B------:R-:W-:-:S05]  /*49330*/  IMAD.WIDE R6, R19, 0x2, R250 ;  /* 0x0000000213067825 */ /* 0x000fca00078e02fa */
[----:B------:R-:W4:Y:S01]  /*49340*/  LDC R19, c[0x0][0x228] ;  /* 0x00008a00ff137b82 */ /* 0x000f220000000800 */
[----:B------:R-:W-:Y:S01]  /*49350*/  IMAD.WIDE R16, R21, 0x2, R2 ;  /* 0x0000000215107825 */ /* 0x000fe200078e0202 */
[----:B------:R-:W-:Y:S01]  /*49360*/  @P2 STG.E.U16 desc[UR60][R6.64], R24 ;  /* 0x0000001806002986 */ /* 0x000fe2000c10153c */
[----:B--2---:R-:W-:-:S05]  /*49370*/  ISETP.LT.AND P2, PT, R120, R20, !P1 ;  /* 0x000000147800720c */ /* 0x004fca0004f41270 */
[----:B------:R-:W2:Y:S01]  /*49380*/  LDC R0, c[0x0][0x248] ;  /* 0x00009200ff007b82 */ /* 0x000ea20000000800 */
[----:B------:R3:W-:Y:S01]  /*49390*/  @P6 STG.E.U16 desc[UR60][R16.64], R210 ;  /* 0x000000d210006986 */ /* 0x0007e2000c10153c */
[----:B------:R-:W-:-:S06]  /*493a0*/  ISETP.LT.AND P6, PT, R127, R22, !P1 ;  /* 0x000000167f00720c */ /* 0x000fcc0004fc1270 */
[----:B------:R-:W2:Y:S01]  /*493b0*/  LDC R20, c[0x0][0x228] ;  /* 0x00008a00ff147b82 */ /* 0x000ea20000000800 */
[----:B---3--:R-:W-:Y:S01]  /*493c0*/  IMAD.WIDE R4, R21, 0x2, R14 ;  /* 0x0000000215047825 */ /* 0x008fe200078e020e */
[----:B------:R-:W-:-:S03]  /*493d0*/  PRMT R17, R210, 0x7632, R17 ;  /* 0x00007632d2117816 */ /* 0x000fc60000000011 */
[----:B------:R-:W-:-:S03]  /*493e0*/  VIADD R23, R13, 0x55 ;  /* 0x000000550d177836 */ /* 0x000fc60000000000 */
[----:B------:R-:W3:Y:S01]  /*493f0*/  LDC R22, c[0x0][0x228] ;  /* 0x00008a00ff167b82 */ /* 0x000ee20000000800 */
[----:B0-----:R-:W-:Y:S01]  /*49400*/  ISETP.LT.AND P1, PT, R252, R18, !P1 ;  /* 0x00000012fc00720c */ /* 0x001fe20004f21270 */
[----:B------:R-:W-:Y:S01]  /*49410*/  IMAD.WIDE R6, R21, 0x2, R248 ;  /* 0x0000000215067825 */ /* 0x000fe200078e02f8 */
[----:B------:R0:W-:Y:S01]  /*49420*/  @P2 STG.E.U16 desc[UR60][R4.64], R17 ;  /* 0x0000001104002986 */ /* 0x0001e2000c10153c */
[----:B-1----:R-:W-:-:S03]  /*49430*/  ISETP.GE.AND P2, PT, R23, R12, PT ;  /* 0x0000000c1700720c */ /* 0x002fc60003f46270 */
[----:B------:R-:W-:Y:S01]  /*49440*/  @P6 STG.E.U16 desc[UR60][R6.64], R202 ;  /* 0x000000ca06006986 */ /* 0x000fe2000c10153c */
[----:B------:R-:W1:Y:S01]  /*49450*/  LDC R18, c[0x0][0x228] ;  /* 0x00008a00ff127b82 */ /* 0x000e620000000800 */
[----:B----4-:R-:W-:-:S07]  /*49460*/  ISETP.LT.AND P6, PT, R11, R19, !P2 ;  /* 0x000000130b00720c */ /* 0x010fce00057c1270 */
[----:B------:R-:W4:Y:S01]  /*49470*/  LDC R12, c[0x0][0x22c] ;  /* 0x00008b00ff0c7b82 */ /* 0x000f220000000800 */
[----:B0-----:R-:W-:Y:S01]  /*49480*/  PRMT R5, R202, 0x7632, R5 ;  /* 0x00007632ca057816 */ /* 0x001fe20000000005 */
[----:B------:R-:W-:-:S04]  /*49490*/  IMAD.WIDE R16, R21, 0x2, R250 ;  /* 0x0000000215107825 */ /* 0x000fc800078e02fa */
[----:B--2---:R-:W-:Y:S02]  /*494a0*/  IMAD.IADD R21, R21, 0x1, R0 ;  /* 0x0000000115157824 */ /* 0x004fe400078e0200 */
[----:B------:R-:W0:Y:S01]  /*494b0*/  LDC R19, c[0x0][0x228] ;  /* 0x00008a00ff137b82 */ /* 0x000e220000000800 */
[----:B------:R2:W-:Y:S01]  /*494c0*/  @P1 STG.E.U16 desc[UR60][R16.64], R5 ;  /* 0x0000000510001986 */ /* 0x0005e2000c10153c */
[----:B------:R-:W-:-:S06]  /*494d0*/  ISETP.LT.AND P1, PT, R120, R20, !P2 ;  /* 0x000000147800720c */ /* 0x000fcc0005721270 */
[----:B------:R-:W0:Y:S01]  /*494e0*/  LDC R0, c[0x0][0x248] ;  /* 0x00009200ff007b82 */ /* 0x000e220000000800 */
[----:B--2---:R-:W-:-:S07]  /*494f0*/  IMAD.WIDE R4, R21, 0x2, R2 ;  /* 0x0000000215047825 */ /* 0x004fce00078e0202 */
[----:B------:R-:W2:Y:S01]  /*49500*/  LDC R20, c[0x0][0x228] ;  /* 0x00008a00ff147b82 */ /* 0x000ea20000000800 */
[----:B------:R-:W-:Y:S01]  /*49510*/  @P6 STG.E.U16 desc[UR60][R4.64], R206 ;  /* 0x000000ce04006986 */ /* 0x000fe2000c10153c */
[----:B---3--:R-:W-:Y:S01]  /*49520*/  ISETP.LT.AND P6, PT, R127, R22, !P2 ;  /* 0x000000167f00720c */ /* 0x008fe200057c1270 */
[----:B------:R-:W-:Y:S01]  /*49530*/  IMAD.WIDE R6, R21, 0x2, R14 ;  /* 0x0000000215067825 */ /* 0x000fe200078e020e */
[----:B------:R-:W-:-:S04]  /*49540*/  PRMT R17, R206, 0x7632, R17 ;  /* 0x00007632ce117816 */ /* 0x000fc80000000011 */
[----:B------:R-:W3:Y:S01]  /*49550*/  LDC R22, c[0x0][0x228] ;  /* 0x00008a00ff167b82 */ /* 0x000ee20000000800 */
[----:B------:R-:W-:Y:S01]  /*49560*/  VIADD R23, R13, 0x56 ;  /* 0x000000560d177836 */ /* 0x000fe20000000000 */
[----:B------:R4:W-:Y:S01]  /*49570*/  @P1 STG.E.U16 desc[UR60][R6.64], R17 ;  /* 0x0000001106001986 */ /* 0x0009e2000c10153c */
[----:B-1----:R-:W-:-:S03]  /*49580*/  ISETP.LT.AND P2, PT, R252, R18, !P2 ;  /* 0x00000012fc00720c */ /* 0x002fc60005741270 */
[----:B----4-:R-:W-:Y:S02]  /*49590*/  ISETP.GE.AND P1, PT, R23, R12, PT ;  /* 0x0000000c1700720c */ /* 0x010fe40003f26270 */
[----:B------:R-:W1:Y:S01]  /*495a0*/  LDC R18, c[0x0][0x228] ;  /* 0x00008a00ff127b82 */ /* 0x000e620000000800 */
        /* <DEDUP_REMOVED lines=9> */
[----:B--2---:R-:W-:-:S05]  /*49640*/  ISETP.LT.AND P2, PT, R120, R20, !P1 ;  /* 0x000000147800720c */ /* 0x004fca0004f41270 */
[----:B------:R-:W2:Y:S01]  /*49650*/  LDC R0, c[0x0][0x248] ;  /* 0x00009200ff007b82 */ /* 0x000ea20000000800 */
        /* <DEDUP_REMOVED lines=9> */
[----:B-1----:R-:W-:-:S03]  /*496f0*/  ISETP.LT.AND P2, PT, R252, R18, !P1 ;  /* 0x00000012fc00720c */ /* 0x002fc60004f41270 */
[----:B----4-:R-:W-:Y:S02]  /*49700*/  ISETP.GE.AND P1, PT, R23, R12, PT ;  /* 0x0000000c1700720c */ /* 0x010fe40003f26270 */
[----:B------:R-:W1:Y:S01]  /*49710*/  LDC R18, c[0x0][0x228] ;  /* 0x00008a00ff127b82 */ /* 0x000e620000000800 */
[----:B0-----:R-:W-:-:S07]  /*49720*/  IMAD.WIDE R4, R21, 0x2, R248 ;  /* 0x0000000215047825 */ /* 0x001fce00078e02f8 */
[----:B------:R-:W0:Y:S01]  /*49730*/  LDC R12, c[0x0][0x22c] ;  /* 0x00008b00ff0c7b82 */ /* 0x000e220000000800 */
[----:B------:R-:W-:Y:S01]  /*49740*/  PRMT R17, R203, 0x7632, R17 ;  /* 0x00007632cb117816 */ /* 0x000fe20000000011 */
[----:B------:R-:W-:Y:S01]  /*49750*/  @P6 STG.E.U16 desc[UR60][R4.64], R203 ;  /* 0x000000cb04006986 */ /* 0x000fe2000c10153c */
[----:B------:R-:W-:Y:S01]  /*49760*/  ISETP.LT.AND P6, PT, R11, R19, !P1 ;  /* 0x000000130b00720c */ /* 0x000fe20004fc1270 */
[----:B------:R-:W-:-:S04]  /*49770*/  IMAD.WIDE R6, R21, 0x2, R250 ;  /* 0x0000000215067825 */ /* 0x000fc800078e02fa */
[----:B------:R-:W4:Y:S01]  /*49780*/  LDC R19, c[0x0][0x228] ;  /* 0x00008a00ff137b82 */ /* 0x000f220000000800 */
[----:B--2---:R-:W-:Y:S01]  /*49790*/  IMAD.IADD R21, R21, 0x1, R0 ;  /* 0x0000000115157824 */ /* 0x004fe200078e0200 */
[----:B------:R2:W-:Y:S01]  /*497a0*/  @P2 STG.E.U16 desc[UR60][R6.64], R17 ;  /* 0x0000001106002986 */ /* 0x0005e2000c10153c */
[----:B---3--:R-:W-:-:S05]  /*497b0*/  ISETP.LT.AND P2, PT, R120, R20, !P1 ;  /* 0x000000147800720c */ /* 0x008fca0004f41270 */
[----:B------:R-:W3:Y:S01]  /*497c0*/  LDC R0, c[0x0][0x248] ;  /* 0x00009200ff007b82 */ /* 0x000ee20000000800 */
        /* <DEDUP_REMOVED lines=10> */
[----:B0-----:R-:W-:Y:S02]  /*49870*/  ISETP.GE.AND P1, PT, R23, R12, PT ;  /* 0x0000000c1700720c */ /* 0x001fe40003f26270 */
[----:B------:R-:W0:Y:S01]  /*49880*/  LDC R18, c[0x0][0x228] ;  /* 0x00008a00ff127b82 */ /* 0x000e220000000800 */
[----:B----4-:R-:W-:-:S07]  /*49890*/  IMAD.WIDE R6, R21, 0x2, R248 ;  /* 0x0000000215067825 */ /* 0x010fce00078e02f8 */
[----:B------:R-:W1:Y:S01]  /*498a0*/  LDC R12, c[0x0][0x22c] ;  /* 0x00008b00ff0c7b82 */ /* 0x000e620000000800 */
[----:B------:R-:W-:Y:S01]  /*498b0*/  PRMT R5, R199, 0x7632, R5 ;  /* 0x00007632c7057816 */ /* 0x000fe20000000005 */
[----:B------:R-:W-:Y:S01]  /*498c0*/  @P6 STG.E.U16 desc[UR60][R6.64], R199 ;  /* 0x000000c706006986 */ /* 0x000fe2000c10153c */
[----:B------:R-:W-:Y:S01]  /*498d0*/  ISETP.LT.AND P6, PT, R11, R19, !P1 ;  /* 0x000000130b00720c */ /* 0x000fe20004fc1270 */
[----:B------:R-:W-:-:S04]  /*498e0*/  IMAD.WIDE R16, R21, 0x2, R250 ;  /* 0x0000000215107825 */ /* 0x000fc800078e02fa */
[----:B------:R-:W4:Y:S01]  /*498f0*/  LDC R19, c[0x0][0x228] ;  /* 0x00008a00ff137b82 */ /* 0x000f220000000800 */
[----:B---3--:R-:W-:Y:S01]  /*49900*/  IMAD.IADD R21, R21, 0x1, R0 ;  /* 0x0000000115157824 */ /* 0x008fe200078e0200 */
        /* <DEDUP_REMOVED lines=19> */
[C---:B--2---:R-:W-:Y:S01]  /*49a40*/  IMAD.IADD R19, R21.reuse, 0x1, R0 ;  /* 0x0000000115137824 */ /* 0x044fe200078e0200 */
[----:B------:R-:W-:Y:S01]  /*49a50*/  PRMT R24, R184, 0x7632, R24 ;  /* 0x00007632b8187816 */ /* 0x000fe20000000018 */
[----:B------:R-:W-:-:S03]  /*49a60*/  IMAD.WIDE R4, R21, 0x2, R250 ;  /* 0x0000000215047825 */ /* 0x000fc600078e02fa */
[----:B------:R-:W2:Y:S01]  /*49a70*/  LDC R0, c[0x0][0x248] ;  /* 0x00009200ff007b82 */ /* 0x000ea20000000800 */
[----:B------:R-:W-:-:S07]  /*49a80*/  IMAD.WIDE R6, R19, 0x2, R2 ;  /* 0x0000000213067825 */ /* 0x000fce00078e0202 */
[----:B------:R-:W2:Y:S01]  /*49a90*/  LDC R21, c[0x0][0x228] ;  /* 0x00008a00ff157b82 */ /* 0x000ea20000000800 */
[----:B------:R-:W-:Y:S01]  /*49aa0*/  @P2 STG.E.U16 desc[UR60][R4.64], R24 ;  /* 0x0000001804002986 */ /* 0x000fe2000c10153c */
[----:B---3--:R-:W-:-:S03]  /*49ab0*/  ISETP.LT.AND P2, PT, R120, R20, !P1 ;  /* 0x000000147800720c */ /* 0x008fc60004f41270 */
[----:B------:R3:W-:Y:S01]  /*49ac0*/  @P6 STG.E.U16 desc[UR60][R6.64], R188 ;  /* 0x000000bc06006986 */ /* 0x0007e2000c10153c */
[----:B------:R-:W-:Y:S02]  /*49ad0*/  ISETP.LT.AND P6, PT, R127, R22, !P1 ;  /* 0x000000167f00720c */ /* 0x000fe40004fc1270 */
[----:B------:R-:W2:Y:S01]  /*49ae0*/  LDC R20, c[0x0][0x228] ;  /* 0x00008a00ff147b82 */ /* 0x000ea20000000800 */
[----:B----4-:R-:W-:Y:S01]  /*49af0*/  IMAD.WIDE R16, R19, 0x2, R14 ;  /* 0x0000000213107825 */ /* 0x010fe200078e020e */
[----:B0-----:R-:W-:-:S03]  /*49b00*/  ISETP.LT.AND P1, PT, R252, R18, !P1 ;  /* 0x00000012fc00720c */ /* 0x001fc60004f21270 */
[----:B------:R-:W-:-:S03]  /*49b10*/  VIADD R23, R13, 0x5a ;  /* 0x0000005a0d177836 */ /* 0x000fc60000000000 */
[----:B------:R-:W0:Y:S01]  /*49b20*/  LDC R22, c[0x0][0x228] ;  /* 0x00008a00ff167b82 */ /* 0x000e220000000800 */
[----:B---3--:R-:W-:Y:S01]  /*49b30*/  PRMT R7, R188, 0x7632, R7 ;  /* 0x00007632bc077816 */ /* 0x008fe20000000007 */
[----:B------:R-:W-:-:S04]  /*49b40*/  IMAD.WIDE R4, R19, 0x2, R248 ;  /* 0x0000000213047825 */ /* 0x000fc800078e02f8 */
[----:B------:R3:W-:Y:S01]  /*49b50*/  @P2 STG.E.U16 desc[UR60][R16.64], R7 ;  /* 0x0000000710002986 */ /* 0x0007e2000c10153c */
[----:B-1----:R-:W-:Y:S01]  /*49b60*/  ISETP.GE.AND P2, PT, R23, R12, PT ;  /* 0x0000000c1700720c */ /* 0x002fe20003f46270 */
[----:B------:R-:W1:Y:S02]  /*49b70*/  LDC R18, c[0x0][0x228] ;  /* 0x00008a00ff127b82 */ /* 0x000e640000000800 */
[----:B------:R4:W-:Y:S01]  /*49b80*/  @P6 STG.E.U16 desc[UR60][R4.64], R180 ;  /* 0x000000b404006986 */ /* 0x0009e2000c10153c */
[----:B--2---:R-:W-:-:S05]  /*49b90*/  ISETP.LT.AND P6, PT, R11, R21, !P2 ;  /* 0x000000150b00720c */ /* 0x004fca00057c1270 */
[----:B------:R-:W2:Y:S01]  /*49ba0*/  LDC R12, c[0x0][0x22c] ;  /* 0x00008b00ff0c7b82 */ /* 0x000ea20000000800 */
[----:B---3--:R-:W-:Y:S01]  /*49bb0*/  IMAD.WIDE R6, R19, 0x2, R250 ;  /* 0x0000000213067825 */ /* 0x008fe200078e02fa */
[----:B----4-:R-:W-:-:S03]  /*49bc0*/  PRMT R5, R180, 0x7632, R5 ;  /* 0x00007632b4057816 */ /* 0x010fc60000000005 */
[----:B------:R-:W-:-:S03]  /*49bd0*/  IMAD.IADD R19, R19, 0x1, R0 ;  /* 0x0000000113137824 */ /* 0x000fc600078e0200 */
[----:B------:R-:W3:Y:S01]  /*49be0*/  LDC R21, c[0x0][0x228] ;  /* 0x00008a00ff157b82 */ /* 0x000ee20000000800 */
[----:B------:R4:W-:Y:S01]  /*49bf0*/  @P1 STG.E.U16 desc[UR60][R6.64], R5 ;  /* 0x0000000506001986 */ /* 0x0009e2000c10153c */
[----:B------:R-:W-:Y:S01]  /*49c00*/  ISETP.LT.AND P1, PT, R120, R20, !P2 ;  /* 0x000000147800720c */ /* 0x000fe20005721270 */
[----:B------:R-:W-:-:S05]  /*49c10*/  IMAD.WIDE R16, R19, 0x2, R2 ;  /* 0x0000000213107825 */ /* 0x000fca00078e0202 */
[----:B------:R-:W3:Y:S01]  /*49c20*/  LDC R0, c[0x0][0x248] ;  /* 0x00009200ff007b82 */ /* 0x000ee20000000800 */
[----:B------:R2:W-:Y:S01]  /*49c30*/  @P6 STG.E.U16 desc[UR60][R16.64], R193 ;  /* 0x000000c110006986 */ /* 0x0005e2000c10153c */
[----:B0-----:R-:W-:-:S06]  /*49c40*/  ISETP.LT.AND P6, PT, R127, R22, !P2 ;  /* 0x000000167f00720c */ /* 0x001fcc00057c1270 */
[----:B------:R-:W0:Y:S01]  /*49c50*/  LDC R20, c[0x0][0x228] ;  /* 0x00008a00ff147b82 */ /* 0x000e220000000800 */
[----:B----4-:R-:W-:Y:S01]  /*49c60*/  PRMT R7, R193, 0x7632, R7 ;  /* 0x00007632c1077816 */ /* 0x010fe20000000007 */
[----:B------:R-:W-:Y:S01]  /*49c70*/  IMAD.WIDE R4, R19, 0x2, R14 ;  /* 0x0000000213047825 */ /* 0x000fe200078e020e */
[----:B-1----:R-:W-:-:S03]  /*49c80*/  ISETP.LT.AND P2, PT, R252, R18, !P2 ;  /* 0x00000012fc00720c */ /* 0x002fc60005741270 */
[----:B------:R-:W-:Y:S02]  /*49c90*/  VIADD R23, R13, 0x5b ;  /* 0x0000005b0d177836 */ /* 0x000fe40000000000 */
[----:B------:R-:W1:Y:S01]  /*49ca0*/  LDC R22, c[0x0][0x228] ;  /* 0x00008a00ff167b82 */ /* 0x000e620000000800 */
[----:B------:R4:W-:Y:S02]  /*49cb0*/  @P1 STG.E.U16 desc[UR60][R4.64], R7 ;  /* 0x0000000704001986 */ /* 0x0009e4000c10153c */
[----:B--2---:R-:W-:Y:S02]  /*49cc0*/  ISETP.GE.AND P1, PT, R23, R12, PT ;  /* 0x0000000c1700720c */ /* 0x004fe40003f26270 */
[----:B------:R-:W-:-:S03]  /*49cd0*/  PRMT R17, R185, 0x7632, R17 ;  /* 0x00007632b9117816 */ /* 0x000fc60000000011 */
[----:B------:R-:W2:Y:S01]  /*49ce0*/  LDC R18, c[0x0][0x228] ;  /* 0x00008a00ff127b82 */ /* 0x000ea20000000800 */
[----:B----4-:R-:W-:-:S07]  /*49cf0*/  IMAD.WIDE R6, R19, 0x2, R248 ;  /* 0x0000000213067825 */ /* 0x010fce00078e02f8 */
[----:B------:R-:W4:Y:S01]  /*49d00*/  LDC R12, c[0x0][0x22c] ;  /* 0x00008b00ff0c7b82 */ /* 0x000f220000000800 */
[----:B------:R-:W-:Y:S01]  /*49d10*/  @P6 STG.E.U16 desc[UR60][R6.64], R185 ;  /* 0x000000b906006986 */ /* 0x000fe2000c10153c */
[----:B---3--:R-:W-:Y:S01]  /*49d20*/  ISETP.LT.AND P6, PT, R11, R21, !P1 ;  /* 0x000000150b00720c */ /* 0x008fe20004fc1270 */
[----:B------:R-:W-:-:S04]  /*49d30*/  IMAD.WIDE R4, R19, 0x2, R250 ;  /* 0x0000000213047825 */ /* 0x000fc800078e02fa */
[----:B------:R-:W-:Y:S01]  /*49d40*/  IMAD.IADD R19, R19, 0x1, R0 ;  /* 0x0000000113137824 */ /* 0x000fe200078e0200 */
[----:B------:R-:W3:Y:S01]  /*49d50*/  LDC R21, c[0x0][0x228] ;  /* 0x00008a00ff157b82 */ /* 0x000ee20000000800 */
        /* <DEDUP_REMOVED lines=17> */
[----:B------:R1:W-:Y:S01]  /*49e70*/  @P6 STG.E.U16 desc[UR60][R4.64], R181 ;  /* 0x000000b504006986 */ /* 0x0003e2000c10153c */
[----:B---3--:R-:W-:Y:S01]  /*49e80*/  ISETP.LT.AND P6, PT, R11, R21, !P1 ;  /* 0x000000150b00720c */ /* 0x008fe20004fc1270 */
[----:B0-----:R-:W-:Y:S01]  /*49e90*/  IMAD.IADD R21, R19, 0x1, R0 ;  /* 0x0000000113157824 */ /* 0x001fe200078e0200 */
[----:B------:R-:W-:Y:S01]  /*49ea0*/  PRMT R24, R181, 0x7632, R24 ;  /* 0x00007632b5187816 */ /* 0x000fe20000000018 */
[----:B------:R-:W-:-:S03]  /*49eb0*/  IMAD.WIDE R16, R19, 0x2, R250 ;  /* 0x0000000213107825 */ /* 0x000fc600078e02fa */
[----:B------:R-:W0:Y:S01]  /*49ec0*/  LDC R0, c[0x0][0x248] ;  /* 0x00009200ff007b82 */ /* 0x000e220000000800 */
[----:B------:R-:W-:-:S07]  /*49ed0*/  IMAD.WIDE R6, R21, 0x2, R2 ;  /* 0x0000000215067825 */ /* 0x000fce00078e0202 */
[----:B------:R-:W3:Y:S01]  /*49ee0*/  LDC R19, c[0x0][0x228] ;  /* 0x00008a00ff137b82 */ /* 0x000ee20000000800 */
[----:B------:R-:W-:Y:S01]  /*49ef0*/  @P2 STG.E.U16 desc[UR60][R16.64], R24 ;  /* 0x0000001810002986 */ /* 0x000fe2000c10153c */
[----:B-1----:R-:W-:-:S03]  /*49f00*/  ISETP.LT.AND P2, PT, R120, R20, !P1 ;  /* 0x000000147800720c */ /* 0x002fc60004f41270 */
[----:B------:R1:W-:Y:S01]  /*49f10*/  @P6 STG.E.U16 desc[UR60][R6.64], R194 ;  /* 0x000000c206006986 */ /* 0x0003e2000c10153c */
[----:B------:R-:W-:Y:S02]  /*49f20*/  ISETP.LT.AND P6, PT, R127, R22, !P1 ;  /* 0x000000167f00720c */ /* 0x000fe40004fc1270 */
[----:B------:R-:W0:Y:S01]  /*49f30*/  LDC R20, c[0x0][0x228] ;  /* 0x00008a00ff147b82 */ /* 0x000e220000000800 */
[----:B------:R-:W-:Y:S01]  /*49f40*/  IMAD.WIDE R4, R21, 0x2, R14 ;  /* 0x0000000215047825 */ /* 0x000fe200078e020e */
[----:B--2---:R-:W-:-:S03]  /*49f50*/  ISETP.LT.AND P1, PT, R252, R18, !P1 ;  /* 0x00000012fc00720c */ /* 0x004fc60004f21270 */
[----:B------:R-:W-:-:S03]  /*49f60*/  VIADD R23, R13, 0x5d ;  /* 0x0000005d0d177836 */ /* 0x000fc60000000000 */
[----:B------:R-:W2:Y:S01]  /*49f70*/  LDC R22, c[0x0][0x228] ;  /* 0x00008a00ff167b82 */ /* 0x000ea20000000800 */
[----:B-1----:R-:W-:Y:S01]  /*49f80*/  PRMT R7, R194, 0x7632, R7 ;  /* 0x00007632c2077816 */ /* 0x002fe20000000007 */
[----:B------:R-:W-:-:S04]  /*49f90*/  IMAD.WIDE R16, R21, 0x2, R248 ;  /* 0x0000000215107825 */ /* 0x000fc800078e02f8 */
[----:B------:R1:W-:Y:S01]  /*49fa0*/  @P2 STG.E.U16 desc[UR60][R4.64], R7 ;  /* 0x0000000704002986 */ /* 0x0003e2000c10153c */
[----:B----4-:R-:W-:Y:S01]  /*49fb0*/  ISETP.GE.AND P2, PT, R23, R12, PT ;  /* 0x0000000c1700720c */ /* 0x010fe20003f46270 */
[----:B------:R-:W4:Y:S02]  /*49fc0*/  LDC R18, c[0x0][0x228] ;  /* 0x00008a00ff127b82 */ /* 0x000f240000000800 */
[----:B------:R-:W-:Y:S01]  /*49fd0*/  @P6 STG.E.U16 desc[UR60][R16.64], R186 ;  /* 0x000000ba10006986 */ /* 0x000fe2000c10153c */
[----:B---3--:R-:W-:-:S05]  /*49fe0*/  ISETP.LT.AND P6, PT, R11, R19, !P2 ;  /* 0x000000130b00720c */ /* 0x008fca00057c1270 */
[----:B------:R-:W3:Y:S01]  /*49ff0*/  LDC R12, c[0x0][0x22c] ;  /* 0x00008b00ff0c7b82 */ /* 0x000ee20000000800 */
        /* <DEDUP_REMOVED lines=10> */
[----:B--2---:R-:W-:Y:S01]  /*4a0a0*/  ISETP.LT.AND P6, PT, R127, R22, !P2 ;  /* 0x000000167f00720c */ /* 0x004fe200057c1270 */
[----:B------:R-:W-:Y:S01]  /*4a0b0*/  IMAD.WIDE R16, R21, 0x2, R14 ;  /* 0x0000000215107825 */ /* 0x000fe200078e020e */
[----:B------:R-:W-:-:S04]  /*4a0c0*/  PRMT R7, R190, 0x7632, R7 ;  /* 0x00007632be077816 */ /* 0x000fc80000000007 */
[----:B------:R-:W2:Y:S01]  /*4a0d0*/  LDC R22, c[0x0][0x228] ;  /* 0x00008a00ff167b82 */ /* 0x000ea20000000800 */
[----:B------:R-:W-:Y:S01]  /*4a0e0*/  VIADD R23, R13, 0x5e ;  /* 0x0000005e0d177836 */ /* 0x000fe20000000000 */
[----:B------:R3:W-:Y:S01]  /*4a0f0*/  @P1 STG.E.U16 desc[UR60][R16.64], R7 ;  /* 0x0000000710001986 */ /* 0x0007e2000c10153c */
[----:B----4-:R-:W-:-:S03]  /*4a100*/  ISETP.LT.AND P2, PT, R252, R18, !P2 ;  /* 0x00000012fc00720c */ /* 0x010fc60005741270 */
[----:B---3--:R-:W-:Y:S02]  /*4a110*/  ISETP.GE.AND P1, PT, R23, R12, PT ;  /* 0x0000000c1700720c */ /* 0x008fe40003f26270 */
[----:B------:R-:W3:Y:S01]  /*4a120*/  LDC R18, c[0x0][0x228] ;  /* 0x00008a00ff127b82 */ /* 0x000ee20000000800 */
        /* <DEDUP_REMOVED lines=21> */
[----:B----4-:R-:W-:Y:S02]  /*4a280*/  ISETP.GE.AND P1, PT, R23, R12, PT ;  /* 0x0000000c1700720c */ /* 0x010fe40003f26270 */
[----:B------:R-:W3:Y:S01]  /*4a290*/  LDC R18, c[0x0][0x228] ;  /* 0x00008a00ff127b82 */ /* 0x000ee20000000800 */
        /* <DEDUP_REMOVED lines=9> */
[----:B--2---:R-:W-:-:S05]  /*4a330*/  ISETP.LT.AND P2, PT, R120, R20, !P1 ;  /* 0x000000147800720c */ /* 0x004fca0004f41270 */
[----:B------:R-:W2:Y:S01]  /*4a340*/  LDC R0, c[0x0][0x248] ;  /* 0x00009200ff007b82 */ /* 0x000ea20000000800 */
        /* <DEDUP_REMOVED lines=9> */
[----:B---3--:R-:W-:-:S03]  /*4a3e0*/  ISETP.LT.AND P2, PT, R252, R18, !P1 ;  /* 0x00000012fc00720c */ /* 0x008fc60004f41270 */
[----:B0-----:R-:W-:Y:S02]  /*4a3f0*/  ISETP.GE.AND P1, PT, R23, R12, PT ;  /* 0x0000000c1700720c */ /* 0x001fe40003f26270 */
[----:B------:R-:W0:Y:S01]  /*4a400*/  LDC R18, c[0x0][0x228] ;  /* 0x00008a00ff127b82 */ /* 0x000e220000000800 */
        /* <DEDUP_REMOVED lines=23> */
[----:B----4-:R-:W-:-:S07]  /*4a580*/  IMAD.WIDE R6, R21, 0x2, R248 ;  /* 0x0000000215067825 */ /* 0x010fce00078e02f8 */
[----:B------:R-:W3:Y:S01]  /*4a590*/  LDC R12, c[0x0][0x22c] ;  /* 0x00008b00ff0c7b82 */ /* 0x000ee20000000800 */
        /* <DEDUP_REMOVED lines=9> */
[----:B--2---:R-:W-:-:S03]  /*4a630*/  ISETP.LT.AND P2, PT, R120, R20, !P1 ;  /* 0x000000147800720c */ /* 0x004fc60004f41270 */
[----:B------:R2:W-:Y:S01]  /*4a640*/  @P6 STG.E.U16 desc[UR60][R16.64], R172 ;  /* 0x000000ac10006986 */ /* 0x0005e2000c10153c */
[----:B------:R-:W-:Y:S02]  /*4a650*/  ISETP.LT.AND P6, PT, R127, R22, !P1 ;  /* 0x000000167f00720c */ /* 0x000fe40004fc1270 */
[----:B------:R-:W1:Y:S01]  /*4a660*/  LDC R20, c[0x0][0x228] ;  /* 0x00008a00ff147b82 */ /* 0x000e620000000800 */
[----:B----4-:R-:W-:-:S04]  /*4a670*/  IMAD.WIDE R6, R19, 0x2, R14 ;  /* 0x0000000213067825 */ /* 0x010fc800078e020e */
[----:B------:R-:W-:-:S03]  /*4a680*/  VIADD R23, R13, 0x62 ;  /* 0x000000620d177836 */ /* 0x000fc60000000000 */
[----:B------:R-:W4:Y:S01]  /*4a690*/  LDC R22, c[0x0][0x228] ;  /* 0x00008a00ff167b82 */ /* 0x000f220000000800 */
[----:B--2---:R-:W-:Y:S01]  /*4a6a0*/  PRMT R17, R172, 0x7632, R17 ;  /* 0x00007632ac117816 */ /* 0x004fe20000000011 */
[----:B------:R-:W-:Y:S01]  /*4a6b0*/  IMAD.WIDE R4, R19, 0x2, R248 ;  /* 0x0000000213047825 */ /* 0x000fe200078e02f8 */
[----:B0-----:R-:W-:-:S03]  /*4a6c0*/  ISETP.LT.AND P1, PT, R252, R18, !P1 ;  /* 0x00000012fc00720c */ /* 0x001fc60004f21270 */
[----:B------:R0:W-:Y:S01]  /*4a6d0*/  @P2 STG.E.U16 desc[UR60][R6.64], R17 ;  /* 0x0000001106002986 */ /* 0x0001e2000c10153c */
[----:B---3--:R-:W-:Y:S01]  /*4a6e0*/  ISETP.GE.AND P2, PT, R23, R12, PT ;  /* 0x0000000c1700720c */ /* 0x008fe20003f46270 */
        /* <DEDUP_REMOVED lines=381> */
[----:B------:R3:W-:Y:S01]  /*4bec0*/  @P6 STG.E.U16 desc[UR60][R6.64], R145 ;  /* 0x0000009106006986 */ /* 0x0007e2000c10153c */
[----:B------:R-:W-:Y:S01]  /*4bed0*/  ISETP.LT.AND P6, PT, R127, R22, !P1 ;  /* 0x000000167f00720c */ /* 0x000fe20004fc1270 */
[----:B------:R-:W-:Y:S01]  /*4bee0*/  IMAD.WIDE R4, R21, 0x2, R14 ;  /* 0x0000000215047825 */ /* 0x000fe200078e020e */
[----:B------:R-:W-:-:S04]  /*4bef0*/  PRMT R26, R145, 0x7632, R26 ;  /* 0x00007632911a7816 */ /* 0x000fc8000000001a */
[----:B------:R-:W2:Y:S01]  /*4bf00*/  LDC R22, c[0x0][0x228] ;  /* 0x00008a00ff167b82 */ /* 0x000ea20000000800 */
[----:B------:R-:W-:Y:S01]  /*4bf10*/  VIADD R23, R13, 0x73 ;  /* 0x000000730d177836 */ /* 0x000fe20000000000 */
[----:B0-----:R-:W-:Y:S01]  /*4bf20*/  ISETP.LT.AND P1, PT, R252, R18, !P1 ;  /* 0x00000012fc00720c */ /* 0x001fe20004f21270 */
[----:B------:R-:W-:Y:S01]  /*4bf30*/  IMAD.WIDE R16, R21, 0x2, R248 ;  /* 0x0000000215107825 */ /* 0x000fe200078e02f8 */
[----:B------:R-:W-:Y:S02]  /*4bf40*/  @P2 STG.E.U16 desc[UR60][R4.64], R26 ;  /* 0x0000001a04002986 */ /* 0x000fe4000c10153c */
[----:B---3--:R-:W-:Y:S02]  /*4bf50*/  ISETP.GE.AND P2, PT, R23, R12, PT ;  /* 0x0000000c1700720c */ /* 0x008fe40003f46270 */
[----:B------:R-:W0:Y:S01]  /*4bf60*/  LDC R24, c[0x0][0x228] ;  /* 0x00008a00ff187b82 */ /* 0x000e220000000800 */
[----:B------:R-:W-:Y:S01]  /*4bf70*/  IMAD.WIDE R6, R21, 0x2, R250 ;  /* 0x0000000215067825 */ /* 0x000fe200078e02fa */
[----:B------:R3:W-:Y:S01]  /*4bf80*/  @P6 STG.E.U16 desc[UR60][R16.64], R141 ;  /* 0x0000008d10006986 */ /* 0x0007e2000c10153c */
[----:B----4-:R-:W-:-:S05]  /*4bf90*/  ISETP.LT.AND P6, PT, R11, R19, !P2 ;  /* 0x000000130b00720c */ /* 0x010fca00057c1270 */
[----:B------:R-:W4:Y:S01]  /*4bfa0*/  LDC R12, c[0x0][0x22c] ;  /* 0x00008b00ff0c7b82 */ /* 0x000f220000000800 */
[----:B-1----:R-:W-:Y:S01]  /*4bfb0*/  IMAD.IADD R23, R21, 0x1, R0 ;  /* 0x0000000115177824 */ /* 0x002fe200078e0200 */
[----:B---3--:R-:W-:-:S06]  /*4bfc0*/  PRMT R17, R141, 0x7632, R17 ;  /* 0x000076328d117816 */ /* 0x008fcc0000000011 */
[----:B------:R-:W1:Y:S01]  /*4bfd0*/  LDC R25, c[0x0][0x228] ;  /* 0x00008a00ff197b82 */ /* 0x000e620000000800 */
[----:B------:R3:W-:Y:S01]  /*4bfe0*/  @P1 STG.E.U16 desc[UR60][R6.64], R17 ;  /* 0x0000001106001986 */ /* 0x0007e2000c10153c */
[----:B--2---:R-:W-:Y:S01]  /*4bff0*/  ISETP.LT.AND P1, PT, R120, R20, !P2 ;  /* 0x000000147800720c */ /* 0x004fe20005721270 */
[----:B------:R-:W-:-:S05]  /*4c000*/  IMAD.WIDE R4, R23, 0x2, R2 ;  /* 0x0000000217047825 */ /* 0x000fca00078e0202 */
[----:B------:R-:W2:Y:S01]  /*4c010*/  LDC R0, c[0x0][0x248] ;  /* 0x00009200ff007b82 */ /* 0x000ea20000000800 */
[----:B------:R0:W-:Y:S01]  /*4c020*/  @P6 STG.E.U16 desc[UR60][R4.64], R133 ;  /* 0x0000008504006986 */ /* 0x0001e2000c10153c */
[----:B------:R-:W-:-:S06]  /*4c030*/  VIADD R21, R13, 0x74 ;  /* 0x000000740d157836 */ /* 0x000fcc0000000000 */
[----:B------:R-:W2:Y:S01]  /*4c040*/  LDC R20, c[0x0][0x228] ;  /* 0x00008a00ff147b82 */ /* 0x000ea20000000800 */
[----:B---3--:R-:W-:Y:S01]  /*4c050*/  IMAD.WIDE R16, R23, 0x2, R14 ;  /* 0x0000000217107825 */ /* 0x008fe200078e020e */
[----:B------:R-:W-:Y:S02]  /*4c060*/  ISETP.LT.AND P6, PT, R127, R22, !P2 ;  /* 0x000000167f00720c */ /* 0x000fe400057c1270 */
[----:B0-----:R-:W-:-:S04]  /*4c070*/  PRMT R5, R133, 0x7632, R5 ;  /* 0x0000763285057816 */ /* 0x001fc80000000005 */
[----:B------:R-:W0:Y:S01]  /*4c080*/  LDC R22, c[0x0][0x228] ;  /* 0x00008a00ff167b82 */ /* 0x000e220000000800 */
[----:B------:R-:W-:Y:S01]  /*4c090*/  ISETP.LT.AND P2, PT, R252, R24, !P2 ;  /* 0x00000018fc00720c */ /* 0x000fe20005741270 */
[----:B------:R3:W-:Y:S01]  /*4c0a0*/  @P1 STG.E.U16 desc[UR60][R16.64], R5 ;  /* 0x0000000510001986 */ /* 0x0007e2000c10153c */
[----:B----4-:R-:W-:Y:S01]  /*4c0b0*/  ISETP.GE.AND P1, PT, R21, R12, PT ;  /* 0x0000000c1500720c */ /* 0x010fe20003f26270 */
[----:B------:R-:W-:-:S04]  /*4c0c0*/  IMAD.WIDE R18, R23, 0x2, R248 ;  /* 0x0000000217127825 */ /* 0x000fc800078e02f8 */
[----:B------:R-:W4:Y:S01]  /*4c0d0*/  LDC R12, c[0x0][0x228] ;  /* 0x00008a00ff0c7b82 */ /* 0x000f220000000800 */
[----:B------:R-:W-:Y:S01]  /*4c0e0*/  @P6 STG.E.U16 desc[UR60][R18.64], R137 ;  /* 0x0000008912006986 */ /* 0x000fe2000c10153c */
[----:B-1----:R-:W-:Y:S02]  /*4c0f0*/  ISETP.LT.AND P6, PT, R11, R25, !P1 ;  /* 0x000000190b00720c */ /* 0x002fe40004fc1270 */
[----:B---3--:R-:W-:Y:S01]  /*4c100*/  PRMT R17, R137, 0x7632, R17 ;  /* 0x0000763289117816 */ /* 0x008fe20000000011 */
[----:B------:R-:W-:-:S03]  /*4c110*/  IMAD.WIDE R4, R23, 0x2, R250 ;  /* 0x0000000217047825 */ /* 0x000fc600078e02fa */
[----:B------:R-:W1:Y:S01]  /*4c120*/  LDC R24, c[0x0][0x228] ;  /* 0x00008a00ff187b82 */ /* 0x000e620000000800 */
[----:B--2---:R-:W-:Y:S01]  /*4c130*/  IMAD.IADD R21, R23, 0x1, R0 ;  /* 0x0000000117157824 */ /* 0x004fe200078e0200 */
[----:B------:R2:W-:Y:S01]  /*4c140*/  @P2 STG.E.U16 desc[UR60][R4.64], R17 ;  /* 0x0000001104002986 */ /* 0x0005e2000c10153c */
[----:B------:R-:W-:-:S05]  /*4c150*/  ISETP.LT.AND P2, PT, R120, R20, !P1 ;  /* 0x000000147800720c */ /* 0x000fca0004f41270 */
[----:B------:R-:W3:Y:S01]  /*4c160*/  LDC R20, c[0x0][0x228] ;  /* 0x00008a00ff147b82 */ /* 0x000ee20000000800 */
[----:B------:R-:W-:-:S07]  /*4c170*/  IMAD.WIDE R6, R21, 0x2, R2 ;  /* 0x0000000215067825 */ /* 0x000fce00078e0202 */
[----:B------:R-:W3:Y:S01]  /*4c180*/  LDC R0, c[0x0][0x248] ;  /* 0x00009200ff007b82 */ /* 0x000ee20000000800 */
[----:B------:R-:W-:Y:S01]  /*4c190*/  @P6 STG.E.U16 desc[UR60][R6.64], R146 ;  /* 0x0000009206006986 */ /* 0x000fe2000c10153c */
[----:B0-----:R-:W-:Y:S02]  /*4c1a0*/  ISETP.LT.AND P6, PT, R127, R22, !P1 ;  /* 0x000000167f00720c */ /* 0x001fe40004fc1270 */
[----:B----4-:R-:W-:Y:S01]  /*4c1b0*/  ISETP.LT.AND P1, PT, R252, R12, !P1 ;  /* 0x0000000cfc00720c */ /* 0x010fe20004f21270 */
[----:B--2---:R-:W-:Y:S01]  /*4c1c0*/  IMAD.WIDE R16, R21, 0x2, R14 ;  /* 0x0000000215107825 */ /* 0x004fe200078e020e */
[----:B------:R-:W-:Y:S02]  /*4c1d0*/  PRMT R5, R146, 0x7632, R5 ;  /* 0x0000763292057816 */ /* 0x000fe40000000005 */
[----:B------:R-:W0:Y:S01]  /*4c1e0*/  LDC R22, c[0x0][0x228] ;  /* 0x00008a00ff167b82 */ /* 0x000e220000000800 */
[----:B------:R-:W-:Y:S02]  /*4c1f0*/  VIADD R23, R13, 0x75 ;  /* 0x000000750d177836 */ /* 0x000fe40000000000 */
[----:B------:R-:W-:Y:S01]  /*4c200*/  IMAD.WIDE R18, R21, 0x2, R248 ;  /* 0x0000000215127825 */ /* 0x000fe200078e02f8 */
[----:B------:R2:W-:Y:S02]  /*4c210*/  @P2 STG.E.U16 desc[UR60][R16.64], R5 ;  /* 0x0000000510002986 */ /* 0x0005e4000c10153c */
[----:B------:R-:W-:-:S02]  /*4c220*/  ISETP.GE.AND P2, PT, R23, R143, PT ;  /* 0x0000008f1700720c */ /* 0x000fc40003f46270 */
[----:B------:R-:W-:Y:S01]  /*4c230*/  @P6 STG.E.U16 desc[UR60][R18.64], R142 ;  /* 0x0000008e12006986 */ /* 0x000fe2000c10153c */
[----:B------:R-:W4:Y:S01]  /*4c240*/  LDC R12, c[0x0][0x228] ;  /* 0x00008a00ff0c7b82 */ /* 0x000f220000000800 */
[----:B-1----:R-:W-:Y:S02]  /*4c250*/  ISETP.LT.AND P6, PT, R11, R24, !P2 ;  /* 0x000000180b00720c */ /* 0x002fe400057c1270 */
[----:B------:R-:W4:Y:S01]  /*4c260*/  LDL.LU R143, [R1+0x20b4] ;  /* 0x0020b400018f7983 */ /* 0x000f220000300800 */
[----:B--2---:R-:W-:Y:S01]  /*4c270*/  PRMT R17, R142, 0x7632, R17 ;  /* 0x000076328e117816 */ /* 0x004fe20000000011 */
[----:B------:R-:W-:-:S03]  /*4c280*/  IMAD.WIDE R4, R21, 0x2, R250 ;  /* 0x0000000215047825 */ /* 0x000fc600078e02fa */
[----:B------:R-:W1:Y:S02]  /*4c290*/  LDC R24, c[0x0][0x228] ;  /* 0x00008a00ff187b82 */ /* 0x000e640000000800 */
[----:B------:R2:W-:Y:S01]  /*4c2a0*/  @P1 STG.E.U16 desc[UR60][R4.64], R17 ;  /* 0x0000001104001986 */ /* 0x0005e2000c10153c */
[----:B---3--:R-:W-:Y:S01]  /*4c2b0*/  ISETP.LT.AND P1, PT, R120, R20, !P2 ;  /* 0x000000147800720c */ /* 0x008fe20005721270 */
[----:B------:R-:W-:Y:S02]  /*4c2c0*/  IMAD.IADD R23, R21, 0x1, R0 ;  /* 0x0000000115177824 */ /* 0x000fe400078e0200 */
[----:B------:R-:W-:Y:S02]  /*4c2d0*/  VIADD R21, R13, 0x76 ;  /* 0x000000760d157836 */ /* 0x000fe40000000000 */
[----:B------:R-:W3:Y:S01]  /*4c2e0*/  LDC R20, c[0x0][0x228] ;  /* 0x00008a00ff147b82 */ /* 0x000ee20000000800 */
[----:B------:R-:W-:Y:S01]  /*4c2f0*/  IMAD.WIDE R6, R23, 0x2, R2 ;  /* 0x0000000217067825 */ /* 0x000fe200078e0202 */
[----:B--2---:R-:W-:-:S03]  /*4c300*/  PRMT R5, R134, 0x7632, R5 ;  /* 0x0000763286057816 */ /* 0x004fc60000000005 */
[----:B------:R-:W-:Y:S01]  /*4c310*/  IMAD.WIDE R16, R23, 0x2, R14 ;  /* 0x0000000217107825 */ /* 0x000fe200078e020e */
[----:B------:R-:W-:Y:S02]  /*4c320*/  @P6 STG.E.U16 desc[UR60][R6.64], R134 ;  /* 0x0000008606006986 */ /* 0x000fe4000c10153c */
[----:B------:R-:W2:Y:S02]  /*4c330*/  LDC R0, c[0x0][0x248] ;  /* 0x00009200ff007b82 */ /* 0x000ea40000000800 */
[----:B------:R4:W-:Y:S01]  /*4c340*/  @P1 STG.E.U16 desc[UR60][R16.64], R5 ;  /* 0x0000000510001986 */ /* 0x0009e2000c10153c */
[----:B------:R-:W-:-:S03]  /*4c350*/  ISETP.GE.AND P1, PT, R21, R147, PT ;  /* 0x000000931500720c */ /* 0x000fc60003f26270 */
[----:B------:R-:W2:Y:S01]  /*4c360*/  LDL.LU R147, [R1+0x20b0] ;  /* 0x0020b00001937983 */ /* 0x000ea20000300800 */
[----:B0-----:R-:W-:Y:S01]  /*4c370*/  ISETP.LT.AND P6, PT, R127, R22, !P2 ;  /* 0x000000167f00720c */ /* 0x001fe200057c1270 */
[----:B------:R-:W0:Y:S01]  /*4c380*/  LDC R26, c[0x0][0x228] ;  /* 0x00008a00ff1a7b82 */ /* 0x000e220000000800 */
[----:B----4-:R-:W-:Y:S01]  /*4c390*/  ISETP.LT.AND P2, PT, R252, R12, !P2 ;  /* 0x0000000cfc00720c */ /* 0x010fe20005741270 */
[----:B------:R-:W-:Y:S01]  /*4c3a0*/  IMAD.WIDE R18, R23, 0x2, R248 ;  /* 0x0000000217127825 */ /* 0x000fe200078e02f8 */
[----:B------:R-:W-:-:S03]  /*4c3b0*/  PRMT R17, R138, 0x7632, R17 ;  /* 0x000076328a117816 */ /* 0x000fc60000000011 */
[----:B------:R-:W-:Y:S02]  /*4c3c0*/  IMAD.WIDE R4, R23, 0x2, R250 ;  /* 0x0000000217047825 */ /* 0x000fe400078e02fa */
[----:B------:R-:W4:Y:S04]  /*4c3d0*/  LDC R22, c[0x0][0x228] ;  /* 0x00008a00ff167b82 */ /* 0x000f280000000800 */
[----:B------:R-:W-:Y:S01]  /*4c3e0*/  @P6 STG.E.U16 desc[UR60][R18.64], R138 ;  /* 0x0000008a12006986 */ /* 0x000fe2000c10153c */
[----:B-1----:R-:W-:-:S03]  /*4c3f0*/  ISETP.LT.AND P6, PT, R11, R24, !P1 ;  /* 0x000000180b00720c */ /* 0x002fc60004fc1270 */
[----:B------:R1:W-:Y:S01]  /*4c400*/  @P2 STG.E.U16 desc[UR60][R4.64], R17 ;  /* 0x0000001104002986 */ /* 0x0003e2000c10153c */
[----:B---3--:R-:W-:Y:S01]  /*4c410*/  ISETP.LT.AND P2, PT, R120, R20, !P1 ;  /* 0x000000147800720c */ /* 0x008fe20004f41270 */
[----:B--2---:R-:W-:Y:S01]  /*4c420*/  IMAD.IADD R21, R23, 0x1, R0 ;  /* 0x0000000117157824 */ /* 0x004fe200078e0200 */
[----:B------:R-:W2:Y:S01]  /*4c430*/  LDC R12, c[0x0][0x228] ;  /* 0x00008a00ff0c7b82 */ /* 0x000ea20000000800 */
[----:B------:R-:W-:Y:S02]  /*4c440*/  VIADD R23, R13, 0x77 ;  /* 0x000000770d177836 */ /* 0x000fe40000000000 */
[----:B------:R-:W-:-:S05]  /*4c450*/  IMAD.WIDE R6, R21, 0x2, R2 ;  /* 0x0000000215067825 */ /* 0x000fca00078e0202 */
[----:B------:R-:W3:Y:S01]  /*4c460*/  LDC R24, c[0x0][0x228] ;  /* 0x00008a00ff187b82 */ /* 0x000ee20000000800 */
[----:B-1----:R-:W-:-:S07]  /*4c470*/  IMAD.WIDE R16, R21, 0x2, R14 ;  /* 0x0000000215107825 */ /* 0x002fce00078e020e */
[----:B------:R-:W1:Y:S08]  /*4c480*/  LDC R20, c[0x0][0x228] ;  /* 0x00008a00ff147b82 */ /* 0x000e700000000800 */
[----:B------:R-:W0:Y:S01]  /*4c490*/  LDC R0, c[0x0][0x248] ;  /* 0x00009200ff007b82 */ /* 0x000e220000000800 */
[----:B------:R-:W-:-:S07]  /*4c4a0*/  PRMT R29, R139, 0x7632, R29 ;  /* 0x000076328b1d7816 */ /* 0x000fce000000001d */
[----:B------:R-:W0:Y:S01]  /*4c4b0*/  LDC R28, c[0x0][0x228] ;  /* 0x00008a00ff1c7b82 */ /* 0x000e220000000800 */
[----:B------:R-:W-:Y:S01]  /*4c4c0*/  PRMT R5, R147, 0x7632, R5 ;  /* 0x0000763293057816 */ /* 0x000fe20000000005 */
[----:B------:R3:W-:Y:S04]  /*4c4d0*/  @P6 STG.E.U16 desc[UR60][R6.64], R147 ;  /* 0x0000009306006986 */ /* 0x0007e8000c10153c */
[----:B------:R1:W-:Y:S01]  /*4c4e0*/  @P2 STG.E.U16 desc[UR60][R16.64], R5 ;  /* 0x0000000510002986 */ /* 0x0003e2000c10153c */
[----:B------:R-:W-:Y:S02]  /*4c4f0*/  ISETP.GE.AND P2, PT, R23, R135, PT ;  /* 0x000000871700720c */ /* 0x000fe40003f46270 */
[----:B----4-:R-:W-:Y:S01]  /*4c500*/  ISETP.LT.AND P6, PT, R127, R22, !P1 ;  /* 0x000000167f00720c */ /* 0x010fe20004fc1270 */
[----:B------:R-:W4:Y:S01]  /*4c510*/  LDL.LU R135, [R1+0x20ac] ;  /* 0x0020ac0001877983 */ /* 0x000f220000300800 */
[----:B--2---:R-:W-:Y:S01]  /*4c520*/  ISETP.LT.AND P1, PT, R252, R12, !P1 ;  /* 0x0000000cfc00720c */ /* 0x004fe20004f21270 */
[----:B------:R-:W-:Y:S01]  /*4c530*/  IMAD.WIDE R18, R21, 0x2, R248 ;  /* 0x0000000215127825 */ /* 0x000fe200078e02f8 */
[----:B------:R-:W2:Y:S01]  /*4c540*/  LDC R22, c[0x0][0x228] ;  /* 0x00008a00ff167b82 */ /* 0x000ea20000000800 */
[----:B---3--:R-:W-:Y:S01]  /*4c550*/  PRMT R7, R143, 0x7632, R7 ;  /* 0x000076328f077816 */ /* 0x008fe20000000007 */
[----:B------:R-:W3:Y:S01]  /*4c560*/  LDL.LU R116, [R1+0x88] ;  /* 0x0000880001747983 */ /* 0x000ee20000300800 */
[----:B-1----:R-:W-:-:S05]  /*4c570*/  IMAD.WIDE R4, R21, 0x2, R250 ;  /* 0x0000000215047825 */ /* 0x002fca00078e02fa */
[----:B------:R-:W1:Y:S01]  /*4c580*/  LDC R12, c[0x0][0x228] ;  /* 0x00008a00ff0c7b82 */ /* 0x000e620000000800 */
[----:B------:R0:W-:Y:S01]  /*4c590*/  @P6 STG.E.U16 desc[UR60][R18.64], R143 ;  /* 0x0000008f12006986 */ /* 0x0001e2000c10153c */
[----:B------:R-:W-:-:S03]  /*4c5a0*/  ISETP.LT.AND P6, PT, R11, R24, !P2 ;  /* 0x000000180b00720c */ /* 0x000fc600057c1270 */
[----:B------:R0:W-:Y:S01]  /*4c5b0*/  @P1 STG.E.U16 desc[UR60][R4.64], R7 ;  /* 0x0000000704001986 */ /* 0x0001e2000c10153c */
[----:B------:R-:W-:Y:S01]  /*4c5c0*/  ISETP.LT.AND P1, PT, R120, R20, !P2 ;  /* 0x000000147800720c */ /* 0x000fe20005721270 */
[----:B0-----:R-:W-:Y:S01]  /*4c5d0*/  IMAD.IADD R21, R21, 0x1, R0 ;  /* 0x0000000115157824 */ /* 0x001fe200078e0200 */
[----:B------:R-:W0:Y:S03]  /*4c5e0*/  LDC R23, c[0x0][0x228] ;  /* 0x00008a00ff177b82 */ /* 0x000e260000000800 */
[----:B------:R-:W-:-:S04]  /*4c5f0*/  IMAD.WIDE R16, R21, 0x2, R14 ;  /* 0x0000000215107825 */ /* 0x000fc800078e020e */
[----:B------:R-:W-:Y:S01]  /*4c600*/  VIADD R18, R13, 0x78 ;  /* 0x000000780d127836 */ /* 0x000fe20000000000 */
[----:B------:R-:W3:Y:S01]  /*4c610*/  LDC R0, c[0x0][0x248] ;  /* 0x00009200ff007b82 */ /* 0x000ee20000000800 */
[----:B------:R-:W-:-:S07]  /*4c620*/  IMAD.WIDE R6, R21, 0x2, R2 ;  /* 0x0000000215067825 */ /* 0x000fce00078e0202 */
[----:B------:R-:W3:Y:S08]  /*4c630*/  LDC R20, c[0x0][0x228] ;  /* 0x00008a00ff147b82 */ /* 0x000ef00000000800 */
[----:B------:R-:W3:Y:S01]  /*4c640*/  LDC R24, c[0x0][0x228] ;  /* 0x00008a00ff187b82 */ /* 0x000ee20000000800 */
[----:B----4-:R-:W-:Y:S01]  /*4c650*/  PRMT R5, R135, 0x7632, R5 ;  /* 0x0000763287057816 */ /* 0x010fe20000000005 */
[----:B------:R-:W-:Y:S04]  /*4c660*/  @P6 STG.E.U16 desc[UR60][R6.64], R135 ;  /* 0x0000008706006986 */ /* 0x000fe8000c10153c */
[----:B------:R4:W-:Y:S01]  /*4c670*/  @P1 STG.E.U16 desc[UR60][R16.64], R5 ;  /* 0x0000000510001986 */ /* 0x0009e2000c10153c */
[----:B------:R-:W-:-:S03]  /*4c680*/  ISETP.GE.AND P1, PT, R18, R128, PT ;  /* 0x000000801200720c */ /* 0x000fc60003f26270 */
[----:B------:R-:W3:Y:S01]  /*4c690*/  LDL.LU R128, [R1+0x20a8] ;  /* 0x0020a80001807983 */ /* 0x000ee20000300800 */
[----:B--2---:R-:W-:Y:S02]  /*4c6a0*/  ISETP.LT.AND P6, PT, R127, R22, !P2 ;  /* 0x000000167f00720c */ /* 0x004fe400057c1270 */
[----:B------:R-:W2:Y:S01]  /*4c6b0*/  LDC R22, c[0x0][0x228] ;  /* 0x00008a00ff167b82 */ /* 0x000ea20000000800 */
[----:B-1----:R-:W-:Y:S01]  /*4c6c0*/  ISETP.LT.AND P2, PT, R252, R12, !P2 ;  /* 0x0000000cfc00720c */ /* 0x002fe20005741270 */
[----:B----4-:R-:W-:-:S06]  /*4c6d0*/  IMAD.WIDE R4, R21, 0x2, R248 ;  /* 0x0000000215047825 */ /* 0x010fcc00078e02f8 */
[----:B------:R-:W1:Y:S03]  /*4c6e0*/  LDC R12, c[0x0][0x228] ;  /* 0x00008a00ff0c7b82 */ /* 0x000e660000000800 */
[----:B------:R-:W-:Y:S01]  /*4c6f0*/  @P6 STG.E.U16 desc[UR60][R4.64], R139 ;  /* 0x0000008b04006986 */ /* 0x000fe2000c10153c */
[----:B0-----:R-:W-:Y:S01]  /*4c700*/  ISETP.LT.AND P6, PT, R11, R23, !P1 ;  /* 0x000000170b00720c */ /* 0x001fe20004fc1270 */
[C---:B------:R-:W-:Y:S02]  /*4c710*/  IMAD.WIDE R18, R21.reuse, 0x2, R250 ;  /* 0x0000000215127825 */ /* 0x040fe400078e02fa */
[----:B---3--:R-:W0:Y:S02]  /*4c720*/  LDS.128 R4, [R116] ;  /* 0x0000000074047984 */ /* 0x008e240000000c00 */
[----:B------:R-:W-:Y:S02]  /*4c730*/  IMAD.IADD R25, R21, 0x1, R0 ;  /* 0x0000000115197824 */ /* 0x000fe400078e0200 */
[----:B------:R-:W3:Y:S01]  /*4c740*/  LDC R0, c[0x0][0x248] ;  /* 0x00009200ff007b82 */ /* 0x000ee20000000800 */
[----:B------:R-:W-:Y:S01]  /*4c750*/  @P2 STG.E.U16 desc[UR60][R18.64], R29 ;  /* 0x0000001d12002986 */ /* 0x000fe2000c10153c */
[----:B------:R-:W-:Y:S01]  /*4c760*/  IMAD.WIDE R16, R25, 0x2, R2 ;  /* 0x0000000219107825 */ /* 0x000fe200078e0202 */
[----:B------:R-:W-:-:S03]  /*4c770*/  ISETP.LT.AND P2, PT, R120, R20, !P1 ;  /* 0x000000147800720c */ /* 0x000fc60004f41270 */
[----:B------:R-:W-:-:S04]  /*4c780*/  IMAD.WIDE R20, R25, 0x2, R14 ;  /* 0x0000000219147825 */ /* 0x000fc800078e020e */
[----:B------:R-:W-:Y:S01]  /*4c790*/  VIADD R27, R13, 0x79 ;  /* 0x000000790d1b7836 */ /* 0x000fe20000000000 */
[----:B------:R4:W-:Y:S01]  /*4c7a0*/  @P6 STG.E.U16 desc[UR60][R16.64], R128 ;  /* 0x0000008010006986 */ /* 0x0009e2000c10153c */
[----:B--2---:R-:W-:Y:S02]  /*4c7b0*/  ISETP.LT.AND P6, PT, R127, R22, !P1 ;  /* 0x000000167f00720c */ /* 0x004fe40004fc1270 */
[----:B-1----:R-:W-:Y:S01]  /*4c7c0*/  ISETP.LT.AND P1, PT, R252, R12, !P1 ;  /* 0x0000000cfc00720c */ /* 0x002fe20004f21270 */
[----:B------:R-:W-:Y:S01]  /*4c7d0*/  IMAD.WIDE R22, R25, 0x2, R248 ;  /* 0x0000000219167825 */ /* 0x000fe200078e02f8 */
[----:B------:R-:W1:Y:S01]  /*4c7e0*/  LDC R12, c[0x0][0x228] ;  /* 0x00008a00ff0c7b82 */ /* 0x000e620000000800 */
[----:B----4-:R-:W-:-:S05]  /*4c7f0*/  PRMT R17, R128, 0x7632, R17 ;  /* 0x0000763280117816 */ /* 0x010fca0000000011 */
[----:B------:R2:W-:Y:S01]  /*4c800*/  @P2 STG.E.U16 desc[UR60][R20.64], R17 ;  /* 0x0000001114002986 */ /* 0x0005e2000c10153c */
[----:B------:R-:W-:-:S03]  /*4c810*/  ISETP.GE.AND P2, PT, R27, R9, PT ;  /* 0x000000091b00720c */ /* 0x000fc60003f46270 */
[----:B------:R-:W-:Y:S01]  /*4c820*/  @P6 STG.E.U16 desc[UR60][R22.64], R8 ;  /* 0x0000000816006986 */ /* 0x000fe2000c10153c */
[----:B------:R-:W-:Y:S02]  /*4c830*/  ISETP.LT.AND P6, PT, R11, R24, !P2 ;  /* 0x000000180b00720c */ /* 0x000fe400057c1270 */
[----:B--2---:R-:W-:Y:S01]  /*4c840*/  PRMT R21, R8, 0x7632, R21 ;  /* 0x0000763208157816 */ /* 0x004fe20000000015 */
[C---:B------:R-:W-:Y:S01]  /*4c850*/  IMAD.WIDE R16, R25.reuse, 0x2, R250 ;  /* 0x0000000219107825 */ /* 0x040fe200078e02fa */
[----:B------:R-:W2:Y:S01]  /*4c860*/  LDL.LU R9, [R1+0x20a4] ;  /* 0x0020a40001097983 */ /* 0x000ea20000300800 */
[----:B------:R-:W4:Y:S03]  /*4c870*/  LDC R24, c[0x0][0x228] ;  /* 0x00008a00ff187b82 */ /* 0x000f260000000800 */
[----:B------:R0:W-:Y:S01]  /*4c880*/  @P1 STG.E.U16 desc[UR60][R16.64], R21 ;  /* 0x0000001510001986 */ /* 0x0001e2000c10153c */
[----:B------:R-:W-:Y:S01]  /*4c890*/  ISETP.LT.AND P1, PT, R120, R26, !P2 ;  /* 0x0000001a7800720c */ /* 0x000fe20005721270 */
[----:B---3--:R-:W-:-:S02]  /*4c8a0*/  IMAD.IADD R27, R25, 0x1, R0 ;  /* 0x00000001191b7824 */ /* 0x008fc400078e0200 */
[----:B------:R-:W-:Y:S01]  /*4c8b0*/  VIADD R25, R13, 0x7a ;  /* 0x0000007a0d197836 */ /* 0x000fe20000000000 */
[----:B------:R-:W3:Y:S01]  /*4c8c0*/  LDC R0, c[0x0][0x248] ;  /* 0x00009200ff007b82 */ /* 0x000ee20000000800 */
[----:B------:R-:W-:Y:S01]  /*4c8d0*/  IMAD.WIDE R18, R27, 0x2, R2 ;  /* 0x000000021b127825 */ /* 0x000fe200078e0202 */
[----:B0-----:R-:W-:-:S03]  /*4c8e0*/  PRMT R17, R124, 0x7632, R17 ;  /* 0x000076327c117816 */ /* 0x001fc60000000011 */
[----:B------:R-:W-:Y:S01]  /*4c8f0*/  IMAD.WIDE R20, R27, 0x2, R14 ;  /* 0x000000021b147825 */ /* 0x000fe200078e020e */
[----:B------:R-:W-:Y:S02]  /*4c900*/  @P6 STG.E.U16 desc[UR60][R18.64], R124 ;  /* 0x0000007c12006986 */ /* 0x000fe4000c10153c */
[----:B------:R-:W0:Y:S02]  /*4c910*/  LDC R8, c[0x0][0x228] ;  /* 0x00008a00ff087b82 */ /* 0x000e240000000800 */
[----:B------:R3:W-:Y:S01]  /*4c920*/  @P1 STG.E.U16 desc[UR60][R20.64], R17 ;  /* 0x0000001114001986 */ /* 0x0007e2000c10153c */
[----:B------:R-:W-:-:S03]  /*4c930*/  ISETP.GE.AND P1, PT, R25, R129, PT ;  /* 0x000000811900720c */ /* 0x000fc60003f26270 */
[----:B------:R-:W2:Y:S01]  /*4c940*/  LDL.LU R129, [R1+0x20a0] ;  /* 0x0020a00001817983 */ /* 0x000ea20000300800 */
[----:B------:R-:W-:Y:S01]  /*4c950*/  ISETP.LT.AND P6, PT, R127, R28, !P2 ;  /* 0x0000001c7f00720c */ /* 0x000fe200057c1270 */
[----:B------:R-:W2:Y:S01]  /*4c960*/  LDC R26, c[0x0][0x228] ;  /* 0x00008a00ff1a7b82 */ /* 0x000ea20000000800 */
[----:B------:R-:W-:Y:S01]  /*4c970*/  IMAD.WIDE R22, R27, 0x2, R248 ;  /* 0x000000021b167825 */ /* 0x000fe200078e02f8 */
[----:B-1----:R-:W-:-:S06]  /*4c980*/  ISETP.LT.AND P2, PT, R252, R12, !P2 ;  /* 0x0000000cfc00720c */ /* 0x002fcc0005741270 */
[----:B------:R-:W1:Y:S04]  /*4c990*/  LDC R12, c[0x0][0x228] ;  /* 0x00008a00ff0c7b82 */ /* 0x000e680000000800 */
[----:B------:R0:W-:Y:S01]  /*4c9a0*/  @P6 STG.E.U16 desc[UR60][R22.64], R4 ;  /* 0x0000000416006986 */ /* 0x0001e2000c10153c */
[----:B----4-:R-:W-:Y:S01]  /*4c9b0*/  ISETP.LT.AND P6, PT, R11, R24, !P1 ;  /* 0x000000180b00720c */ /* 0x010fe20004fc1270 */
[C---:B---3--:R-:W-:Y:S01]  /*4c9c0*/  IMAD.IADD R25, R27.reuse, 0x1, R0 ;  /* 0x000000011b197824 */ /* 0x048fe200078e0200 */
[----:B------:R-:W-:Y:S01]  /*4c9d0*/  PRMT R21, R4, 0x7632, R21 ;  /* 0x0000763204157816 */ /* 0x000fe20000000015 */
[----:B------:R-:W3:Y:S01]  /*4c9e0*/  LDC R24, c[0x0][0x228] ;  /* 0x00008a00ff187b82 */ /* 0x000ee20000000800 */
[----:B------:R-:W-:-:S04]  /*4c9f0*/  IMAD.WIDE R16, R27, 0x2, R250 ;  /* 0x000000021b107825 */ /* 0x000fc800078e02fa */
[----:B------:R-:W-:Y:S01]  /*4ca00*/  IMAD.WIDE R18, R25, 0x2, R2 ;  /* 0x0000000219127825 */ /* 0x000fe200078e0202 */
[----:B------:R4:W-:Y:S02]  /*4ca10*/  @P2 STG.E.U16 desc[UR60][R16.64], R21 ;  /* 0x0000001510002986 */ /* 0x0009e4000c10153c */
[----:B------:R-:W1:Y:S01]  /*4ca20*/  LDC R0, c[0x0][0x248] ;  /* 0x00009200ff007b82 */ /* 0x000e620000000800 */
[----:B0-----:R-:W-:-:S07]  /*4ca30*/  ISETP.LT.AND P2, PT, R120, R8, !P1 ;  /* 0x000000087800720c */ /* 0x001fce0004f41270 */
[----:B------:R-:W0:Y:S01]  /*4ca40*/  LDC R4, c[0x0][0x228] ;  /* 0x00008a00ff047b82 */ /* 0x000e220000000800 */
[----:B----4-:R-:W-:-:S07]  /*4ca50*/  IMAD.WIDE R20, R25, 0x2, R14 ;  /* 0x0000000219147825 */ /* 0x010fce00078e020e */
[----:B------:R-:W4:Y:S01]  /*4ca60*/  LDC R8, c[0x0][0x228] ;  /* 0x00008a00ff087b82 */ /* 0x000f220000000800 */
[----:B------:R-:W-:-:S04]  /*4ca70*/  IMAD.WIDE R22, R25, 0x2, R248 ;  /* 0x0000000219167825 */ /* 0x000fc800078e02f8 */
[----:B-1----:R-:W-:-:S03]  /*4ca80*/  IMAD.IADD R27, R25, 0x1, R0 ;  /* 0x00000001191b7824 */ /* 0x002fc600078e0200 */
[----:B------:R-:W1:Y:S01]  /*4ca90*/  LDC R0, c[0x0][0x248] ;  /* 0x00009200ff007b82 */ /* 0x000e620000000800 */
[----:B--2---:R2:W-:Y:S01]  /*4caa0*/  @P6 STG.E.U16 desc[UR60][R18.64], R129 ;  /* 0x0000008112006986 */ /* 0x0045e2000c10153c */
[----:B------:R-:W-:Y:S01]  /*4cab0*/  ISETP.LT.AND P6, PT, R127, R26, !P1 ;  /* 0x0000001a7f00720c */ /* 0x000fe20004fc1270 */
[----:B------:R-:W-:Y:S01]  /*4cac0*/  VIADD R26, R13, 0x7b ;  /* 0x0000007b0d1a7836 */ /* 0x000fe20000000000 */
[----:B------:R-:W-:Y:S02]  /*4cad0*/  PRMT R17, R129, 0x7632, R17 ;  /* 0x0000763281117816 */ /* 0x000fe40000000011 */
[----:B------:R-:W-:Y:S02]  /*4cae0*/  ISETP.LT.AND P1, PT, R252, R12, !P1 ;  /* 0x0000000cfc00720c */ /* 0x000fe40004f21270 */
[----:B------:R-:W1:Y:S01]  /*4caf0*/  LDC R12, c[0x0][0x228] ;  /* 0x00008a00ff0c7b82 */ /* 0x000e620000000800 */
[----:B------:R0:W-:Y:S01]  /*4cb00*/  @P2 STG.E.U16 desc[UR60][R20.64], R17 ;  /* 0x0000001114002986 */ /* 0x0001e2000c10153c */
[----:B------:R-:W-:Y:S01]  /*4cb10*/  ISETP.GE.AND P2, PT, R26, R10, PT ;  /* 0x0000000a1a00720c */ /* 0x000fe20003f46270 */
[----:B--2---:R-:W-:-:S02]  /*4cb20*/  IMAD.WIDE R18, R27, 0x2, R2 ;  /* 0x000000021b127825 */ /* 0x004fc400078e0202 */
[----:B------:R-:W2:Y:S04]  /*4cb30*/  LDL.LU R10, [R1+0x209c] ;  /* 0x00209c00010a7983 */ /* 0x000ea80000300800 */
[----:B------:R4:W-:Y:S01]  /*4cb40*/  @P6 STG.E.U16 desc[UR60][R22.64], R9 ;  /* 0x0000000916006986 */ /* 0x0009e2000c10153c */
[----:B---3--:R-:W-:Y:S02]  /*4cb50*/  ISETP.LT.AND P6, PT, R11, R24, !P2 ;  /* 0x000000180b00720c */ /* 0x008fe400057c1270 */
[----:B0-----:R-:W-:Y:S01]  /*4cb60*/  PRMT R21, R9, 0x7632, R21 ;  /* 0x0000763209157816 */ /* 0x001fe20000000015 */
[----:B------:R-:W-:Y:S01]  /*4cb70*/  IMAD.WIDE R16, R25, 0x2, R250 ;  /* 0x0000000219107825 */ /* 0x000fe200078e02fa */
[----:B------:R-:W0:Y:S04]  /*4cb80*/  LDC R24, c[0x0][0x228] ;  /* 0x00008a00ff187b82 */ /* 0x000e280000000800 */
[----:B------:R3:W-:Y:S01]  /*4cb90*/  @P1 STG.E.U16 desc[UR60][R16.64], R21 ;  /* 0x0000001510001986 */ /* 0x0007e2000c10153c */
[----:B------:R-:W-:Y:S01]  /*4cba0*/  ISETP.LT.AND P1, PT, R120, R4, !P2 ;  /* 0x000000047800720c */ /* 0x000fe20005721270 */
[----:B----4-:R-:W-:-:S02]  /*4cbb0*/  VIADD R23, R13, 0x7c ;  /* 0x0000007c0d177836 */ /* 0x010fc40000000000 */
[----:B------:R-:W4:Y:S01]  /*4cbc0*/  LDC R4, c[0x0][0x228] ;  /* 0x00008a00ff047b82 */ /* 0x000f220000000800 */
[----:B------:R1:W-:Y:S01]  /*4cbd0*/  @P6 STG.E.U16 desc[UR60][R18.64], R125 ;  /* 0x0000007d12006986 */ /* 0x0003e2000c10153c */
[----:B------:R-:W-:Y:S01]  /*4cbe0*/  ISETP.LT.AND P6, PT, R127, R8, !P2 ;  /* 0x000000087f00720c */ /* 0x000fe200057c1270 */
[----:B------:R-:W-:Y:S01]  /*4cbf0*/  IMAD.WIDE R8, R27, 0x2, R14 ;  /* 0x000000021b087825 */ /* 0x000fe200078e020e */
[----:B---3--:R-:W-:-:S04]  /*4cc00*/  PRMT R17, R125, 0x7632, R17 ;  /* 0x000076327d117816 */ /* 0x008fc80000000011 */
[----:B------:R-:W3:Y:S02]  /*4cc10*/  LDC R22, c[0x0][0x228] ;  /* 0x00008a00ff167b82 */ /* 0x000ee40000000800 */
[----:B------:R0:W-:Y:S01]  /*4cc20*/  @P1 STG.E.U16 desc[UR60][R8.64], R17 ;  /* 0x0000001108001986 */ /* 0x0001e2000c10153c */
[----:B------:R-:W-:-:S03]  /*4cc30*/  ISETP.GE.AND P1, PT, R23, R130, PT ;  /* 0x000000821700720c */ /* 0x000fc60003f26270 */
[----:B------:R-:W3:Y:S01]  /*4cc40*/  LDL.LU R130, [R1+0x2098] ;  /* 0x0020980001827983 */ /* 0x000ee20000300800 */
[----:B-1----:R-:W-:Y:S01]  /*4cc50*/  ISETP.LT.AND P2, PT, R252, R12, !P2 ;  /* 0x0000000cfc00720c */ /* 0x002fe20005741270 */
[----:B------:R-:W-:Y:S01]  /*4cc60*/  IMAD.WIDE R20, R27, 0x2, R248 ;  /* 0x000000021b147825 */ /* 0x000fe200078e02f8 */
[----:B------:R-:W-:Y:S01]  /*4cc70*/  PRMT R19, R5, 0x7632, R19 ;  /* 0x0000763205137816 */ /* 0x000fe20000000013 */
[----:B------:R-:W1:Y:S03]  /*4cc80*/  LDC R12, c[0x0][0x228] ;  /* 0x00008a00ff0c7b82 */ /* 0x000e660000000800 */
[----:B------:R4:W-:Y:S01]  /*4cc90*/  @P6 STG.E.U16 desc[UR60][R20.64], R5 ;  /* 0x0000000514006986 */ /* 0x0009e2000c10153c */
[----:B0-----:R-:W-:Y:S01]  /*4cca0*/  ISETP.LT.AND P6, PT, R11, R24, !P1 ;  /* 0x000000180b00720c */ /* 0x001fe20004fc1270 */
[----:B------:R-:W-:-:S03]  /*4ccb0*/  IMAD.WIDE R16, R27, 0x2, R250 ;  /* 0x000000021b107825 */ /* 0x000fc600078e02fa */
[----:B------:R-:W0:Y:S01]  /*4ccc0*/  LDC R24, c[0x0][0x228] ;  /* 0x00008a00ff187b82 */ /* 0x000e220000000800 */
[----:B------:R-:W-:Y:S01]  /*4ccd0*/  IMAD.IADD R23, R27, 0x1, R0 ;  /* 0x000000011b177824 */ /* 0x000fe200078e0200 */
[----:B------:R-:W-:Y:S01]  /*4cce0*/  @P2 STG.E.U16 desc[UR60][R16.64], R19 ;  /* 0x0000001310002986 */ /* 0x000fe2000c10153c */
[----:B----4-:R-:W-:Y:S02]  /*4ccf0*/  ISETP.LT.AND P2, PT, R120, R4, !P1 ;  /* 0x000000047800720c */ /* 0x010fe40004f41270 */
[----:B------:R-:W-:-:S03]  /*4cd00*/  IMAD.WIDE R8, R23, 0x2, R2 ;  /* 0x0000000217087825 */ /* 0x000fc600078e0202 */
[----:B------:R-:W4:Y:S01]  /*4cd10*/  LDC R0, c[0x0][0x248] ;  /* 0x00009200ff007b82 */ /* 0x000f220000000800 */
[----:B------:R-:W-:-:S07]  /*4cd20*/  IMAD.WIDE R4, R23, 0x2, R14 ;  /* 0x0000000217047825 */ /* 0x000fce00078e020e */
[----:B------:R-:W4:Y:S08]  /*4cd30*/  LDC R20, c[0x0][0x228] ;  /* 0x00008a00ff147b82 */ /* 0x000f300000000800 */
[----:B------:R-:W4:Y:S01]  /*4cd40*/  LDC R21, c[0x0][0x228] ;  /* 0x00008a00ff157b82 */ /* 0x000f220000000800 */
[----:B---3--:R3:W-:Y:S01]  /*4cd50*/  @P6 STG.E.U16 desc[UR60][R8.64], R130 ;  /* 0x0000008208006986 */ /* 0x0087e2000c10153c */
[----:B------:R-:W-:Y:S01]  /*4cd60*/  ISETP.LT.AND P6, PT, R127, R22, !P1 ;  /* 0x000000167f00720c */ /* 0x000fe20004fc1270 */
[----:B------:R-:W-:Y:S01]  /*4cd70*/  VIADD R22, R13, 0x7d ;  /* 0x0000007d0d167836 */ /* 0x000fe20000000000 */
[----:B---3--:R-:W-:-:S05]  /*4cd80*/  PRMT R9, R130, 0x7632, R9 ;  /* 0x0000763282097816 */ /* 0x008fca0000000009 */
[----:B------:R3:W-:Y:S01]  /*4cd90*/  @P2 STG.E.U16 desc[UR60][R4.64], R9 ;  /* 0x0000000904002986 */ /* 0x0007e2000c10153c */
[----:B------:R-:W-:Y:S02]  /*4cda0*/  ISETP.GE.AND P2, PT, R22, R126, PT ;  /* 0x0000007e1600720c */ /* 0x000fe40003f46270 */
[----:B-1----:R-:W-:Y:S01]  /*4cdb0*/  ISETP.LT.AND P1, PT, R252, R12, !P1 ;  /* 0x0000000cfc00720c */ /* 0x002fe20004f21270 */
[----:B------:R-:W4:Y:S01]  /*4cdc0*/  LDL.LU R126, [R1+0x2094] ;  /* 0x00209400017e7983 */ /* 0x000f220000300800 */
[----:B------:R-:W-:Y:S01]  /*4cdd0*/  IMAD.WIDE R18, R23, 0x2, R248 ;  /* 0x0000000217127825 */ /* 0x000fe200078e02f8 */
[----:B------:R-:W1:Y:S04]  /*4cde0*/  LDC R12, c[0x0][0x228] ;  /* 0x00008a00ff0c7b82 */ /* 0x000e680000000800 */
[----:B--2---:R-:W-:Y:S01]  /*4cdf0*/  @P6 STG.E.U16 desc[UR60][R18.64], R10 ;  /* 0x0000000a12006986 */ /* 0x004fe2000c10153c */
[----:B0-----:R-:W-:Y:S01]  /*4ce00*/  ISETP.LT.AND P6, PT, R11, R24, !P2 ;  /* 0x000000180b00720c */ /* 0x001fe200057c1270 */
[C---:B---3--:R-:W-:Y:S01]  /*4ce10*/  IMAD.WIDE R8, R23.reuse, 0x2, R250 ;  /* 0x0000000217087825 */ /* 0x048fe200078e02fa */
[----:B------:R-:W-:Y:S01]  /*4ce20*/  PRMT R5, R10, 0x7632, R5 ;  /* 0x000076320a057816 */ /* 0x000fe20000000005 */
[----:B------:R-:W0:Y:S02]  /*4ce30*/  LDC R22, c[0x0][0x228] ;  /* 0x00008a00ff167b82 */ /* 0x000e240000000800 */
[----:B----4-:R-:W-:-:S02]  /*4ce40*/  IMAD.IADD R23, R23, 0x1, R0 ;  /* 0x0000000117177824 */ /* 0x010fc400078e0200 */
[----:B------:R2:W-:Y:S01]  /*4ce50*/  @P1 STG.E.U16 desc[UR60][R8.64], R5 ;  /* 0x0000000508001986 */ /* 0x0005e2000c10153c */
[----:B------:R-:W-:Y:S01]  /*4ce60*/  ISETP.LT.AND P1, PT, R120, R20, !P2 ;  /* 0x000000147800720c */ /* 0x000fe20005721270 */
[----:B------:R-:W-:Y:S02]  /*4ce70*/  IMAD.WIDE R16, R23, 0x2, R2 ;  /* 0x0000000217107825 */ /* 0x000fe400078e0202 */
[----:B------:R-:W3:Y:S02]  /*4ce80*/  LDC R0, c[0x0][0x248] ;  /* 0x00009200ff007b82 */ /* 0x000ee40000000800 */
[----:B------:R-:W-:Y:S02]  /*4ce90*/  VIADD R13, R13, 0x7e ;  /* 0x0000007e0d0d7836 */ /* 0x000fe40000000000 */
[----:B--2---:R-:W-:-:S04]  /*4cea0*/  IMAD.WIDE R4, R23, 0x2, R14 ;  /* 0x0000000217047825 */ /* 0x004fc800078e020e */
[----:B------:R-:W2:Y:S08]  /*4ceb0*/  LDC R20, c[0x0][0x228] ;  /* 0x00008a00ff147b82 */ /* 0x000eb00000000800 */
[----:B------:R-:W4:Y:S08]  /*4cec0*/  LDC R18, c[0x0][0x228] ;  /* 0x00008a00ff127b82 */ /* 0x000f300000000800 */
[----:B------:R-:W4:Y:S01]  /*4ced0*/  LDC R10, c[0x0][0x248] ;  /* 0x00009200ff0a7b82 */ /* 0x000f220000000800 */
[----:B------:R1:W-:Y:S02]  /*4cee0*/  @P6 STG.E.U16 desc[UR60][R16.64], R126 ;  /* 0x0000007e10006986 */ /* 0x0003e4000c10153c */
[----:B-1----:R-:W-:-:S05]  /*4cef0*/  PRMT R17, R126, 0x7632, R17 ;  /* 0x000076327e117816 */ /* 0x002fca0000000011 */
[----:B------:R1:W-:Y:S01]  /*4cf00*/  @P1 STG.E.U16 desc[UR60][R4.64], R17 ;  /* 0x0000001104001986 */ /* 0x0003e2000c10153c */
[----:B------:R-:W-:-:S03]  /*4cf10*/  ISETP.GE.AND P1, PT, R13, R131, PT ;  /* 0x000000830d00720c */ /* 0x000fc60003f26270 */
[----:B------:R-:W2:Y:S01]  /*4cf20*/  LDL.LU R131, [R1+0x2090] ;  /* 0x0020900001837983 */ /* 0x000ea20000300800 */
[----:B------:R-:W-:Y:S01]  /*4cf30*/  ISETP.LT.AND P6, PT, R127, R21, !P2 ;  /* 0x000000157f00720c */ /* 0x000fe200057c1270 */
[C---:B------:R-:W-:Y:S01]  /*4cf40*/  IMAD.WIDE R8, R23.reuse, 0x2, R248 ;  /* 0x0000000217087825 */ /* 0x040fe200078e02f8 */
[----:B------:R-:W-:Y:S01]  /*4cf50*/  ISETP.LT.AND P2, PT, R252, R12, !P2 ;  /* 0x0000000cfc00720c */ /* 0x000fe20005741270 */
[----:B------:R-:W4:Y:S02]  /*4cf60*/  LDC R21, c[0x0][0x228] ;  /* 0x00008a00ff157b82 */ /* 0x000f240000000800 */
[----:B---3--:R-:W-:-:S08]  /*4cf70*/  IMAD.IADD R19, R23, 0x1, R0 ;  /* 0x0000000117137824 */ /* 0x008fd000078e0200 */
[----:B------:R3:W-:Y:S01]  /*4cf80*/  @P6 STG.E.U16 desc[UR60][R8.64], R6 ;  /* 0x0000000608006986 */ /* 0x0007e2000c10153c */
[----:B0-----:R-:W-:Y:S01]  /*4cf90*/  ISETP.LT.AND P6, PT, R11, R22, !P1 ;  /* 0x000000160b00720c */ /* 0x001fe20004fc1270 */
[----:B------:R-:W-:Y:S01]  /*4cfa0*/  IMAD.WIDE R12, R23, 0x2, R250 ;  /* 0x00000002170c7825 */ /* 0x000fe200078e02fa */
[----:B------:R-:W-:Y:S01]  /*4cfb0*/  PRMT R0, R6, 0x7632, R0 ;  /* 0x0000763206007816 */ /* 0x000fe20000000000 */
[----:B------:R-:W3:Y:S02]  /*4cfc0*/  LDL.LU R11, [R1+0x208c] ;  /* 0x00208c00010b7983 */ /* 0x000ee40000300800 */
[----:B-1----:R-:W-:Y:S02]  /*4cfd0*/  IMAD.WIDE R16, R19, 0x2, R2 ;  /* 0x0000000213107825 */ /* 0x002fe400078e0202 */
[----:B------:R0:W-:Y:S06]  /*4cfe0*/  @P2 STG.E.U16 desc[UR60][R12.64], R0 ;  /* 0x000000000c002986 */ /* 0x0001ec000c10153c */
[----:B--2---:R-:W-:Y:S01]  /*4cff0*/  @P6 STG.E.U16 desc[UR60][R16.64], R131 ;  /* 0x0000008310006986 */ /* 0x004fe2000c10153c */
[----:B------:R-:W-:-:S03]  /*4d000*/  ISETP.LT.AND P6, PT, R127, R20, !P1 ;  /* 0x000000147f00720c */ /* 0x000fc60004fc1270 */
[----:B------:R-:W2:Y:S01]  /*4d010*/  LDL.LU R127, [R1+0x2088] ;  /* 0x00208800017f7983 */ /* 0x000ea20000300800 */
[----:B----4-:R-:W-:Y:S02]  /*4d020*/  ISETP.LT.AND P2, PT, R120, R18, !P1 ;  /* 0x000000127800720c */ /* 0x010fe40004f41270 */
[----:B------:R-:W-:Y:S01]  /*4d030*/  ISETP.LT.AND P1, PT, R252, R21, !P1 ;  /* 0x00000015fc00720c */ /* 0x000fe20004f21270 */
[----:B------:R-:W-:Y:S01]  /*4d040*/  IMAD.WIDE R4, R19, 0x2, R14 ;  /* 0x0000000213047825 */ /* 0x000fe200078e020e */
[----:B---3--:R-:W-:-:S03]  /*4d050*/  PRMT R6, R131, 0x7632, R6 ;  /* 0x0000763283067816 */ /* 0x008fc60000000006 */
[C---:B------:R-:W-:Y:S02]  /*4d060*/  IMAD.IADD R21, R19.reuse, 0x1, R10 ;  /* 0x0000000113157824 */ /* 0x040fe400078e020a */
[----:B------:R-:W-:-:S04]  /*4d070*/  IMAD.WIDE R8, R19, 0x2, R248 ;  /* 0x0000000213087825 */ /* 0x000fc800078e02f8 */
[----:B------:R1:W-:Y:S01]  /*4d080*/  @P2 STG.E.U16 desc[UR60][R4.64], R6 ;  /* 0x0000000604002986 */ /* 0x0003e2000c10153c */
[----:B0-----:R-:W-:-:S04]  /*4d090*/  IMAD.WIDE R12, R19, 0x2, R250 ;  /* 0x00000002130c7825 */ /* 0x001fc800078e02fa */
[C---:B------:R-:W-:Y:S01]  /*4d0a0*/  IMAD.WIDE R2, R21.reuse, 0x2, R2 ;  /* 0x0000000215027825 */ /* 0x040fe200078e0202 */
[----:B------:R0:W-:Y:S03]  /*4d0b0*/  @P6 STG.E.U16 desc[UR60][R8.64], R11 ;  /* 0x0000000b08006986 */ /* 0x0001e6000c10153c */
[----:B------:R-:W-:Y:S01]  /*4d0c0*/  IMAD.WIDE R14, R21, 0x2, R14 ;  /* 0x00000002150e7825 */ /* 0x000fe200078e020e */
[----:B-1----:R-:W-:-:S03]  /*4d0d0*/  PRMT R5, R11, 0x7632, R5 ;  /* 0x000076320b057816 */ /* 0x002fc60000000005 */
[C---:B------:R-:W-:Y:S02]  /*4d0e0*/  IMAD.WIDE R248, R21.reuse, 0x2, R248 ;  /* 0x0000000215f87825 */ /* 0x040fe400078e02f8 */
[----:B------:R0:W-:Y:S02]  /*4d0f0*/  @P1 STG.E.U16 desc[UR60][R12.64], R5 ;  /* 0x000000050c001986 */ /* 0x0001e4000c10153c */
[----:B------:R-:W-:Y:S01]  /*4d100*/  IMAD.WIDE R250, R21, 0x2, R250 ;  /* 0x0000000215fa7825 */ /* 0x000fe200078e02fa */
[----:B--2---:R-:W-:Y:S01]  /*4d110*/  PRMT R0, R127, 0x7632, R0 ;  /* 0x000076327f007816 */ /* 0x004fe20000000000 */
[----:B------:R0:W-:Y:S04]  /*4d120*/  @P5 STG.E.U16 desc[UR60][R2.64], R127 ;  /* 0x0000007f02005986 */ /* 0x0001e8000c10153c */
[----:B------:R0:W-:Y:S04]  /*4d130*/  @P4 STG.E.U16 desc[UR60][R14.64], R0 ;  /* 0x000000000e004986 */ /* 0x0001e8000c10153c */
[----:B------:R0:W-:Y:S01]  /*4d140*/  @P3 STG.E.U16 desc[UR60][R248.64], R7 ;  /* 0x00000007f8003986 */ /* 0x0001e2000c10153c */
[----:B------:R-:W-:Y:S05]  /*4d150*/  @!P0 EXIT ;  /* 0x000000000000894d */ /* 0x000fea0003800000 */
[----:B------:R-:W-:-:S05]  /*4d160*/  PRMT R125, R7, 0x7632, R125 ;  /* 0x00007632077d7816 */ /* 0x000fca000000007d */
[----:B------:R-:W-:Y:S01]  /*4d170*/  STG.E.U16 desc[UR60][R250.64], R125 ;  /* 0x0000007dfa007986 */ /* 0x000fe2000c10153c */
[----:B------:R-:W-:Y:S05]  /*4d180*/  EXIT ;  /* 0x000000000000794d */ /* 0x000fea0003800000 */
.L_x_2:
[----:B------:R-:W-:-:S00]  /*4d190*/  BRA `(.L_x_2) ;  /* 0xfffffffc00fc7947 */ /* 0x000fc0000383ffff */
[----:B------:R-:W-:-:S00]  /*4d1a0*/  NOP ;  /* 0x0000000000007918 */ /* 0x000fc00000000000 */
        /* <DEDUP_REMOVED lines=13> */
.L_x_3:


//--------------------- .nv.shared.matmul_kernel  --------------------------
	.section	.nv.shared.matmul_kernel,"aw",@nobits
	.sectionflags	@""
	.align	16
	.zero		1024


//--------------------- .nv.shared.reserved.0     --------------------------
	.section	.nv.shared.reserved.0,"aw",@nobits
	.weak		__nv_reservedSMEM_offset_0_alias
	.size		__nv_reservedSMEM_offset_0_alias, 0, 0
	.other		__nv_reservedSMEM_offset_0_alias,@"STO_CUDA_RESERVED_SHARED STV_DEFAULT"
__nv_reservedSMEM_offset_0_alias:
	.zero		0


//--------------------- .nv.constant0.matmul_kernel --------------------------
	.section	.nv.constant0.matmul_kernel,"a",@progbits
	.sectionflags	@""
	.align	4
.nv.constant0.matmul_kernel:
	.zero		608


//--------------------- SYMBOLS --------------------------

	.type		.nv.reservedSmem.offset0,@object
	.size		.nv.reservedSmem.offset0,0x4
